// auto-generated by cutlass_sweep.gemm — config: {"arch": "sm_100", "cluster_m": 2, "cluster_n": 2, "dtype": "mxfp8_e5m2", "dtype_b": "mxfp8_e5m2", "layout": "nt", "stages": 0, "tile_k": 256, "tile_m": 128, "tile_n": 256}
#include "cutlass/cutlass.h"
#include "cutlass/gemm/collective/collective_builder.hpp"
#include "cutlass/gemm/device/gemm_universal_adapter.h"
#include "cutlass/gemm/kernel/gemm_universal.hpp"
#include "cutlass/epilogue/collective/collective_builder.hpp"

using ElemA = cutlass::mx_float8_t<cutlass::float_e5m2_t>;
using ElemB = cutlass::mx_float8_t<cutlass::float_e5m2_t>;
using ElemCD = cutlass::bfloat16_t;
using Acc  = float;
using TileShape    = cute::Shape<cute::_128, cute::_256, cute::_256>;
using ClusterShape = cute::Shape<cute::_2, cute::_2, cute::_1>;

using CollectiveEpilogue = typename cutlass::epilogue::collective::CollectiveBuilder<
    cutlass::arch::Sm100, cutlass::arch::OpClassTensorOp,
    TileShape, ClusterShape,
    cutlass::epilogue::collective::EpilogueTileAuto,
    Acc, Acc,
    ElemCD, cutlass::layout::RowMajor, 128 / cutlass::sizeof_bits<ElemCD>::value,
    ElemCD, cutlass::layout::RowMajor, 128 / cutlass::sizeof_bits<ElemCD>::value,
    cutlass::epilogue::collective::EpilogueScheduleAuto
  >::CollectiveOp;

using CollectiveMainloop = typename cutlass::gemm::collective::CollectiveBuilder<
    cutlass::arch::Sm100, cutlass::arch::OpClassBlockScaledTensorOp,
    ElemA, cutlass::layout::RowMajor, 32,
    ElemB, cutlass::layout::ColumnMajor, 32,
    Acc,
    TileShape, ClusterShape,
    cutlass::gemm::collective::StageCountAutoCarveout<static_cast<int>(sizeof(typename CollectiveEpilogue::SharedStorage))>,
    cutlass::gemm::collective::KernelScheduleAuto
  >::CollectiveOp;

using GemmKernel = cutlass::gemm::kernel::GemmUniversal<
    cute::Shape<int,int,int,int>,
    CollectiveMainloop,
    CollectiveEpilogue
>;
using Gemm = cutlass::gemm::device::GemmUniversalAdapter<GemmKernel>;

// Force the device kernel symbol into the cubin without needing a host main.
auto* _anchor = &cutlass::device_kernel<GemmKernel>;


// ===== COMPILED SASS (sm_100a) =====

	.target	sm_100a

	.elftype	@"ET_EXEC"


//--------------------- .note.nv.tkinfo           --------------------------
	.section	.note.nv.tkinfo,"",@"SHT_NOTE"
	.sectionflags	@"SHF_NOTE_NV_TKINFO"
	.tkinfo
        /*0018*/ 	.word	0x00000002
        /*0030*/ 	.string	""
        /*0030*/ 	.string	"ptxas"
        /*0030*/ 	.string	"Cuda compilation tools, release 13.0, V13.0.88"
        /*0030*/ 	.string	"Build cuda_13.0.r13.0/compiler.36424714_0"
        /*0030*/ 	.string	"-arch sm_100a -m 64 "



//--------------------- .note.nv.cuinfo           --------------------------
	.section	.note.nv.cuinfo,"",@"SHT_NOTE"
	.sectionflags	@"SHF_NOTE_NV_CUINFO"
        /*0018*/ 	.short	0x0002
        /*001a*/ 	.short	0x0064
        /*001c*/ 	.short	0x0082
	.zero		2


//--------------------- .nv.info                  --------------------------
	.section	.nv.info,"",@"SHT_CUDA_INFO"
	.align	4


	//----- nvinfo : EIATTR_REGCOUNT
	.align		4
        /*0000*/ 	.byte	0x04, 0x2f
        /*0002*/ 	.short	(.L_19 - .L_18)
	.align		4
.L_18:
        /*0004*/ 	.word	index@(_ZN7cutlass13device_kernelINS_4gemm6kernel13GemmUniversalIN4cute5tupleIJiiiiEEENS1_10collective13CollectiveMmaINS1_46MainloopSm100TmaUmmaWarpSpecializedBlockScaledILi1ELi2ELi1ENS5_IJNS4_1CILi2EEESB_NSA_ILi1EEEEEEEENS5_IJNSA_ILi128EEENSA_ILi256EEESG_EEENS5_IJNS_12float_e5m2_tENS_13float_ue8m0_tEEEENS5_IJNS5_IJlSC_lEEENS4_6LayoutINS5_IJNS5_IJNS5_IJNSA_ILi32EEENSA_ILi4EEEEEEiEEESQ_NS5_IJSC_iEEEEEENS5_IJNS5_IJNS5_IJNSA_ILi16EEESO_EEEiEEENS5_IJNS5_IJNSA_ILi0EEESC_EEENSA_ILi512EEEEEENS5_IJSW_iEEEEEEEEEEESK_S13_NS4_8TiledMMAINS4_8MMA_AtomIJNS4_21SM100_MMA_MXF8F6F4_SSISI_SI_fSJ_Li128ELi256ELNS4_4UMMA5MajorE0ELS18_0ELNS17_7ScaleInE0ELS19_0EEEEEENSM_INS5_IJSC_SC_SC_EEENS5_IJSW_SW_SW_EEEEENS5_IJNS4_10UnderscoreES1F_S1F_EEEEENS5_IJNS4_23SM90_TMA_LOAD_MULTICASTES1I_EEENS5_IJNS4_14ComposedLayoutINS4_7SwizzleILi3ELi4ELi3EEENS4_18smem_ptr_flag_bitsILi8EEENSM_INS5_IJNSA_ILi8EEESF_EEENS5_IJSF_SC_EEEEEEENSM_INS5_IJNS5_IJNS5_IJSP_SC_EEENS5_IJSN_SC_EEEEEESC_NS5_IJSO_SB_EEEEEENS5_IJNS5_IJNS5_IJSU_SY_EEESX_EEESW_NS5_IJSC_SY_EEEEEEEEEEEvNS4_8identityES1J_NS5_IJS1T_NSM_INS5_IJNS5_IJNS5_IJSP_SB_EEES1V_EEESC_S1X_EEENS5_IJS20_SW_NS5_IJSC_NSA_ILi1024EEEEEEEEEEEEEEvS25_EENS_8epilogue10collective18CollectiveEpilogueINS2F_23Sm100TmaWarpSpecializedILi4ELi2ELi32ELb1ELb0EEEJNS5_IJNSA_ILi64EEESG_SG_EEENS5_IJNSM_IS2K_SC_EENSM_INS5_IJSN_SB_EEENS5_IJSC_SF_EEEEEEEENS_10bfloat16_tESL_S2R_SL_NS2F_6fusion15FusionCallbacksIS2J_NS2S_17LinearCombinationIS2R_fS2R_fLNS_15FloatRoundStyleE2EEES2L_S2Q_JEEENS4_5SM1004TMEM4LOAD26SM100_TMEM_LOAD_32dp32b32xENS4_13SM90_TMA_LOADENS1K_INS1L_ILi2ELi4ELi3EEENS1N_ILi16EEENSM_INS5_IJS1P_SN_EEES1V_EEEENS4_39AutoVectorizingCopyWithAssumedAlignmentILi128EEENS4_14SM90_TMA_STOREES37_S39_S39_EEEvvEEEEvNT_6ParamsE)
        /*0008*/ 	.word	0x000000de


	//----- nvinfo : EIATTR_FRAME_SIZE
	.align		4
.L_19:
        /*000c*/ 	.byte	0x04, 0x11
        /*000e*/ 	.short	(.L_21 - .L_20)
	.align		4
.L_20:
        /*0010*/ 	.word	index@($__internal_2_$__cuda_sm10x_tcgen05_guardrail_trap_unallocated_columns_being_dealloced)
        /*0014*/ 	.word	0x00000000


	//----- nvinfo : EIATTR_FRAME_SIZE
	.align		4
.L_21:
        /*0018*/ 	.byte	0x04, 0x11
        /*001a*/ 	.short	(.L_23 - .L_22)
	.align		4
.L_22:
        /*001c*/ 	.word	index@($__internal_1_$__cuda_sm10x_tcgen05_guardrail_trap_phase_invalid_during_alloc)
        /*0020*/ 	.word	0x00000000


	//----- nvinfo : EIATTR_FRAME_SIZE
	.align		4
.L_23:
        /*0024*/ 	.byte	0x04, 0x11
        /*0026*/ 	.short	(.L_25 - .L_24)
	.align		4
.L_24:
        /*0028*/ 	.word	index@($__internal_0_$__cuda_sm10x_tcgen05_guardrail_trap_col_being_dealloced_not_returned_by_alloc)
        /*002c*/ 	.word	0x00000000


	//----- nvinfo : EIATTR_FRAME_SIZE
	.align		4
.L_25:
        /*0030*/ 	.byte	0x04, 0x11
        /*0032*/ 	.short	(.L_27 - .L_26)
	.align		4
.L_26:
        /*0034*/ 	.word	index@(_ZN7cutlass13device_kernelINS_4gemm6kernel13GemmUniversalIN4cute5tupleIJiiiiEEENS1_10collective13CollectiveMmaINS1_46MainloopSm100TmaUmmaWarpSpecializedBlockScaledILi1ELi2ELi1ENS5_IJNS4_1CILi2EEESB_NSA_ILi1EEEEEEEENS5_IJNSA_ILi128EEENSA_ILi256EEESG_EEENS5_IJNS_12float_e5m2_tENS_13float_ue8m0_tEEEENS5_IJNS5_IJlSC_lEEENS4_6LayoutINS5_IJNS5_IJNS5_IJNSA_ILi32EEENSA_ILi4EEEEEEiEEESQ_NS5_IJSC_iEEEEEENS5_IJNS5_IJNS5_IJNSA_ILi16EEESO_EEEiEEENS5_IJNS5_IJNSA_ILi0EEESC_EEENSA_ILi512EEEEEENS5_IJSW_iEEEEEEEEEEESK_S13_NS4_8TiledMMAINS4_8MMA_AtomIJNS4_21SM100_MMA_MXF8F6F4_SSISI_SI_fSJ_Li128ELi256ELNS4_4UMMA5MajorE0ELS18_0ELNS17_7ScaleInE0ELS19_0EEEEEENSM_INS5_IJSC_SC_SC_EEENS5_IJSW_SW_SW_EEEEENS5_IJNS4_10UnderscoreES1F_S1F_EEEEENS5_IJNS4_23SM90_TMA_LOAD_MULTICASTES1I_EEENS5_IJNS4_14ComposedLayoutINS4_7SwizzleILi3ELi4ELi3EEENS4_18smem_ptr_flag_bitsILi8EEENSM_INS5_IJNSA_ILi8EEESF_EEENS5_IJSF_SC_EEEEEEENSM_INS5_IJNS5_IJNS5_IJSP_SC_EEENS5_IJSN_SC_EEEEEESC_NS5_IJSO_SB_EEEEEENS5_IJNS5_IJNS5_IJSU_SY_EEESX_EEESW_NS5_IJSC_SY_EEEEEEEEEEEvNS4_8identityES1J_NS5_IJS1T_NSM_INS5_IJNS5_IJNS5_IJSP_SB_EEES1V_EEESC_S1X_EEENS5_IJS20_SW_NS5_IJSC_NSA_ILi1024EEEEEEEEEEEEEEvS25_EENS_8epilogue10collective18CollectiveEpilogueINS2F_23Sm100TmaWarpSpecializedILi4ELi2ELi32ELb1ELb0EEEJNS5_IJNSA_ILi64EEESG_SG_EEENS5_IJNSM_IS2K_SC_EENSM_INS5_IJSN_SB_EEENS5_IJSC_SF_EEEEEEEENS_10bfloat16_tESL_S2R_SL_NS2F_6fusion15FusionCallbacksIS2J_NS2S_17LinearCombinationIS2R_fS2R_fLNS_15FloatRoundStyleE2EEES2L_S2Q_JEEENS4_5SM1004TMEM4LOAD26SM100_TMEM_LOAD_32dp32b32xENS4_13SM90_TMA_LOADENS1K_INS1L_ILi2ELi4ELi3EEENS1N_ILi16EEENSM_INS5_IJS1P_SN_EEES1V_EEEENS4_39AutoVectorizingCopyWithAssumedAlignmentILi128EEENS4_14SM90_TMA_STOREES37_S39_S39_EEEvvEEEEvNT_6ParamsE)
        /*0038*/ 	.word	0x00000000


	//----- nvinfo : EIATTR_MIN_STACK_SIZE
	.align		4
.L_27:
        /*003c*/ 	.byte	0x04, 0x12
        /*003e*/ 	.short	(.L_29 - .L_28)
	.align		4
.L_28:
        /*0040*/ 	.word	index@(_ZN7cutlass13device_kernelINS_4gemm6kernel13GemmUniversalIN4cute5tupleIJiiiiEEENS1_10collective13CollectiveMmaINS1_46MainloopSm100TmaUmmaWarpSpecializedBlockScaledILi1ELi2ELi1ENS5_IJNS4_1CILi2EEESB_NSA_ILi1EEEEEEEENS5_IJNSA_ILi128EEENSA_ILi256EEESG_EEENS5_IJNS_12float_e5m2_tENS_13float_ue8m0_tEEEENS5_IJNS5_IJlSC_lEEENS4_6LayoutINS5_IJNS5_IJNS5_IJNSA_ILi32EEENSA_ILi4EEEEEEiEEESQ_NS5_IJSC_iEEEEEENS5_IJNS5_IJNS5_IJNSA_ILi16EEESO_EEEiEEENS5_IJNS5_IJNSA_ILi0EEESC_EEENSA_ILi512EEEEEENS5_IJSW_iEEEEEEEEEEESK_S13_NS4_8TiledMMAINS4_8MMA_AtomIJNS4_21SM100_MMA_MXF8F6F4_SSISI_SI_fSJ_Li128ELi256ELNS4_4UMMA5MajorE0ELS18_0ELNS17_7ScaleInE0ELS19_0EEEEEENSM_INS5_IJSC_SC_SC_EEENS5_IJSW_SW_SW_EEEEENS5_IJNS4_10UnderscoreES1F_S1F_EEEEENS5_IJNS4_23SM90_TMA_LOAD_MULTICASTES1I_EEENS5_IJNS4_14ComposedLayoutINS4_7SwizzleILi3ELi4ELi3EEENS4_18smem_ptr_flag_bitsILi8EEENSM_INS5_IJNSA_ILi8EEESF_EEENS5_IJSF_SC_EEEEEEENSM_INS5_IJNS5_IJNS5_IJSP_SC_EEENS5_IJSN_SC_EEEEEESC_NS5_IJSO_SB_EEEEEENS5_IJNS5_IJNS5_IJSU_SY_EEESX_EEESW_NS5_IJSC_SY_EEEEEEEEEEEvNS4_8identityES1J_NS5_IJS1T_NSM_INS5_IJNS5_IJNS5_IJSP_SB_EEES1V_EEESC_S1X_EEENS5_IJS20_SW_NS5_IJSC_NSA_ILi1024EEEEEEEEEEEEEEvS25_EENS_8epilogue10collective18CollectiveEpilogueINS2F_23Sm100TmaWarpSpecializedILi4ELi2ELi32ELb1ELb0EEEJNS5_IJNSA_ILi64EEESG_SG_EEENS5_IJNSM_IS2K_SC_EENSM_INS5_IJSN_SB_EEENS5_IJSC_SF_EEEEEEEENS_10bfloat16_tESL_S2R_SL_NS2F_6fusion15FusionCallbacksIS2J_NS2S_17LinearCombinationIS2R_fS2R_fLNS_15FloatRoundStyleE2EEES2L_S2Q_JEEENS4_5SM1004TMEM4LOAD26SM100_TMEM_LOAD_32dp32b32xENS4_13SM90_TMA_LOADENS1K_INS1L_ILi2ELi4ELi3EEENS1N_ILi16EEENSM_INS5_IJS1P_SN_EEES1V_EEEENS4_39AutoVectorizingCopyWithAssumedAlignmentILi128EEENS4_14SM90_TMA_STOREES37_S39_S39_EEEvvEEEEvNT_6ParamsE)
        /*0044*/ 	.word	0x00000000
.L_29:


//--------------------- .nv.compat                --------------------------
	.section	.nv.compat,"",@"SHT_CUDA_COMPAT_INFO"
	.align	4
        /*0000*/ 	.byte	0x02, 0x09, 0x01, 0x00, 0x02, 0x02, 0x02, 0x00, 0x02, 0x05, 0x05, 0x00, 0x03, 0x07, 0x01, 0x01
        /*0010*/ 	.byte	0x02, 0x03, 0x01, 0x00, 0x02, 0x06, 0x01, 0x00, 0x04, 0x0b, 0x08, 0x00, 0x09, 0x00, 0x00, 0x00
        /*0020*/ 	.byte	0x00, 0x00, 0x00, 0x00


//--------------------- .nv.info._ZN7cutlass13device_kernelINS_4gemm6kernel13GemmUniversalIN4cute5tupleIJiiiiEEENS1_10collective13CollectiveMmaINS1_46MainloopSm100TmaUmmaWarpSpecializedBlockScaledILi1ELi2ELi1ENS5_IJNS4_1CILi2EEESB_NSA_ILi1EEEEEEEENS5_IJNSA_ILi128EEENSA_ILi256EEESG_EEENS5_IJNS_12float_e5m2_tENS_13float_ue8m0_tEEEENS5_IJNS5_IJlSC_lEEENS4_6LayoutINS5_IJNS5_IJNS5_IJNSA_ILi32EEENSA_ILi4EEEEEEiEEESQ_NS5_IJSC_iEEEEEENS5_IJNS5_IJNS5_IJNSA_ILi16EEESO_EEEiEEENS5_IJNS5_IJNSA_ILi0EEESC_EEENSA_ILi512EEEEEENS5_IJSW_iEEEEEEEEEEESK_S13_NS4_8TiledMMAINS4_8MMA_AtomIJNS4_21SM100_MMA_MXF8F6F4_SSISI_SI_fSJ_Li128ELi256ELNS4_4UMMA5MajorE0ELS18_0ELNS17_7ScaleInE0ELS19_0EEEEEENSM_INS5_IJSC_SC_SC_EEENS5_IJSW_SW_SW_EEEEENS5_IJNS4_10UnderscoreES1F_S1F_EEEEENS5_IJNS4_23SM90_TMA_LOAD_MULTICASTES1I_EEENS5_IJNS4_14ComposedLayoutINS4_7SwizzleILi3ELi4ELi3EEENS4_18smem_ptr_flag_bitsILi8EEENSM_INS5_IJNSA_ILi8EEESF_EEENS5_IJSF_SC_EEEEEEENSM_INS5_IJNS5_IJNS5_IJSP_SC_EEENS5_IJSN_SC_EEEEEESC_NS5_IJSO_SB_EEEEEENS5_IJNS5_IJNS5_IJSU_SY_EEESX_EEESW_NS5_IJSC_SY_EEEEEEEEEEEvNS4_8identityES1J_NS5_IJS1T_NSM_INS5_IJNS5_IJNS5_IJSP_SB_EEES1V_EEESC_S1X_EEENS5_IJS20_SW_NS5_IJSC_NSA_ILi1024EEEEEEEEEEEEEEvS25_EENS_8epilogue10collective18CollectiveEpilogueINS2F_23Sm100TmaWarpSpecializedILi4ELi2ELi32ELb1ELb0EEEJNS5_IJNSA_ILi64EEESG_SG_EEENS5_IJNSM_IS2K_SC_EENSM_INS5_IJSN_SB_EEENS5_IJSC_SF_EEEEEEEENS_10bfloat16_tESL_S2R_SL_NS2F_6fusion15FusionCallbacksIS2J_NS2S_17LinearCombinationIS2R_fS2R_fLNS_15FloatRoundStyleE2EEES2L_S2Q_JEEENS4_5SM1004TMEM4LOAD26SM100_TMEM_LOAD_32dp32b32xENS4_13SM90_TMA_LOADENS1K_INS1L_ILi2ELi4ELi3EEENS1N_ILi16EEENSM_INS5_IJS1P_SN_EEES1V_EEEENS4_39AutoVectorizingCopyWithAssumedAlignmentILi128EEENS4_14SM90_TMA_STOREES37_S39_S39_EEEvvEEEEvNT_6ParamsE --------------------------
	.section	.nv.info._ZN7cutlass13device_kernelINS_4gemm6kernel13GemmUniversalIN4cute5tupleIJiiiiEEENS1_10collective13CollectiveMmaINS1_46MainloopSm100TmaUmmaWarpSpecializedBlockScaledILi1ELi2ELi1ENS5_IJNS4_1CILi2EEESB_NSA_ILi1EEEEEEEENS5_IJNSA_ILi128EEENSA_ILi256EEESG_EEENS5_IJNS_12float_e5m2_tENS_13float_ue8m0_tEEEENS5_IJNS5_IJlSC_lEEENS4_6LayoutINS5_IJNS5_IJNS5_IJNSA_ILi32EEENSA_ILi4EEEEEEiEEESQ_NS5_IJSC_iEEEEEENS5_IJNS5_IJNS5_IJNSA_ILi16EEESO_EEEiEEENS5_IJNS5_IJNSA_ILi0EEESC_EEENSA_ILi512EEEEEENS5_IJSW_iEEEEEEEEEEESK_S13_NS4_8TiledMMAINS4_8MMA_AtomIJNS4_21SM100_MMA_MXF8F6F4_SSISI_SI_fSJ_Li128ELi256ELNS4_4UMMA5MajorE0ELS18_0ELNS17_7ScaleInE0ELS19_0EEEEEENSM_INS5_IJSC_SC_SC_EEENS5_IJSW_SW_SW_EEEEENS5_IJNS4_10UnderscoreES1F_S1F_EEEEENS5_IJNS4_23SM90_TMA_LOAD_MULTICASTES1I_EEENS5_IJNS4_14ComposedLayoutINS4_7SwizzleILi3ELi4ELi3EEENS4_18smem_ptr_flag_bitsILi8EEENSM_INS5_IJNSA_ILi8EEESF_EEENS5_IJSF_SC_EEEEEEENSM_INS5_IJNS5_IJNS5_IJSP_SC_EEENS5_IJSN_SC_EEEEEESC_NS5_IJSO_SB_EEEEEENS5_IJNS5_IJNS5_IJSU_SY_EEESX_EEESW_NS5_IJSC_SY_EEEEEEEEEEEvNS4_8identityES1J_NS5_IJS1T_NSM_INS5_IJNS5_IJNS5_IJSP_SB_EEES1V_EEESC_S1X_EEENS5_IJS20_SW_NS5_IJSC_NSA_ILi1024EEEEEEEEEEEEEEvS25_EENS_8epilogue10collective18CollectiveEpilogueINS2F_23Sm100TmaWarpSpecializedILi4ELi2ELi32ELb1ELb0EEEJNS5_IJNSA_ILi64EEESG_SG_EEENS5_IJNSM_IS2K_SC_EENSM_INS5_IJSN_SB_EEENS5_IJSC_SF_EEEEEEEENS_10bfloat16_tESL_S2R_SL_NS2F_6fusion15FusionCallbacksIS2J_NS2S_17LinearCombinationIS2R_fS2R_fLNS_15FloatRoundStyleE2EEES2L_S2Q_JEEENS4_5SM1004TMEM4LOAD26SM100_TMEM_LOAD_32dp32b32xENS4_13SM90_TMA_LOADENS1K_INS1L_ILi2ELi4ELi3EEENS1N_ILi16EEENSM_INS5_IJS1P_SN_EEES1V_EEEENS4_39AutoVectorizingCopyWithAssumedAlignmentILi128EEENS4_14SM90_TMA_STOREES37_S39_S39_EEEvvEEEEvNT_6ParamsE,"",@"SHT_CUDA_INFO"
	.sectionflags	@""
	.align	4


	//----- nvinfo : EIATTR_CUDA_API_VERSION
	.align		4
        /*0000*/ 	.byte	0x04, 0x37
        /*0002*/ 	.short	(.L_31 - .L_30)
.L_30:
        /*0004*/ 	.word	0x00000082


	//----- nvinfo : EIATTR_KPARAM_INFO
	.align		4
.L_31:
        /*0008*/ 	.byte	0x04, 0x17
        /*000a*/ 	.short	(.L_33 - .L_32)
.L_32:
        /*000c*/ 	.word	0x00000000
        /*0010*/ 	.short	0x0000
        /*0012*/ 	.short	0x0000
        /*0014*/ 	.byte	0x00, 0xf0, 0x01, 0x30


	//----- nvinfo : EIATTR_AT_ENTRY_FRAGMENTS
	.align		4
.L_33:
        /*0018*/ 	.byte	0x04, 0x4f
        /*001a*/ 	.short	(.L_35 - .L_34)


	//   ....[0]....
.L_34:
        /*001c*/ 	.word	0x00000006


	//----- nvinfo : EIATTR_RESERVED_SMEM_USED
	.align		4
.L_35:
        /*0020*/ 	.byte	0x01, 0x41
	.zero		2


	//----- nvinfo : EIATTR_SPARSE_MMA_MASK
	.align		4
        /*0024*/ 	.byte	0x03, 0x50
        /*0026*/ 	.short	0x0000


	//----- nvinfo : EIATTR_TCGEN05_1CTA_USED
	.align		4
        /*0028*/ 	.byte	0x01, 0x51
	.zero		2


	//----- nvinfo : EIATTR_MAXREG_COUNT
	.align		4
        /*002c*/ 	.byte	0x03, 0x1b
        /*002e*/ 	.short	0x00ff


	//----- nvinfo : EIATTR_NUM_BARRIERS
	.align		4
        /*0030*/ 	.byte	0x02, 0x4c
        /*0032*/ 	.byte	0x07
	.zero		1


	//----- nvinfo : EIATTR_EXTERNS
	.align		4
        /*0034*/ 	.byte	0x04, 0x0f
        /*0036*/ 	.short	(.L_37 - .L_36)


	//   ....[0]....
	.align		4
.L_36:
        /*0038*/ 	.word	index@(__assertfail)


	//----- nvinfo : EIATTR_MERCURY_ISA_VERSION
	.align		4
.L_37:
        /*003c*/ 	.byte	0x03, 0x5f
        /*003e*/ 	.short	0x0101


	//----- nvinfo : EIATTR_INT_WARP_WIDE_INSTR_OFFSETS
	.align		4
        /*0040*/ 	.byte	0x04, 0x31
        /*0042*/ 	.short	(.L_39 - .L_38)


	//   ....[0]....
.L_38:
        /*0044*/ 	.word	0x00000d30


	//   ....[1]....
        /*0048*/ 	.word	0x00000df0


	//   ....[2]....
        /*004c*/ 	.word	0x00004d00


	//   ....[3]....
        /*0050*/ 	.word	0x00004d20


	//   ....[4]....
        /*0054*/ 	.word	0x00004d50


	//   ....[5]....
        /*0058*/ 	.word	0x00005900


	//   ....[6]....
        /*005c*/ 	.word	0x00005990


	//   ....[7]....
        /*0060*/ 	.word	0x00005a30


	//   ....[8]....
        /*0064*/ 	.word	0x00005ab0


	//   ....[9]....
        /*0068*/ 	.word	0x00005b70


	//   ....[10]....
        /*006c*/ 	.word	0x00005c10


	//   ....[11]....
        /*0070*/ 	.word	0x00005cb0


	//   ....[12]....
        /*0074*/ 	.word	0x00005de0


	//   ....[13]....
        /*0078*/ 	.word	0x00005e00


	//   ....[14]....
        /*007c*/ 	.word	0x00005e80


	//   ....[15]....
        /*0080*/ 	.word	0x00005f40


	//   ....[16]....
        /*0084*/ 	.word	0x00005ff0


	//   ....[17]....
        /*0088*/ 	.word	0x00006070


	//   ....[18]....
        /*008c*/ 	.word	0x00006100


	//   ....[19]....
        /*0090*/ 	.word	0x000061e0


	//   ....[20]....
        /*0094*/ 	.word	0x00006250


	//   ....[21]....
        /*0098*/ 	.word	0x00006310


	//   ....[22]....
        /*009c*/ 	.word	0x000063b0


	//   ....[23]....
        /*00a0*/ 	.word	0x00006440


	//   ....[24]....
        /*00a4*/ 	.word	0x000064e0


	//   ....[25]....
        /*00a8*/ 	.word	0x000065a0


	//   ....[26]....
        /*00ac*/ 	.word	0x00006640


	//   ....[27]....
        /*00b0*/ 	.word	0x00006700


	//   ....[28]....
        /*00b4*/ 	.word	0x00006800


	//----- nvinfo : EIATTR_COOP_GROUP_MASK_REGIDS
	.align		4
.L_39:
        /*00b8*/ 	.byte	0x04, 0x29
        /*00ba*/ 	.short	(.L_41 - .L_40)


	//   ....[0]....
.L_40:
        /*00bc*/ 	.word	0xffffffff


	//   ....[1]....
        /*00c0*/ 	.word	0xffffffff


	//   ....[2]....
        /*00c4*/ 	.word	0xffffffff


	//   ....[3]....
        /*00c8*/ 	.word	0xffffffff


	//   ....[4]....
        /*00cc*/ 	.word	0xffffffff


	//   ....[5]....
        /*00d0*/ 	.word	0xffffffff


	//   ....[6]....
        /*00d4*/ 	.word	0xffffffff


	//   ....[7]....
        /*00d8*/ 	.word	0xffffffff


	//   ....[8]....
        /*00dc*/ 	.word	0xffffffff


	//   ....[9]....
        /*00e0*/ 	.word	0xffffffff


	//   ....[10]....
        /*00e4*/ 	.word	0xffffffff


	//   ....[11]....
        /*00e8*/ 	.word	0xffffffff


	//   ....[12]....
        /*00ec*/ 	.word	0xffffffff


	//   ....[13]....
        /*00f0*/ 	.word	0xffffffff


	//----- nvinfo : EIATTR_COOP_GROUP_INSTR_OFFSETS
	.align		4
.L_41:
        /*00f4*/ 	.byte	0x04, 0x28
        /*00f6*/ 	.short	(.L_43 - .L_42)


	//   ....[0]....
.L_42:
        /*00f8*/ 	.word	0x00000080


	//   ....[1]....
        /*00fc*/ 	.word	0x00000550


	//   ....[2]....
        /*0100*/ 	.word	0x000006a0


	//   ....[3]....
        /*0104*/ 	.word	0x00000840


	//   ....[4]....
        /*0108*/ 	.word	0x00000940


	//   ....[5]....
        /*010c*/ 	.word	0x00000ab0


	//   ....[6]....
        /*0110*/ 	.word	0x00000bf0


	//   ....[7]....
        /*0114*/ 	.word	0x00000e60


	//   ....[8]....
        /*0118*/ 	.word	0x00002440


	//   ....[9]....
        /*011c*/ 	.word	0x00003160


	//   ....[10]....
        /*0120*/ 	.word	0x00003370


	//   ....[11]....
        /*0124*/ 	.word	0x000033a0


	//   ....[12]....
        /*0128*/ 	.word	0x00004be0


	//   ....[13]....
        /*012c*/ 	.word	0x00004e10


	//----- nvinfo : EIATTR_VRC_CTA_INIT_COUNT
	.align		4
.L_43:
        /*0130*/ 	.byte	0x02, 0x4a
        /*0132*/ 	.byte	0x80
	.zero		1


	//----- nvinfo : EIATTR_SYSCALL_OFFSETS
	.align		4
        /*0134*/ 	.byte	0x04, 0x46
        /*0136*/ 	.short	(.L_45 - .L_44)


	//   ....[0]....
.L_44:
        /*0138*/ 	.word	0x000073f0


	//   ....[1]....
        /*013c*/ 	.word	0x000074e0


	//   ....[2]....
        /*0140*/ 	.word	0x000080b0


	//   ....[3]....
        /*0144*/ 	.word	0x00008220


	//   ....[4]....
        /*0148*/ 	.word	0x000096e0


	//   ....[5]....
        /*014c*/ 	.word	0x00009850


	//   ....[6]....
        /*0150*/ 	.word	0x0000ad70


	//   ....[7]....
        /*0154*/ 	.word	0x0000aee0


	//   ....[8]....
        /*0158*/ 	.word	0x0000c390


	//   ....[9]....
        /*015c*/ 	.word	0x0000c500


	//   ....[10]....
        /*0160*/ 	.word	0x0000da10


	//   ....[11]....
        /*0164*/ 	.word	0x0000db80


	//   ....[12]....
        /*0168*/ 	.word	0x0000f050


	//   ....[13]....
        /*016c*/ 	.word	0x0000f1c0


	//   ....[14]....
        /*0170*/ 	.word	0x000106c0


	//   ....[15]....
        /*0174*/ 	.word	0x00010830


	//   ....[16]....
        /*0178*/ 	.word	0x00011c90


	//   ....[17]....
        /*017c*/ 	.word	0x00011e00


	//----- nvinfo : EIATTR_MBARRIER_INSTR_OFFSETS
	.align		4
.L_45:
        /*0180*/ 	.byte	0x04, 0x39
        /*0182*/ 	.short	(.L_47 - .L_46)


	//   ....[0]....
.L_46:
        /*0184*/ 	.word	0x00000670
        /*0188*/ 	.word	0x000000ff
        /*018c*/ 	.word	0x00000000
        /*0190*/ 	.short	0x0100
        /*0192*/ 	.byte	0x04
	.zero		1


	//   ....[1]....
        /*0194*/ 	.word	0x00000680
        /*0198*/ 	.word	0x000000ff
        /*019c*/ 	.word	0x00000008
        /*01a0*/ 	.short	0x0100
        /*01a2*/ 	.byte	0x04
	.zero		1


	//   ....[2]....
        /*01a4*/ 	.word	0x000007b0
        /*01a8*/ 	.word	0x000000ff
        /*01ac*/ 	.word	0x00000010
        /*01b0*/ 	.short	0x0100
        /*01b2*/ 	.byte	0x04
	.zero		1


	//   ....[3]....
        /*01b4*/ 	.word	0x000007c0
        /*01b8*/ 	.word	0x000000ff
        /*01bc*/ 	.word	0x00000030
        /*01c0*/ 	.short	0x0100
        /*01c2*/ 	.byte	0x04
	.zero		1


	//   ....[4]....
        /*01c4*/ 	.word	0x000007d0
        /*01c8*/ 	.word	0x000000ff
        /*01cc*/ 	.word	0x00000018
        /*01d0*/ 	.short	0x0100
        /*01d2*/ 	.byte	0x04
	.zero		1


	//   ....[5]....
        /*01d4*/ 	.word	0x000007e0
        /*01d8*/ 	.word	0x000000ff
        /*01dc*/ 	.word	0x00000038
        /*01e0*/ 	.short	0x0100
        /*01e2*/ 	.byte	0x04
	.zero		1


	//   ....[6]....
        /*01e4*/ 	.word	0x000007f0
        /*01e8*/ 	.word	0x000000ff
        /*01ec*/ 	.word	0x00000020
        /*01f0*/ 	.short	0x0100
        /*01f2*/ 	.byte	0x04
	.zero		1


	//   ....[7]....
        /*01f4*/ 	.word	0x00000800
        /*01f8*/ 	.word	0x000000ff
        /*01fc*/ 	.word	0x00000040
        /*0200*/ 	.short	0x0100
        /*0202*/ 	.byte	0x04
	.zero		1


	//   ....[8]....
        /*0204*/ 	.word	0x00000810
        /*0208*/ 	.word	0x000000ff
        /*020c*/ 	.word	0x00000028
        /*0210*/ 	.short	0x0100
        /*0212*/ 	.byte	0x04
	.zero		1


	//   ....[9]....
        /*0214*/ 	.word	0x00000820
        /*0218*/ 	.word	0x000000ff
        /*021c*/ 	.word	0x00000048
        /*0220*/ 	.short	0x0100
        /*0222*/ 	.byte	0x04
	.zero		1


	//   ....[10]....
        /*0224*/ 	.word	0x00000910
        /*0228*/ 	.word	0x000000ff
        /*022c*/ 	.word	0x00000050
        /*0230*/ 	.short	0x0100
        /*0232*/ 	.byte	0x06
	.zero		1


	//   ....[11]....
        /*0234*/ 	.word	0x00000920
        /*0238*/ 	.word	0x000000ff
        /*023c*/ 	.word	0x00000058
        /*0240*/ 	.short	0x0100
        /*0242*/ 	.byte	0x06
	.zero		1


	//   ....[12]....
        /*0244*/ 	.word	0x00000a60
        /*0248*/ 	.word	0x000000ff
        /*024c*/ 	.word	0x00000060
        /*0250*/ 	.short	0x0100
        /*0252*/ 	.byte	0x06
	.zero		1


	//   ....[13]....
        /*0254*/ 	.word	0x00000a70
        /*0258*/ 	.word	0x000000ff
        /*025c*/ 	.word	0x00000070
        /*0260*/ 	.short	0x0100
        /*0262*/ 	.byte	0x06
	.zero		1


	//   ....[14]....
        /*0264*/ 	.word	0x00000a80
        /*0268*/ 	.word	0x000000ff
        /*026c*/ 	.word	0x00000068
        /*0270*/ 	.short	0x0100
        /*0272*/ 	.byte	0x06
	.zero		1


	//   ....[15]....
        /*0274*/ 	.word	0x00000a90
        /*0278*/ 	.word	0x000000ff
        /*027c*/ 	.word	0x00000078
        /*0280*/ 	.short	0x0100
        /*0282*/ 	.byte	0x06
	.zero		1


	//   ....[16]....
        /*0284*/ 	.word	0x00000bc0
        /*0288*/ 	.word	0x000000ff
        /*028c*/ 	.word	0x00000080
        /*0290*/ 	.short	0x0100
        /*0292*/ 	.byte	0x04
	.zero		1


	//   ....[17]....
        /*0294*/ 	.word	0x00000bd0
        /*0298*/ 	.word	0x000000ff
        /*029c*/ 	.word	0x00000088
        /*02a0*/ 	.short	0x0100
        /*02a2*/ 	.byte	0x04
	.zero		1


	//   ....[18]....
        /*02a4*/ 	.word	0x00000cd0
        /*02a8*/ 	.word	0x000000ff
        /*02ac*/ 	.word	0x00000090
        /*02b0*/ 	.short	0x0100
        /*02b2*/ 	.byte	0x04
	.zero		1


	//   ....[19]....
        /*02b4*/ 	.word	0x00000ce0
        /*02b8*/ 	.word	0x000000ff
        /*02bc*/ 	.word	0x000000a0
        /*02c0*/ 	.short	0x0100
        /*02c2*/ 	.byte	0x04
	.zero		1


	//   ....[20]....
        /*02c4*/ 	.word	0x00000cf0
        /*02c8*/ 	.word	0x000000ff
        /*02cc*/ 	.word	0x00000098
        /*02d0*/ 	.short	0x0100
        /*02d2*/ 	.byte	0x04
	.zero		1


	//   ....[21]....
        /*02d4*/ 	.word	0x00000d00
        /*02d8*/ 	.word	0x000000ff
        /*02dc*/ 	.word	0x000000a8
        /*02e0*/ 	.short	0x0100
        /*02e2*/ 	.byte	0x04
	.zero		1


	//   ....[22]....
        /*02e4*/ 	.word	0x00000e10
        /*02e8*/ 	.word	0x000000ff
        /*02ec*/ 	.word	0x000000b0
        /*02f0*/ 	.short	0x0100
        /*02f2*/ 	.byte	0x06
	.zero		1


	//   ....[23]....
        /*02f4*/ 	.word	0x00001a40
        /*02f8*/ 	.word	0x00000000
        /*02fc*/ 	.word	0x000000a0
        /*0300*/ 	.short	0x010a
        /*0302*/ 	.byte	0xff
	.zero		1


	//   ....[24]....
        /*0304*/ 	.word	0x00001a60
        /*0308*/ 	.word	0x00000000
        /*030c*/ 	.word	0x00000090
        /*0310*/ 	.short	0x0101
        /*0312*/ 	.byte	0xff
	.zero		1


	//   ....[25]....
        /*0314*/ 	.word	0x00001ac0
        /*0318*/ 	.word	0x000000ff
        /*031c*/ 	.word	0x00000008
        /*0320*/ 	.short	0x010a
        /*0322*/ 	.byte	0x39
	.zero		1


	//   ....[26]....
        /*0324*/ 	.word	0x00001b70
        /*0328*/ 	.word	0x000000ff
        /*032c*/ 	.word	0x00000008
        /*0330*/ 	.short	0x010a
        /*0332*/ 	.byte	0x39
	.zero		1


	//   ....[27]....
        /*0334*/ 	.word	0x00001c70
        /*0338*/ 	.word	0x000000ff
        /*033c*/ 	.word	0x00000008
        /*0340*/ 	.short	0x010a
        /*0342*/ 	.byte	0x39
	.zero		1


	//   ....[28]....
        /*0344*/ 	.word	0x00001f60
        /*0348*/ 	.word	0x000000ff
        /*034c*/ 	.word	0x00000058
        /*0350*/ 	.short	0x0101
        /*0352*/ 	.byte	0x39
	.zero		1


	//   ....[29]....
        /*0354*/ 	.word	0x00001f80
        /*0358*/ 	.word	0x000000ff
        /*035c*/ 	.word	0x00000008
        /*0360*/ 	.short	0x010a
        /*0362*/ 	.byte	0x39
	.zero		1


	//   ....[30]....
        /*0364*/ 	.word	0x00001fe0
        /*0368*/ 	.word	0x000000ff
        /*036c*/ 	.word	0x00000008
        /*0370*/ 	.short	0x010a
        /*0372*/ 	.byte	0x39
	.zero		1


	//   ....[31]....
        /*0374*/ 	.word	0x000020d0
        /*0378*/ 	.word	0x000000ff
        /*037c*/ 	.word	0x00000008
        /*0380*/ 	.short	0x010a
        /*0382*/ 	.byte	0x39
	.zero		1


	//   ....[32]....
        /*0384*/ 	.word	0x00002470
        /*0388*/ 	.word	0x00000003
        /*038c*/ 	.word	0x00000060
        /*0390*/ 	.short	0x010a
        /*0392*/ 	.byte	0xff
	.zero		1


	//   ....[33]....
        /*0394*/ 	.word	0x000025c0
        /*0398*/ 	.word	0x00000000
        /*039c*/ 	.word	0x00000000
        /*03a0*/ 	.short	0x0101
        /*03a2*/ 	.byte	0xff
	.zero		1


	//   ....[34]....
        /*03a4*/ 	.word	0x00002b70
        /*03a8*/ 	.word	0x00000000
        /*03ac*/ 	.word	0x00000008
        /*03b0*/ 	.short	0x010a
        /*03b2*/ 	.byte	0xff
	.zero		1


	//   ....[35]....
        /*03b4*/ 	.word	0x00002cb0
        /*03b8*/ 	.word	0x00000000
        /*03bc*/ 	.word	0x00000090
        /*03c0*/ 	.short	0x010a
        /*03c2*/ 	.byte	0xff
	.zero		1


	//   ....[36]....
        /*03c4*/ 	.word	0x00002d10
        /*03c8*/ 	.word	0x00000004
        /*03cc*/ 	.word	0x00000000
        /*03d0*/ 	.short	0x0101
        /*03d2*/ 	.byte	0xff
	.zero		1


	//   ....[37]....
        /*03d4*/ 	.word	0x00002d30
        /*03d8*/ 	.word	0x000000ff
        /*03dc*/ 	.word	0x00000070
        /*03e0*/ 	.short	0x010a
        /*03e2*/ 	.byte	0x04
	.zero		1


	//   ....[38]....
        /*03e4*/ 	.word	0x00002e50
        /*03e8*/ 	.word	0x00000000
        /*03ec*/ 	.word	0x00000060
        /*03f0*/ 	.short	0x010a
        /*03f2*/ 	.byte	0xff
	.zero		1


	//   ....[39]....
        /*03f4*/ 	.word	0x00002f60
        /*03f8*/ 	.word	0x00000000
        /*03fc*/ 	.word	0x00000000
        /*0400*/ 	.short	0x0101
        /*0402*/ 	.byte	0xff
	.zero		1


	//   ....[40]....
        /*0404*/ 	.word	0x00002ff0
        /*0408*/ 	.word	0x000000ff
        /*040c*/ 	.word	0x00000070
        /*0410*/ 	.short	0x0106
        /*0412*/ 	.byte	0x04
	.zero		1


	//   ....[41]....
        /*0414*/ 	.word	0x00003010
        /*0418*/ 	.word	0x000000ff
        /*041c*/ 	.word	0x00000070
        /*0420*/ 	.short	0x010a
        /*0422*/ 	.byte	0x04
	.zero		1


	//   ....[42]....
        /*0424*/ 	.word	0x000030a0
        /*0428*/ 	.word	0x000000ff
        /*042c*/ 	.word	0x00000070
        /*0430*/ 	.short	0x0106
        /*0432*/ 	.byte	0x07
	.zero		1


	//   ....[43]....
        /*0434*/ 	.word	0x000030e0
        /*0438*/ 	.word	0x00000000
        /*043c*/ 	.word	0x00000070
        /*0440*/ 	.short	0x010a
        /*0442*/ 	.byte	0xff
	.zero		1


	//   ....[44]....
        /*0444*/ 	.word	0x00003f40
        /*0448*/ 	.word	0x00000002
        /*044c*/ 	.word	0x00000060
        /*0450*/ 	.short	0x010a
        /*0452*/ 	.byte	0xff
	.zero		1


	//   ....[45]....
        /*0454*/ 	.word	0x00004050
        /*0458*/ 	.word	0x00000003
        /*045c*/ 	.word	0x00000000
        /*0460*/ 	.short	0x0101
        /*0462*/ 	.byte	0xff
	.zero		1


	//   ....[46]....
        /*0464*/ 	.word	0x000040e0
        /*0468*/ 	.word	0x000000ff
        /*046c*/ 	.word	0x00000000
        /*0470*/ 	.short	0x010a
        /*0472*/ 	.byte	0x06
	.zero		1


	//   ....[47]....
        /*0474*/ 	.word	0x00004130
        /*0478*/ 	.word	0x000000ff
        /*047c*/ 	.word	0x00000000
        /*0480*/ 	.short	0x010a
        /*0482*/ 	.byte	0x06
	.zero		1


	//   ....[48]....
        /*0484*/ 	.word	0x00004150
        /*0488*/ 	.word	0x000000ff
        /*048c*/ 	.word	0x00000000
        /*0490*/ 	.short	0x010a
        /*0492*/ 	.byte	0x06
	.zero		1


	//   ....[49]....
        /*0494*/ 	.word	0x000041c0
        /*0498*/ 	.word	0x000000ff
        /*049c*/ 	.word	0x00000088
        /*04a0*/ 	.short	0x010a
        /*04a2*/ 	.byte	0x06
	.zero		1


	//   ....[50]....
        /*04a4*/ 	.word	0x00004750
        /*04a8*/ 	.word	0x000000ff
        /*04ac*/ 	.word	0x00000000
        /*04b0*/ 	.short	0x010a
        /*04b2*/ 	.byte	0x06
	.zero		1


	//   ....[51]....
        /*04b4*/ 	.word	0x000047e0
        /*04b8*/ 	.word	0x000000ff
        /*04bc*/ 	.word	0x00000000
        /*04c0*/ 	.short	0x010a
        /*04c2*/ 	.byte	0x06
	.zero		1


	//   ....[52]....
        /*04c4*/ 	.word	0x00004bc0
        /*04c8*/ 	.word	0x000000ff
        /*04cc*/ 	.word	0x000000b0
        /*04d0*/ 	.short	0x010a
        /*04d2*/ 	.byte	0x06
	.zero		1


	//   ....[53]....
        /*04d4*/ 	.word	0x000050d0
        /*04d8*/ 	.word	0x0000000c
        /*04dc*/ 	.word	0x00000060
        /*04e0*/ 	.short	0x010a
        /*04e2*/ 	.byte	0xff
	.zero		1


	//   ....[54]....
        /*04e4*/ 	.word	0x00005240
        /*04e8*/ 	.word	0x00000000
        /*04ec*/ 	.word	0x00000000
        /*04f0*/ 	.short	0x0101
        /*04f2*/ 	.byte	0xff
	.zero		1


	//   ....[55]....
        /*04f4*/ 	.word	0x000056d0
        /*04f8*/ 	.word	0x000000ff
        /*04fc*/ 	.word	0x00000058
        /*0500*/ 	.short	0x010a
        /*0502*/ 	.byte	0x15
	.zero		1


	//   ....[56]....
        /*0504*/ 	.word	0x00005850
        /*0508*/ 	.word	0x000000ff
        /*050c*/ 	.word	0x00000030
        /*0510*/ 	.short	0x010a
        /*0512*/ 	.byte	0x15
	.zero		1


	//   ....[57]....
        /*0514*/ 	.word	0x00005a50
        /*0518*/ 	.word	0x000000ff
        /*051c*/ 	.word	0x00000010
        /*0520*/ 	.short	0x010b
        /*0522*/ 	.byte	0x15
	.zero		1


	//   ....[58]....
        /*0524*/ 	.word	0x00005a60
        /*0528*/ 	.word	0x000000ff
        /*052c*/ 	.word	0x00000000
        /*0530*/ 	.short	0x0101
        /*0532*/ 	.byte	0x2e
	.zero		1


	//   ....[59]....
        /*0534*/ 	.word	0x00005a80
        /*0538*/ 	.word	0x000000ff
        /*053c*/ 	.word	0x00000038
        /*0540*/ 	.short	0x010a
        /*0542*/ 	.byte	0x15
	.zero		1


	//   ....[60]....
        /*0544*/ 	.word	0x00005c30
        /*0548*/ 	.word	0x000000ff
        /*054c*/ 	.word	0x00000018
        /*0550*/ 	.short	0x010b
        /*0552*/ 	.byte	0x15
	.zero		1


	//   ....[61]....
        /*0554*/ 	.word	0x00005c40
        /*0558*/ 	.word	0x000000ff
        /*055c*/ 	.word	0x00000000
        /*0560*/ 	.short	0x0101
        /*0562*/ 	.byte	0x27
	.zero		1


	//   ....[62]....
        /*0564*/ 	.word	0x00005c60
        /*0568*/ 	.word	0x000000ff
        /*056c*/ 	.word	0x00000040
        /*0570*/ 	.short	0x010a
        /*0572*/ 	.byte	0x15
	.zero		1


	//   ....[63]....
        /*0574*/ 	.word	0x00005e20
        /*0578*/ 	.word	0x000000ff
        /*057c*/ 	.word	0x00000020
        /*0580*/ 	.short	0x010b
        /*0582*/ 	.byte	0x15
	.zero		1


	//   ....[64]....
        /*0584*/ 	.word	0x00005e30
        /*0588*/ 	.word	0x000000ff
        /*058c*/ 	.word	0x00000000
        /*0590*/ 	.short	0x0101
        /*0592*/ 	.byte	0x26
	.zero		1


	//   ....[65]....
        /*0594*/ 	.word	0x00005e50
        /*0598*/ 	.word	0x000000ff
        /*059c*/ 	.word	0x00000048
        /*05a0*/ 	.short	0x010a
        /*05a2*/ 	.byte	0x15
	.zero		1


	//   ....[66]....
        /*05a4*/ 	.word	0x00006010
        /*05a8*/ 	.word	0x000000ff
        /*05ac*/ 	.word	0x00000028
        /*05b0*/ 	.short	0x010b
        /*05b2*/ 	.byte	0x15
	.zero		1


	//   ....[67]....
        /*05b4*/ 	.word	0x00006020
        /*05b8*/ 	.word	0x000000ff
        /*05bc*/ 	.word	0x00000000
        /*05c0*/ 	.short	0x0101
        /*05c2*/ 	.byte	0x25
	.zero		1


	//   ....[68]....
        /*05c4*/ 	.word	0x00006030
        /*05c8*/ 	.word	0x000000ff
        /*05cc*/ 	.word	0x00000030
        /*05d0*/ 	.short	0x010a
        /*05d2*/ 	.byte	0x15
	.zero		1


	//   ....[69]....
        /*05d4*/ 	.word	0x00006200
        /*05d8*/ 	.word	0x000000ff
        /*05dc*/ 	.word	0x00000010
        /*05e0*/ 	.short	0x010b
        /*05e2*/ 	.byte	0x15
	.zero		1


	//   ....[70]....
        /*05e4*/ 	.word	0x00006210
        /*05e8*/ 	.word	0x000000ff
        /*05ec*/ 	.word	0x00000000
        /*05f0*/ 	.short	0x0101
        /*05f2*/ 	.byte	0x2e
	.zero		1


	//   ....[71]....
        /*05f4*/ 	.word	0x00006220
        /*05f8*/ 	.word	0x000000ff
        /*05fc*/ 	.word	0x00000038
        /*0600*/ 	.short	0x010a
        /*0602*/ 	.byte	0x15
	.zero		1


	//   ....[72]....
        /*0604*/ 	.word	0x000063d0
        /*0608*/ 	.word	0x000000ff
        /*060c*/ 	.word	0x00000018
        /*0610*/ 	.short	0x010b
        /*0612*/ 	.byte	0x15
	.zero		1


	//   ....[73]....
        /*0614*/ 	.word	0x00006400
        /*0618*/ 	.word	0x000000ff
        /*061c*/ 	.word	0x00000000
        /*0620*/ 	.short	0x0101
        /*0622*/ 	.byte	0x27
	.zero		1


	//   ....[74]....
        /*0624*/ 	.word	0x00006410
        /*0628*/ 	.word	0x000000ff
        /*062c*/ 	.word	0x00000040
        /*0630*/ 	.short	0x010a
        /*0632*/ 	.byte	0x15
	.zero		1


	//   ....[75]....
        /*0634*/ 	.word	0x000065c0
        /*0638*/ 	.word	0x000000ff
        /*063c*/ 	.word	0x00000020
        /*0640*/ 	.short	0x010b
        /*0642*/ 	.byte	0x15
	.zero		1


	//   ....[76]....
        /*0644*/ 	.word	0x000065d0
        /*0648*/ 	.word	0x000000ff
        /*064c*/ 	.word	0x00000000
        /*0650*/ 	.short	0x0101
        /*0652*/ 	.byte	0x26
	.zero		1


	//   ....[77]....
        /*0654*/ 	.word	0x000065e0
        /*0658*/ 	.word	0x000000ff
        /*065c*/ 	.word	0x00000048
        /*0660*/ 	.short	0x010a
        /*0662*/ 	.byte	0x15
	.zero		1


	//   ....[78]....
        /*0664*/ 	.word	0x00006820
        /*0668*/ 	.word	0x000000ff
        /*066c*/ 	.word	0x00000028
        /*0670*/ 	.short	0x010b
        /*0672*/ 	.byte	0x15
	.zero		1


	//   ....[79]....
        /*0674*/ 	.word	0x00006830
        /*0678*/ 	.word	0x000000ff
        /*067c*/ 	.word	0x00000000
        /*0680*/ 	.short	0x0101
        /*0682*/ 	.byte	0x25
	.zero		1


	//   ....[80]....
        /*0684*/ 	.word	0x00006860
        /*0688*/ 	.word	0x000000ff
        /*068c*/ 	.word	0x00000030
        /*0690*/ 	.short	0x010a
        /*0692*/ 	.byte	0x15
	.zero		1


	//   ....[81]....
        /*0694*/ 	.word	0x00006880
        /*0698*/ 	.word	0x000000ff
        /*069c*/ 	.word	0x00000038
        /*06a0*/ 	.short	0x010a
        /*06a2*/ 	.byte	0x15
	.zero		1


	//   ....[82]....
        /*06a4*/ 	.word	0x000068a0
        /*06a8*/ 	.word	0x000000ff
        /*06ac*/ 	.word	0x00000040
        /*06b0*/ 	.short	0x010a
        /*06b2*/ 	.byte	0x15
	.zero		1


	//   ....[83]....
        /*06b4*/ 	.word	0x000068f0
        /*06b8*/ 	.word	0x00000002
        /*06bc*/ 	.word	0x00000048
        /*06c0*/ 	.short	0x010a
        /*06c2*/ 	.byte	0xff
	.zero		1


	//   ....[84]....
        /*06c4*/ 	.word	0x00006c60
        /*06c8*/ 	.word	0x00000000
        /*06cc*/ 	.word	0x00000060
        /*06d0*/ 	.short	0x010a
        /*06d2*/ 	.byte	0xff
	.zero		1


	//   ....[85]....
        /*06d4*/ 	.word	0x00006d30
        /*06d8*/ 	.word	0x00000000
        /*06dc*/ 	.word	0x00000000
        /*06e0*/ 	.short	0x0101
        /*06e2*/ 	.byte	0xff
	.zero		1


	//   ....[86]....
        /*06e4*/ 	.word	0x000079e0
        /*06e8*/ 	.word	0x000000ff
        /*06ec*/ 	.word	0x00000010
        /*06f0*/ 	.short	0x010a
        /*06f2*/ 	.byte	0x2c
	.zero		1


	//   ....[87]....
        /*06f4*/ 	.word	0x00007ac0
        /*06f8*/ 	.word	0x000000ff
        /*06fc*/ 	.word	0x00000080
        /*0700*/ 	.short	0x010a
        /*0702*/ 	.byte	0x2c
	.zero		1


	//   ....[88]....
        /*0704*/ 	.word	0x00007c40
        /*0708*/ 	.word	0x000000ff
        /*070c*/ 	.word	0x00000010
        /*0710*/ 	.short	0x010a
        /*0712*/ 	.byte	0x2c
	.zero		1


	//   ....[89]....
        /*0714*/ 	.word	0x00007d60
        /*0718*/ 	.word	0x000000ff
        /*071c*/ 	.word	0x00000080
        /*0720*/ 	.short	0x010a
        /*0722*/ 	.byte	0x2c
	.zero		1


	//   ....[90]....
        /*0724*/ 	.word	0x000093a0
        /*0728*/ 	.word	0x00000000
        /*072c*/ 	.word	0x00000000
        /*0730*/ 	.short	0x0101
        /*0732*/ 	.byte	0xff
	.zero		1


	//   ....[91]....
        /*0734*/ 	.word	0x000093b0
        /*0738*/ 	.word	0x00000003
        /*073c*/ 	.word	0x00000010
        /*0740*/ 	.short	0x010a
        /*0742*/ 	.byte	0xff
	.zero		1


	//   ....[92]....
        /*0744*/ 	.word	0x00009480
        /*0748*/ 	.word	0x00000003
        /*074c*/ 	.word	0x00000010
        /*0750*/ 	.short	0x010a
        /*0752*/ 	.byte	0xff
	.zero		1


	//   ....[93]....
        /*0754*/ 	.word	0x00009bb0
        /*0758*/ 	.word	0x000000ff
        /*075c*/ 	.word	0x00000000
        /*0760*/ 	.short	0x0101
        /*0762*/ 	.byte	0x04
	.zero		1


	//   ....[94]....
        /*0764*/ 	.word	0x0000a9e0
        /*0768*/ 	.word	0x0000000d
        /*076c*/ 	.word	0x00000000
        /*0770*/ 	.short	0x0101
        /*0772*/ 	.byte	0xff
	.zero		1


	//   ....[95]....
        /*0774*/ 	.word	0x0000aa40
        /*0778*/ 	.word	0x0000000b
        /*077c*/ 	.word	0x00000010
        /*0780*/ 	.short	0x010a
        /*0782*/ 	.byte	0xff
	.zero		1


	//   ....[96]....
        /*0784*/ 	.word	0x0000ab40
        /*0788*/ 	.word	0x0000000b
        /*078c*/ 	.word	0x00000010
        /*0790*/ 	.short	0x010a
        /*0792*/ 	.byte	0xff
	.zero		1


	//   ....[97]....
        /*0794*/ 	.word	0x0000c010
        /*0798*/ 	.word	0x00000003
        /*079c*/ 	.word	0x00000000
        /*07a0*/ 	.short	0x0101
        /*07a2*/ 	.byte	0xff
	.zero		1


	//   ....[98]....
        /*07a4*/ 	.word	0x0000c030
        /*07a8*/ 	.word	0x00000000
        /*07ac*/ 	.word	0x00000010
        /*07b0*/ 	.short	0x010a
        /*07b2*/ 	.byte	0xff
	.zero		1


	//   ....[99]....
        /*07b4*/ 	.word	0x0000c0f0
        /*07b8*/ 	.word	0x00000000
        /*07bc*/ 	.word	0x00000010
        /*07c0*/ 	.short	0x010a
        /*07c2*/ 	.byte	0xff
	.zero		1


	//   ....[100]....
        /*07c4*/ 	.word	0x0000d630
        /*07c8*/ 	.word	0x00000003
        /*07cc*/ 	.word	0x00000000
        /*07d0*/ 	.short	0x0101
        /*07d2*/ 	.byte	0xff
	.zero		1


	//   ....[101]....
        /*07d4*/ 	.word	0x0000d690
        /*07d8*/ 	.word	0x00000008
        /*07dc*/ 	.word	0x00000010
        /*07e0*/ 	.short	0x010a
        /*07e2*/ 	.byte	0xff
	.zero		1


	//   ....[102]....
        /*07e4*/ 	.word	0x0000d790
        /*07e8*/ 	.word	0x00000008
        /*07ec*/ 	.word	0x00000010
        /*07f0*/ 	.short	0x010a
        /*07f2*/ 	.byte	0xff
	.zero		1


	//   ....[103]....
        /*07f4*/ 	.word	0x0000ecc0
        /*07f8*/ 	.word	0x00000003
        /*07fc*/ 	.word	0x00000000
        /*0800*/ 	.short	0x0101
        /*0802*/ 	.byte	0xff
	.zero		1


	//   ....[104]....
        /*0804*/ 	.word	0x0000ece0
        /*0808*/ 	.word	0x00000008
        /*080c*/ 	.word	0x00000010
        /*0810*/ 	.short	0x010a
        /*0812*/ 	.byte	0xff
	.zero		1


	//   ....[105]....
        /*0814*/ 	.word	0x0000eda0
        /*0818*/ 	.word	0x00000008
        /*081c*/ 	.word	0x00000010
        /*0820*/ 	.short	0x010a
        /*0822*/ 	.byte	0xff
	.zero		1


	//   ....[106]....
        /*0824*/ 	.word	0x00010360
        /*0828*/ 	.word	0x00000003
        /*082c*/ 	.word	0x00000000
        /*0830*/ 	.short	0x0101
        /*0832*/ 	.byte	0xff
	.zero		1


	//   ....[107]....
        /*0834*/ 	.word	0x00010380
        /*0838*/ 	.word	0x00000000
        /*083c*/ 	.word	0x00000010
        /*0840*/ 	.short	0x010a
        /*0842*/ 	.byte	0xff
	.zero		1


	//   ....[108]....
        /*0844*/ 	.word	0x00010440
        /*0848*/ 	.word	0x00000000
        /*084c*/ 	.word	0x00000010
        /*0850*/ 	.short	0x010a
        /*0852*/ 	.byte	0xff
	.zero		1


	//   ....[109]....
        /*0854*/ 	.word	0x00011950
        /*0858*/ 	.word	0x00000003
        /*085c*/ 	.word	0x00000000
        /*0860*/ 	.short	0x0101
        /*0862*/ 	.byte	0xff
	.zero		1


	//   ....[110]....
        /*0864*/ 	.word	0x00011970
        /*0868*/ 	.word	0x00000000
        /*086c*/ 	.word	0x00000010
        /*0870*/ 	.short	0x010a
        /*0872*/ 	.byte	0xff
	.zero		1


	//   ....[111]....
        /*0874*/ 	.word	0x00011a20
        /*0878*/ 	.word	0x00000000
        /*087c*/ 	.word	0x00000010
        /*0880*/ 	.short	0x010a
        /*0882*/ 	.byte	0xff
	.zero		1


	//   ....[112]....
        /*0884*/ 	.word	0x00012f40
        /*0888*/ 	.word	0x00000003
        /*088c*/ 	.word	0x00000000
        /*0890*/ 	.short	0x0101
        /*0892*/ 	.byte	0xff
	.zero		1


	//   ....[113]....
        /*0894*/ 	.word	0x00013040
        /*0898*/ 	.word	0x000000ff
        /*089c*/ 	.word	0x000000b0
        /*08a0*/ 	.short	0x0101
        /*08a2*/ 	.byte	0x2c
	.zero		1


	//   ....[114]....
        /*08a4*/ 	.word	0x000131e0
        /*08a8*/ 	.word	0x000000ff
        /*08ac*/ 	.word	0x00000000
        /*08b0*/ 	.short	0x0101
        /*08b2*/ 	.byte	0x04
	.zero		1


	//   ....[115]....
        /*08b4*/ 	.word	0x00013200
        /*08b8*/ 	.word	0x00000000
        /*08bc*/ 	.word	0x000000a0
        /*08c0*/ 	.short	0x010a
        /*08c2*/ 	.byte	0xff
	.zero		1


	//   ....[116]....
        /*08c4*/ 	.word	0x00013260
        /*08c8*/ 	.word	0x00000000
        /*08cc*/ 	.word	0x00000008
        /*08d0*/ 	.short	0x010a
        /*08d2*/ 	.byte	0xff
	.zero		1


	//   ....[117]....
        /*08d4*/ 	.word	0x000132c0
        /*08d8*/ 	.word	0x00000000
        /*08dc*/ 	.word	0x00000008
        /*08e0*/ 	.short	0x010a
        /*08e2*/ 	.byte	0xff
	.zero		1


	//   ....[118]....
        /*08e4*/ 	.word	0x00013310
        /*08e8*/ 	.word	0x00000003
        /*08ec*/ 	.word	0x00000060
        /*08f0*/ 	.short	0x010a
        /*08f2*/ 	.byte	0xff
	.zero		1


	//   ....[119]....
        /*08f4*/ 	.word	0x00013360
        /*08f8*/ 	.word	0x00000000
        /*08fc*/ 	.word	0x00000090
        /*0900*/ 	.short	0x010a
        /*0902*/ 	.byte	0xff
	.zero		1


	//   ....[120]....
        /*0904*/ 	.word	0x000133c0
        /*0908*/ 	.word	0x00000000
        /*090c*/ 	.word	0x00000070
        /*0910*/ 	.short	0x010a
        /*0912*/ 	.byte	0xff
	.zero		1


	//   ....[121]....
        /*0914*/ 	.word	0x00013410
        /*0918*/ 	.word	0x00000000
        /*091c*/ 	.word	0x00000060
        /*0920*/ 	.short	0x010a
        /*0922*/ 	.byte	0xff
	.zero		1


	//   ....[122]....
        /*0924*/ 	.word	0x00013470
        /*0928*/ 	.word	0x00000000
        /*092c*/ 	.word	0x00000070
        /*0930*/ 	.short	0x010a
        /*0932*/ 	.byte	0xff
	.zero		1


	//   ....[123]....
        /*0934*/ 	.word	0x000134c0
        /*0938*/ 	.word	0x00000002
        /*093c*/ 	.word	0x00000060
        /*0940*/ 	.short	0x010a
        /*0942*/ 	.byte	0xff
	.zero		1


	//   ....[124]....
        /*0944*/ 	.word	0x00013520
        /*0948*/ 	.word	0x00000011
        /*094c*/ 	.word	0x00000000
        /*0950*/ 	.short	0x010a
        /*0952*/ 	.byte	0xff
	.zero		1


	//   ....[125]....
        /*0954*/ 	.word	0x00013580
        /*0958*/ 	.word	0x00000010
        /*095c*/ 	.word	0x00000088
        /*0960*/ 	.short	0x010a
        /*0962*/ 	.byte	0xff
	.zero		1


	//   ....[126]....
        /*0964*/ 	.word	0x000135e0
        /*0968*/ 	.word	0x00000011
        /*096c*/ 	.word	0x00000000
        /*0970*/ 	.short	0x010a
        /*0972*/ 	.byte	0xff
	.zero		1


	//   ....[127]....
        /*0974*/ 	.word	0x00013640
        /*0978*/ 	.word	0x00000000
        /*097c*/ 	.word	0x000000b0
        /*0980*/ 	.short	0x010a
        /*0982*/ 	.byte	0xff
	.zero		1


	//   ....[128]....
        /*0984*/ 	.word	0x00013690
        /*0988*/ 	.word	0x0000000c
        /*098c*/ 	.word	0x00000060
        /*0990*/ 	.short	0x010a
        /*0992*/ 	.byte	0xff
	.zero		1


	//   ....[129]....
        /*0994*/ 	.word	0x000136f0
        /*0998*/ 	.word	0x00000000
        /*099c*/ 	.word	0x00000058
        /*09a0*/ 	.short	0x010a
        /*09a2*/ 	.byte	0xff
	.zero		1


	//   ....[130]....
        /*09a4*/ 	.word	0x00013750
        /*09a8*/ 	.word	0x00000009
        /*09ac*/ 	.word	0x00000030
        /*09b0*/ 	.short	0x010a
        /*09b2*/ 	.byte	0xff
	.zero		1


	//   ....[131]....
        /*09b4*/ 	.word	0x000137b0
        /*09b8*/ 	.word	0x00000009
        /*09bc*/ 	.word	0x00000038
        /*09c0*/ 	.short	0x010a
        /*09c2*/ 	.byte	0xff
	.zero		1


	//   ....[132]....
        /*09c4*/ 	.word	0x00013810
        /*09c8*/ 	.word	0x00000009
        /*09cc*/ 	.word	0x00000040
        /*09d0*/ 	.short	0x010a
        /*09d2*/ 	.byte	0xff
	.zero		1


	//   ....[133]....
        /*09d4*/ 	.word	0x00013870
        /*09d8*/ 	.word	0x00000009
        /*09dc*/ 	.word	0x00000048
        /*09e0*/ 	.short	0x010a
        /*09e2*/ 	.byte	0xff
	.zero		1


	//   ....[134]....
        /*09e4*/ 	.word	0x000138d0
        /*09e8*/ 	.word	0x00000000
        /*09ec*/ 	.word	0x00000030
        /*09f0*/ 	.short	0x010a
        /*09f2*/ 	.byte	0xff
	.zero		1


	//   ....[135]....
        /*09f4*/ 	.word	0x00013930
        /*09f8*/ 	.word	0x00000000
        /*09fc*/ 	.word	0x00000038
        /*0a00*/ 	.short	0x010a
        /*0a02*/ 	.byte	0xff
	.zero		1


	//   ....[136]....
        /*0a04*/ 	.word	0x00013990
        /*0a08*/ 	.word	0x00000000
        /*0a0c*/ 	.word	0x00000040
        /*0a10*/ 	.short	0x010a
        /*0a12*/ 	.byte	0xff
	.zero		1


	//   ....[137]....
        /*0a14*/ 	.word	0x000139f0
        /*0a18*/ 	.word	0x00000000
        /*0a1c*/ 	.word	0x00000048
        /*0a20*/ 	.short	0x010a
        /*0a22*/ 	.byte	0xff
	.zero		1


	//   ....[138]....
        /*0a24*/ 	.word	0x00013a50
        /*0a28*/ 	.word	0x00000003
        /*0a2c*/ 	.word	0x00000030
        /*0a30*/ 	.short	0x010a
        /*0a32*/ 	.byte	0xff
	.zero		1


	//   ....[139]....
        /*0a34*/ 	.word	0x00013ab0
        /*0a38*/ 	.word	0x00000003
        /*0a3c*/ 	.word	0x00000038
        /*0a40*/ 	.short	0x010a
        /*0a42*/ 	.byte	0xff
	.zero		1


	//   ....[140]....
        /*0a44*/ 	.word	0x00013b10
        /*0a48*/ 	.word	0x00000003
        /*0a4c*/ 	.word	0x00000040
        /*0a50*/ 	.short	0x010a
        /*0a52*/ 	.byte	0xff
	.zero		1


	//   ....[141]....
        /*0a54*/ 	.word	0x00013b60
        /*0a58*/ 	.word	0x00000000
        /*0a5c*/ 	.word	0x00000060
        /*0a60*/ 	.short	0x010a
        /*0a62*/ 	.byte	0xff
	.zero		1


	//   ....[142]....
        /*0a64*/ 	.word	0x00013bc0
        /*0a68*/ 	.word	0x00000003
        /*0a6c*/ 	.word	0x00000010
        /*0a70*/ 	.short	0x010a
        /*0a72*/ 	.byte	0xff
	.zero		1


	//   ....[143]....
        /*0a74*/ 	.word	0x00013c20
        /*0a78*/ 	.word	0x00000003
        /*0a7c*/ 	.word	0x00000080
        /*0a80*/ 	.short	0x010a
        /*0a82*/ 	.byte	0xff
	.zero		1


	//   ....[144]....
        /*0a84*/ 	.word	0x00013c70
        /*0a88*/ 	.word	0x00000003
        /*0a8c*/ 	.word	0x00000010
        /*0a90*/ 	.short	0x010a
        /*0a92*/ 	.byte	0xff
	.zero		1


	//   ....[145]....
        /*0a94*/ 	.word	0x00013cc0
        /*0a98*/ 	.word	0x0000000b
        /*0a9c*/ 	.word	0x00000010
        /*0aa0*/ 	.short	0x010a
        /*0aa2*/ 	.byte	0xff
	.zero		1


	//   ....[146]....
        /*0aa4*/ 	.word	0x00013d10
        /*0aa8*/ 	.word	0x00000000
        /*0aac*/ 	.word	0x00000010
        /*0ab0*/ 	.short	0x010a
        /*0ab2*/ 	.byte	0xff
	.zero		1


	//   ....[147]....
        /*0ab4*/ 	.word	0x00013d60
        /*0ab8*/ 	.word	0x00000008
        /*0abc*/ 	.word	0x00000010
        /*0ac0*/ 	.short	0x010a
        /*0ac2*/ 	.byte	0xff
	.zero		1


	//   ....[148]....
        /*0ac4*/ 	.word	0x00013db0
        /*0ac8*/ 	.word	0x00000008
        /*0acc*/ 	.word	0x00000010
        /*0ad0*/ 	.short	0x010a
        /*0ad2*/ 	.byte	0xff
	.zero		1


	//   ....[149]....
        /*0ad4*/ 	.word	0x00013e00
        /*0ad8*/ 	.word	0x00000000
        /*0adc*/ 	.word	0x00000010
        /*0ae0*/ 	.short	0x010a
        /*0ae2*/ 	.byte	0xff
	.zero		1


	//   ....[150]....
        /*0ae4*/ 	.word	0x00013e50
        /*0ae8*/ 	.word	0x00000000
        /*0aec*/ 	.word	0x00000010
        /*0af0*/ 	.short	0x010a
        /*0af2*/ 	.byte	0xff
	.zero		1


	//----- nvinfo : EIATTR_NUM_MBARRIERS
	.align		4
.L_47:
        /*0af4*/ 	.byte	0x03, 0x38
        /*0af6*/ 	.short	0x0017


	//----- nvinfo : EIATTR_EXIT_INSTR_OFFSETS
	.align		4
        /*0af8*/ 	.byte	0x04, 0x1c
        /*0afa*/ 	.short	(.L_49 - .L_48)


	//   ....[0]....
.L_48:
        /*0afc*/ 	.word	0x00002ba0


	//   ....[1]....
        /*0b00*/ 	.word	0x000030b0


	//   ....[2]....
        /*0b04*/ 	.word	0x00003110


	//   ....[3]....
        /*0b08*/ 	.word	0x00004e20


	//   ....[4]....
        /*0b0c*/ 	.word	0x00006920


	//   ....[5]....
        /*0b10*/ 	.word	0x00006960


	//   ....[6]....
        /*0b14*/ 	.word	0x000130c0


	//   ....[7]....
        /*0b18*/ 	.word	0x00013140


	//   ....[8]....
        /*0b1c*/ 	.word	0x00013170


	//   ....[9]....
        /*0b20*/ 	.word	0x000131f0


	//----- nvinfo : EIATTR_MAX_THREADS
	.align		4
.L_49:
        /*0b24*/ 	.byte	0x04, 0x05
        /*0b26*/ 	.short	(.L_51 - .L_50)
.L_50:
        /*0b28*/ 	.word	0x00000100
        /*0b2c*/ 	.word	0x00000001
        /*0b30*/ 	.word	0x00000001


	//----- nvinfo : EIATTR_CRS_STACK_SIZE
	.align		4
.L_51:
        /*0b34*/ 	.byte	0x04, 0x1e
        /*0b36*/ 	.short	(.L_53 - .L_52)
.L_52:
        /*0b38*/ 	.word	0x00000000


	//----- nvinfo : EIATTR_CBANK_PARAM_SIZE
	.align		4
.L_53:
        /*0b3c*/ 	.byte	0x03, 0x19
        /*0b3e*/ 	.short	0x0c00


	//----- nvinfo : EIATTR_PARAM_CBANK
	.align		4
        /*0b40*/ 	.byte	0x04, 0x0a
        /*0b42*/ 	.short	(.L_55 - .L_54)
	.align		4
.L_54:
        /*0b44*/ 	.word	index@(.nv.constant0._ZN7cutlass13device_kernelINS_4gemm6kernel13GemmUniversalIN4cute5tupleIJiiiiEEENS1_10collective13CollectiveMmaINS1_46MainloopSm100TmaUmmaWarpSpecializedBlockScaledILi1ELi2ELi1ENS5_IJNS4_1CILi2EEESB_NSA_ILi1EEEEEEEENS5_IJNSA_ILi128EEENSA_ILi256EEESG_EEENS5_IJNS_12float_e5m2_tENS_13float_ue8m0_tEEEENS5_IJNS5_IJlSC_lEEENS4_6LayoutINS5_IJNS5_IJNS5_IJNSA_ILi32EEENSA_ILi4EEEEEEiEEESQ_NS5_IJSC_iEEEEEENS5_IJNS5_IJNS5_IJNSA_ILi16EEESO_EEEiEEENS5_IJNS5_IJNSA_ILi0EEESC_EEENSA_ILi512EEEEEENS5_IJSW_iEEEEEEEEEEESK_S13_NS4_8TiledMMAINS4_8MMA_AtomIJNS4_21SM100_MMA_MXF8F6F4_SSISI_SI_fSJ_Li128ELi256ELNS4_4UMMA5MajorE0ELS18_0ELNS17_7ScaleInE0ELS19_0EEEEEENSM_INS5_IJSC_SC_SC_EEENS5_IJSW_SW_SW_EEEEENS5_IJNS4_10UnderscoreES1F_S1F_EEEEENS5_IJNS4_23SM90_TMA_LOAD_MULTICASTES1I_EEENS5_IJNS4_14ComposedLayoutINS4_7SwizzleILi3ELi4ELi3EEENS4_18smem_ptr_flag_bitsILi8EEENSM_INS5_IJNSA_ILi8EEESF_EEENS5_IJSF_SC_EEEEEEENSM_INS5_IJNS5_IJNS5_IJSP_SC_EEENS5_IJSN_SC_EEEEEESC_NS5_IJSO_SB_EEEEEENS5_IJNS5_IJNS5_IJSU_SY_EEESX_EEESW_NS5_IJSC_SY_EEEEEEEEEEEvNS4_8identityES1J_NS5_IJS1T_NSM_INS5_IJNS5_IJNS5_IJSP_SB_EEES1V_EEESC_S1X_EEENS5_IJS20_SW_NS5_IJSC_NSA_ILi1024EEEEEEEEEEEEEEvS25_EENS_8epilogue10collective18CollectiveEpilogueINS2F_23Sm100TmaWarpSpecializedILi4ELi2ELi32ELb1ELb0EEEJNS5_IJNSA_ILi64EEESG_SG_EEENS5_IJNSM_IS2K_SC_EENSM_INS5_IJSN_SB_EEENS5_IJSC_SF_EEEEEEEENS_10bfloat16_tESL_S2R_SL_NS2F_6fusion15FusionCallbacksIS2J_NS2S_17LinearCombinationIS2R_fS2R_fLNS_15FloatRoundStyleE2EEES2L_S2Q_JEEENS4_5SM1004TMEM4LOAD26SM100_TMEM_LOAD_32dp32b32xENS4_13SM90_TMA_LOADENS1K_INS1L_ILi2ELi4ELi3EEENS1N_ILi16EEENSM_INS5_IJS1P_SN_EEES1V_EEEENS4_39AutoVectorizingCopyWithAssumedAlignmentILi128EEENS4_14SM90_TMA_STOREES37_S39_S39_EEEvvEEEEvNT_6ParamsE)
        /*0b48*/ 	.short	0x0380
        /*0b4a*/ 	.short	0x0c00


	//----- nvinfo : EIATTR_SW_WAR
	.align		4
.L_55:
        /*0b4c*/ 	.byte	0x04, 0x36
        /*0b4e*/ 	.short	(.L_57 - .L_56)
.L_56:
        /*0b50*/ 	.word	0x00000008
.L_57:


//--------------------- .nv.callgraph             --------------------------
	.section	.nv.callgraph,"",@"SHT_CUDA_CALLGRAPH"
	.align	4
	.sectionentsize	8
	.align		4
        /*0000*/ 	.word	0x00000000
	.align		4
        /*0004*/ 	.word	0xffffffff
	.align		4
        /*0008*/ 	.word	index@(_ZN7cutlass13device_kernelINS_4gemm6kernel13GemmUniversalIN4cute5tupleIJiiiiEEENS1_10collective13CollectiveMmaINS1_46MainloopSm100TmaUmmaWarpSpecializedBlockScaledILi1ELi2ELi1ENS5_IJNS4_1CILi2EEESB_NSA_ILi1EEEEEEEENS5_IJNSA_ILi128EEENSA_ILi256EEESG_EEENS5_IJNS_12float_e5m2_tENS_13float_ue8m0_tEEEENS5_IJNS5_IJlSC_lEEENS4_6LayoutINS5_IJNS5_IJNS5_IJNSA_ILi32EEENSA_ILi4EEEEEEiEEESQ_NS5_IJSC_iEEEEEENS5_IJNS5_IJNS5_IJNSA_ILi16EEESO_EEEiEEENS5_IJNS5_IJNSA_ILi0EEESC_EEENSA_ILi512EEEEEENS5_IJSW_iEEEEEEEEEEESK_S13_NS4_8TiledMMAINS4_8MMA_AtomIJNS4_21SM100_MMA_MXF8F6F4_SSISI_SI_fSJ_Li128ELi256ELNS4_4UMMA5MajorE0ELS18_0ELNS17_7ScaleInE0ELS19_0EEEEEENSM_INS5_IJSC_SC_SC_EEENS5_IJSW_SW_SW_EEEEENS5_IJNS4_10UnderscoreES1F_S1F_EEEEENS5_IJNS4_23SM90_TMA_LOAD_MULTICASTES1I_EEENS5_IJNS4_14ComposedLayoutINS4_7SwizzleILi3ELi4ELi3EEENS4_18smem_ptr_flag_bitsILi8EEENSM_INS5_IJNSA_ILi8EEESF_EEENS5_IJSF_SC_EEEEEEENSM_INS5_IJNS5_IJNS5_IJSP_SC_EEENS5_IJSN_SC_EEEEEESC_NS5_IJSO_SB_EEEEEENS5_IJNS5_IJNS5_IJSU_SY_EEESX_EEESW_NS5_IJSC_SY_EEEEEEEEEEEvNS4_8identityES1J_NS5_IJS1T_NSM_INS5_IJNS5_IJNS5_IJSP_SB_EEES1V_EEESC_S1X_EEENS5_IJS20_SW_NS5_IJSC_NSA_ILi1024EEEEEEEEEEEEEEvS25_EENS_8epilogue10collective18CollectiveEpilogueINS2F_23Sm100TmaWarpSpecializedILi4ELi2ELi32ELb1ELb0EEEJNS5_IJNSA_ILi64EEESG_SG_EEENS5_IJNSM_IS2K_SC_EENSM_INS5_IJSN_SB_EEENS5_IJSC_SF_EEEEEEEENS_10bfloat16_tESL_S2R_SL_NS2F_6fusion15FusionCallbacksIS2J_NS2S_17LinearCombinationIS2R_fS2R_fLNS_15FloatRoundStyleE2EEES2L_S2Q_JEEENS4_5SM1004TMEM4LOAD26SM100_TMEM_LOAD_32dp32b32xENS4_13SM90_TMA_LOADENS1K_INS1L_ILi2ELi4ELi3EEENS1N_ILi16EEENSM_INS5_IJS1P_SN_EEES1V_EEEENS4_39AutoVectorizingCopyWithAssumedAlignmentILi128EEENS4_14SM90_TMA_STOREES37_S39_S39_EEEvvEEEEvNT_6ParamsE)
	.align		4
        /*000c*/ 	.word	index@(__assertfail)
	.align		4
        /*0010*/ 	.word	0x00000000
	.align		4
        /*0014*/ 	.word	0xfffffffe
	.align		4
        /*0018*/ 	.word	0x00000000
	.align		4
        /*001c*/ 	.word	0xfffffffd
	.align		4
        /*0020*/ 	.word	0x00000000
	.align		4
        /*0024*/ 	.word	0xfffffffc


//--------------------- .nv.constant4             --------------------------
	.section	.nv.constant4,"a",@progbits
	.align	8
	.align		8
.nv.constant4:
        /*0000*/ 	.dword	__assertfail
	.align		8
        /*0008*/ 	.dword	__unnamed_1
	.align		8
        /*0010*/ 	.dword	__unnamed_2
	.align		8
        /*0018*/ 	.dword	_ZN40_INTERNAL_a0230dc2_4_k_cu_9ef3591c_359614cuda3std3__45__cpo5beginE
	.align		8
        /*0020*/ 	.dword	_ZN40_INTERNAL_a0230dc2_4_k_cu_9ef3591c_359614cuda3std3__45__cpo3endE
	.align		8
        /*0028*/ 	.dword	_ZN40_INTERNAL_a0230dc2_4_k_cu_9ef3591c_359614cuda3std3__45__cpo6cbeginE
	.align		8
        /*0030*/ 	.dword	_ZN40_INTERNAL_a0230dc2_4_k_cu_9ef3591c_359614cuda3std3__45__cpo4cendE
	.align		8
        /*0038*/ 	.dword	_ZN40_INTERNAL_a0230dc2_4_k_cu_9ef3591c_359614cuda3std3__442_GLOBAL__N__a0230dc2_4_k_cu_9ef3591c_359616ignoreE
	.align		8
        /*0040*/ 	.dword	_ZN40_INTERNAL_a0230dc2_4_k_cu_9ef3591c_359614cuda3std3__419piecewise_constructE
	.align		8
        /*0048*/ 	.dword	_ZN40_INTERNAL_a0230dc2_4_k_cu_9ef3591c_359614cuda3std3__48in_placeE
	.align		8
        /*0050*/ 	.dword	_ZN40_INTERNAL_a0230dc2_4_k_cu_9ef3591c_359614cuda3std6ranges3__45__cpo4swapE
	.align		8
        /*0058*/ 	.dword	_ZN40_INTERNAL_a0230dc2_4_k_cu_9ef3591c_359614cuda3std6ranges3__45__cpo9iter_moveE
	.align		8
        /*0060*/ 	.dword	_ZN40_INTERNAL_a0230dc2_4_k_cu_9ef3591c_359614cute7productE
	.align		8
        /*0068*/ 	.dword	_ZN40_INTERNAL_a0230dc2_4_k_cu_9ef3591c_359614cute1_E
	.align		8
        /*0070*/ 	.dword	$str$25
	.align		8
        /*0078*/ 	.dword	$str$26
	.align		8
        /*0080*/ 	.dword	$str$27
	.align		8
        /*0088*/ 	.dword	$str$28


//--------------------- .text._ZN7cutlass13device_kernelINS_4gemm6kernel13GemmUniversalIN4cute5tupleIJiiiiEEENS1_10collective13CollectiveMmaINS1_46MainloopSm100TmaUmmaWarpSpecializedBlockScaledILi1ELi2ELi1ENS5_IJNS4_1CILi2EEESB_NSA_ILi1EEEEEEEENS5_IJNSA_ILi128EEENSA_ILi256EEESG_EEENS5_IJNS_12float_e5m2_tENS_13float_ue8m0_tEEEENS5_IJNS5_IJlSC_lEEENS4_6LayoutINS5_IJNS5_IJNS5_IJNSA_ILi32EEENSA_ILi4EEEEEEiEEESQ_NS5_IJSC_iEEEEEENS5_IJNS5_IJNS5_IJNSA_ILi16EEESO_EEEiEEENS5_IJNS5_IJNSA_ILi0EEESC_EEENSA_ILi512EEEEEENS5_IJSW_iEEEEEEEEEEESK_S13_NS4_8TiledMMAINS4_8MMA_AtomIJNS4_21SM100_MMA_MXF8F6F4_SSISI_SI_fSJ_Li128ELi256ELNS4_4UMMA5MajorE0ELS18_0ELNS17_7ScaleInE0ELS19_0EEEEEENSM_INS5_IJSC_SC_SC_EEENS5_IJSW_SW_SW_EEEEENS5_IJNS4_10UnderscoreES1F_S1F_EEEEENS5_IJNS4_23SM90_TMA_LOAD_MULTICASTES1I_EEENS5_IJNS4_14ComposedLayoutINS4_7SwizzleILi3ELi4ELi3EEENS4_18smem_ptr_flag_bitsILi8EEENSM_INS5_IJNSA_ILi8EEESF_EEENS5_IJSF_SC_EEEEEEENSM_INS5_IJNS5_IJNS5_IJSP_SC_EEENS5_IJSN_SC_EEEEEESC_NS5_IJSO_SB_EEEEEENS5_IJNS5_IJNS5_IJSU_SY_EEESX_EEESW_NS5_IJSC_SY_EEEEEEEEEEEvNS4_8identityES1J_NS5_IJS1T_NSM_INS5_IJNS5_IJNS5_IJSP_SB_EEES1V_EEESC_S1X_EEENS5_IJS20_SW_NS5_IJSC_NSA_ILi1024EEEEEEEEEEEEEEvS25_EENS_8epilogue10collective18CollectiveEpilogueINS2F_23Sm100TmaWarpSpecializedILi4ELi2ELi32ELb1ELb0EEEJNS5_IJNSA_ILi64EEESG_SG_EEENS5_IJNSM_IS2K_SC_EENSM_INS5_IJSN_SB_EEENS5_IJSC_SF_EEEEEEEENS_10bfloat16_tESL_S2R_SL_NS2F_6fusion15FusionCallbacksIS2J_NS2S_17LinearCombinationIS2R_fS2R_fLNS_15FloatRoundStyleE2EEES2L_S2Q_JEEENS4_5SM1004TMEM4LOAD26SM100_TMEM_LOAD_32dp32b32xENS4_13SM90_TMA_LOADENS1K_INS1L_ILi2ELi4ELi3EEENS1N_ILi16EEENSM_INS5_IJS1P_SN_EEES1V_EEEENS4_39AutoVectorizingCopyWithAssumedAlignmentILi128EEENS4_14SM90_TMA_STOREES37_S39_S39_EEEvvEEEEvNT_6ParamsE --------------------------
	.section	.text._ZN7cutlass13device_kernelINS_4gemm6kernel13GemmUniversalIN4cute5tupleIJiiiiEEENS1_10collective13CollectiveMmaINS1_46MainloopSm100TmaUmmaWarpSpecializedBlockScaledILi1ELi2ELi1ENS5_IJNS4_1CILi2EEESB_NSA_ILi1EEEEEEEENS5_IJNSA_ILi128EEENSA_ILi256EEESG_EEENS5_IJNS_12float_e5m2_tENS_13float_ue8m0_tEEEENS5_IJNS5_IJlSC_lEEENS4_6LayoutINS5_IJNS5_IJNS5_IJNSA_ILi32EEENSA_ILi4EEEEEEiEEESQ_NS5_IJSC_iEEEEEENS5_IJNS5_IJNS5_IJNSA_ILi16EEESO_EEEiEEENS5_IJNS5_IJNSA_ILi0EEESC_EEENSA_ILi512EEEEEENS5_IJSW_iEEEEEEEEEEESK_S13_NS4_8TiledMMAINS4_8MMA_AtomIJNS4_21SM100_MMA_MXF8F6F4_SSISI_SI_fSJ_Li128ELi256ELNS4_4UMMA5MajorE0ELS18_0ELNS17_7ScaleInE0ELS19_0EEEEEENSM_INS5_IJSC_SC_SC_EEENS5_IJSW_SW_SW_EEEEENS5_IJNS4_10UnderscoreES1F_S1F_EEEEENS5_IJNS4_23SM90_TMA_LOAD_MULTICASTES1I_EEENS5_IJNS4_14ComposedLayoutINS4_7SwizzleILi3ELi4ELi3EEENS4_18smem_ptr_flag_bitsILi8EEENSM_INS5_IJNSA_ILi8EEESF_EEENS5_IJSF_SC_EEEEEEENSM_INS5_IJNS5_IJNS5_IJSP_SC_EEENS5_IJSN_SC_EEEEEESC_NS5_IJSO_SB_EEEEEENS5_IJNS5_IJNS5_IJSU_SY_EEESX_EEESW_NS5_IJSC_SY_EEEEEEEEEEEvNS4_8identityES1J_NS5_IJS1T_NSM_INS5_IJNS5_IJNS5_IJSP_SB_EEES1V_EEESC_S1X_EEENS5_IJS20_SW_NS5_IJSC_NSA_ILi1024EEEEEEEEEEEEEEvS25_EENS_8epilogue10collective18CollectiveEpilogueINS2F_23Sm100TmaWarpSpecializedILi4ELi2ELi32ELb1ELb0EEEJNS5_IJNSA_ILi64EEESG_SG_EEENS5_IJNSM_IS2K_SC_EENSM_INS5_IJSN_SB_EEENS5_IJSC_SF_EEEEEEEENS_10bfloat16_tESL_S2R_SL_NS2F_6fusion15FusionCallbacksIS2J_NS2S_17LinearCombinationIS2R_fS2R_fLNS_15FloatRoundStyleE2EEES2L_S2Q_JEEENS4_5SM1004TMEM4LOAD26SM100_TMEM_LOAD_32dp32b32xENS4_13SM90_TMA_LOADENS1K_INS1L_ILi2ELi4ELi3EEENS1N_ILi16EEENSM_INS5_IJS1P_SN_EEES1V_EEEENS4_39AutoVectorizingCopyWithAssumedAlignmentILi128EEENS4_14SM90_TMA_STOREES37_S39_S39_EEEvvEEEEvNT_6ParamsE,"ax",@progbits
	.align	128
.text._ZN7cutlass13device_kernelINS_4gemm6kernel13GemmUniversalIN4cute5tupleIJiiiiEEENS1_10collective13CollectiveMmaINS1_46MainloopSm100TmaUmmaWarpSpecializedBlockScaledILi1ELi2ELi1ENS5_IJNS4_1CILi2EEESB_NSA_ILi1EEEEEEEENS5_IJNSA_ILi128EEENSA_ILi256EEESG_EEENS5_IJNS_12float_e5m2_tENS_13float_ue8m0_tEEEENS5_IJNS5_IJlSC_lEEENS4_6LayoutINS5_IJNS5_IJNS5_IJNSA_ILi32EEENSA_ILi4EEEEEEiEEESQ_NS5_IJSC_iEEEEEENS5_IJNS5_IJNS5_IJNSA_ILi16EEESO_EEEiEEENS5_IJNS5_IJNSA_ILi0EEESC_EEENSA_ILi512EEEEEENS5_IJSW_iEEEEEEEEEEESK_S13_NS4_8TiledMMAINS4_8MMA_AtomIJNS4_21SM100_MMA_MXF8F6F4_SSISI_SI_fSJ_Li128ELi256ELNS4_4UMMA5MajorE0ELS18_0ELNS17_7ScaleInE0ELS19_0EEEEEENSM_INS5_IJSC_SC_SC_EEENS5_IJSW_SW_SW_EEEEENS5_IJNS4_10UnderscoreES1F_S1F_EEEEENS5_IJNS4_23SM90_TMA_LOAD_MULTICASTES1I_EEENS5_IJNS4_14ComposedLayoutINS4_7SwizzleILi3ELi4ELi3EEENS4_18smem_ptr_flag_bitsILi8EEENSM_INS5_IJNSA_ILi8EEESF_EEENS5_IJSF_SC_EEEEEEENSM_INS5_IJNS5_IJNS5_IJSP_SC_EEENS5_IJSN_SC_EEEEEESC_NS5_IJSO_SB_EEEEEENS5_IJNS5_IJNS5_IJSU_SY_EEESX_EEESW_NS5_IJSC_SY_EEEEEEEEEEEvNS4_8identityES1J_NS5_IJS1T_NSM_INS5_IJNS5_IJNS5_IJSP_SB_EEES1V_EEESC_S1X_EEENS5_IJS20_SW_NS5_IJSC_NSA_ILi1024EEEEEEEEEEEEEEvS25_EENS_8epilogue10collective18CollectiveEpilogueINS2F_23Sm100TmaWarpSpecializedILi4ELi2ELi32ELb1ELb0EEEJNS5_IJNSA_ILi64EEESG_SG_EEENS5_IJNSM_IS2K_SC_EENSM_INS5_IJSN_SB_EEENS5_IJSC_SF_EEEEEEEENS_10bfloat16_tESL_S2R_SL_NS2F_6fusion15FusionCallbacksIS2J_NS2S_17LinearCombinationIS2R_fS2R_fLNS_15FloatRoundStyleE2EEES2L_S2Q_JEEENS4_5SM1004TMEM4LOAD26SM100_TMEM_LOAD_32dp32b32xENS4_13SM90_TMA_LOADENS1K_INS1L_ILi2ELi4ELi3EEENS1N_ILi16EEENSM_INS5_IJS1P_SN_EEES1V_EEEENS4_39AutoVectorizingCopyWithAssumedAlignmentILi128EEENS4_14SM90_TMA_STOREES37_S39_S39_EEEvvEEEEvNT_6ParamsE:
        .type           _ZN7cutlass13device_kernelINS_4gemm6kernel13GemmUniversalIN4cute5tupleIJiiiiEEENS1_10collective13CollectiveMmaINS1_46MainloopSm100TmaUmmaWarpSpecializedBlockScaledILi1ELi2ELi1ENS5_IJNS4_1CILi2EEESB_NSA_ILi1EEEEEEEENS5_IJNSA_ILi128EEENSA_ILi256EEESG_EEENS5_IJNS_12float_e5m2_tENS_13float_ue8m0_tEEEENS5_IJNS5_IJlSC_lEEENS4_6LayoutINS5_IJNS5_IJNS5_IJNSA_ILi32EEENSA_ILi4EEEEEEiEEESQ_NS5_IJSC_iEEEEEENS5_IJNS5_IJNS5_IJNSA_ILi16EEESO_EEEiEEENS5_IJNS5_IJNSA_ILi0EEESC_EEENSA_ILi512EEEEEENS5_IJSW_iEEEEEEEEEEESK_S13_NS4_8TiledMMAINS4_8MMA_AtomIJNS4_21SM100_MMA_MXF8F6F4_SSISI_SI_fSJ_Li128ELi256ELNS4_4UMMA5MajorE0ELS18_0ELNS17_7ScaleInE0ELS19_0EEEEEENSM_INS5_IJSC_SC_SC_EEENS5_IJSW_SW_SW_EEEEENS5_IJNS4_10UnderscoreES1F_S1F_EEEEENS5_IJNS4_23SM90_TMA_LOAD_MULTICASTES1I_EEENS5_IJNS4_14ComposedLayoutINS4_7SwizzleILi3ELi4ELi3EEENS4_18smem_ptr_flag_bitsILi8EEENSM_INS5_IJNSA_ILi8EEESF_EEENS5_IJSF_SC_EEEEEEENSM_INS5_IJNS5_IJNS5_IJSP_SC_EEENS5_IJSN_SC_EEEEEESC_NS5_IJSO_SB_EEEEEENS5_IJNS5_IJNS5_IJSU_SY_EEESX_EEESW_NS5_IJSC_SY_EEEEEEEEEEEvNS4_8identityES1J_NS5_IJS1T_NSM_INS5_IJNS5_IJNS5_IJSP_SB_EEES1V_EEESC_S1X_EEENS5_IJS20_SW_NS5_IJSC_NSA_ILi1024EEEEEEEEEEEEEEvS25_EENS_8epilogue10collective18CollectiveEpilogueINS2F_23Sm100TmaWarpSpecializedILi4ELi2ELi32ELb1ELb0EEEJNS5_IJNSA_ILi64EEESG_SG_EEENS5_IJNSM_IS2K_SC_EENSM_INS5_IJSN_SB_EEENS5_IJSC_SF_EEEEEEEENS_10bfloat16_tESL_S2R_SL_NS2F_6fusion15FusionCallbacksIS2J_NS2S_17LinearCombinationIS2R_fS2R_fLNS_15FloatRoundStyleE2EEES2L_S2Q_JEEENS4_5SM1004TMEM4LOAD26SM100_TMEM_LOAD_32dp32b32xENS4_13SM90_TMA_LOADENS1K_INS1L_ILi2ELi4ELi3EEENS1N_ILi16EEENSM_INS5_IJS1P_SN_EEES1V_EEEENS4_39AutoVectorizingCopyWithAssumedAlignmentILi128EEENS4_14SM90_TMA_STOREES37_S39_S39_EEEvvEEEEvNT_6ParamsE,@function
        .size           _ZN7cutlass13device_kernelINS_4gemm6kernel13GemmUniversalIN4cute5tupleIJiiiiEEENS1_10collective13CollectiveMmaINS1_46MainloopSm100TmaUmmaWarpSpecializedBlockScaledILi1ELi2ELi1ENS5_IJNS4_1CILi2EEESB_NSA_ILi1EEEEEEEENS5_IJNSA_ILi128EEENSA_ILi256EEESG_EEENS5_IJNS_12float_e5m2_tENS_13float_ue8m0_tEEEENS5_IJNS5_IJlSC_lEEENS4_6LayoutINS5_IJNS5_IJNS5_IJNSA_ILi32EEENSA_ILi4EEEEEEiEEESQ_NS5_IJSC_iEEEEEENS5_IJNS5_IJNS5_IJNSA_ILi16EEESO_EEEiEEENS5_IJNS5_IJNSA_ILi0EEESC_EEENSA_ILi512EEEEEENS5_IJSW_iEEEEEEEEEEESK_S13_NS4_8TiledMMAINS4_8MMA_AtomIJNS4_21SM100_MMA_MXF8F6F4_SSISI_SI_fSJ_Li128ELi256ELNS4_4UMMA5MajorE0ELS18_0ELNS17_7ScaleInE0ELS19_0EEEEEENSM_INS5_IJSC_SC_SC_EEENS5_IJSW_SW_SW_EEEEENS5_IJNS4_10UnderscoreES1F_S1F_EEEEENS5_IJNS4_23SM90_TMA_LOAD_MULTICASTES1I_EEENS5_IJNS4_14ComposedLayoutINS4_7SwizzleILi3ELi4ELi3EEENS4_18smem_ptr_flag_bitsILi8EEENSM_INS5_IJNSA_ILi8EEESF_EEENS5_IJSF_SC_EEEEEEENSM_INS5_IJNS5_IJNS5_IJSP_SC_EEENS5_IJSN_SC_EEEEEESC_NS5_IJSO_SB_EEEEEENS5_IJNS5_IJNS5_IJSU_SY_EEESX_EEESW_NS5_IJSC_SY_EEEEEEEEEEEvNS4_8identityES1J_NS5_IJS1T_NSM_INS5_IJNS5_IJNS5_IJSP_SB_EEES1V_EEESC_S1X_EEENS5_IJS20_SW_NS5_IJSC_NSA_ILi1024EEEEEEEEEEEEEEvS25_EENS_8epilogue10collective18CollectiveEpilogueINS2F_23Sm100TmaWarpSpecializedILi4ELi2ELi32ELb1ELb0EEEJNS5_IJNSA_ILi64EEESG_SG_EEENS5_IJNSM_IS2K_SC_EENSM_INS5_IJSN_SB_EEENS5_IJSC_SF_EEEEEEEENS_10bfloat16_tESL_S2R_SL_NS2F_6fusion15FusionCallbacksIS2J_NS2S_17LinearCombinationIS2R_fS2R_fLNS_15FloatRoundStyleE2EEES2L_S2Q_JEEENS4_5SM1004TMEM4LOAD26SM100_TMEM_LOAD_32dp32b32xENS4_13SM90_TMA_LOADENS1K_INS1L_ILi2ELi4ELi3EEENS1N_ILi16EEENSM_INS5_IJS1P_SN_EEES1V_EEEENS4_39AutoVectorizingCopyWithAssumedAlignmentILi128EEENS4_14SM90_TMA_STOREES37_S39_S39_EEEvvEEEEvNT_6ParamsE,(.L_x_231 - _ZN7cutlass13device_kernelINS_4gemm6kernel13GemmUniversalIN4cute5tupleIJiiiiEEENS1_10collective13CollectiveMmaINS1_46MainloopSm100TmaUmmaWarpSpecializedBlockScaledILi1ELi2ELi1ENS5_IJNS4_1CILi2EEESB_NSA_ILi1EEEEEEEENS5_IJNSA_ILi128EEENSA_ILi256EEESG_EEENS5_IJNS_12float_e5m2_tENS_13float_ue8m0_tEEEENS5_IJNS5_IJlSC_lEEENS4_6LayoutINS5_IJNS5_IJNS5_IJNSA_ILi32EEENSA_ILi4EEEEEEiEEESQ_NS5_IJSC_iEEEEEENS5_IJNS5_IJNS5_IJNSA_ILi16EEESO_EEEiEEENS5_IJNS5_IJNSA_ILi0EEESC_EEENSA_ILi512EEEEEENS5_IJSW_iEEEEEEEEEEESK_S13_NS4_8TiledMMAINS4_8MMA_AtomIJNS4_21SM100_MMA_MXF8F6F4_SSISI_SI_fSJ_Li128ELi256ELNS4_4UMMA5MajorE0ELS18_0ELNS17_7ScaleInE0ELS19_0EEEEEENSM_INS5_IJSC_SC_SC_EEENS5_IJSW_SW_SW_EEEEENS5_IJNS4_10UnderscoreES1F_S1F_EEEEENS5_IJNS4_23SM90_TMA_LOAD_MULTICASTES1I_EEENS5_IJNS4_14ComposedLayoutINS4_7SwizzleILi3ELi4ELi3EEENS4_18smem_ptr_flag_bitsILi8EEENSM_INS5_IJNSA_ILi8EEESF_EEENS5_IJSF_SC_EEEEEEENSM_INS5_IJNS5_IJNS5_IJSP_SC_EEENS5_IJSN_SC_EEEEEESC_NS5_IJSO_SB_EEEEEENS5_IJNS5_IJNS5_IJSU_SY_EEESX_EEESW_NS5_IJSC_SY_EEEEEEEEEEEvNS4_8identityES1J_NS5_IJS1T_NSM_INS5_IJNS5_IJNS5_IJSP_SB_EEES1V_EEESC_S1X_EEENS5_IJS20_SW_NS5_IJSC_NSA_ILi1024EEEEEEEEEEEEEEvS25_EENS_8epilogue10collective18CollectiveEpilogueINS2F_23Sm100TmaWarpSpecializedILi4ELi2ELi32ELb1ELb0EEEJNS5_IJNSA_ILi64EEESG_SG_EEENS5_IJNSM_IS2K_SC_EENSM_INS5_IJSN_SB_EEENS5_IJSC_SF_EEEEEEEENS_10bfloat16_tESL_S2R_SL_NS2F_6fusion15FusionCallbacksIS2J_NS2S_17LinearCombinationIS2R_fS2R_fLNS_15FloatRoundStyleE2EEES2L_S2Q_JEEENS4_5SM1004TMEM4LOAD26SM100_TMEM_LOAD_32dp32b32xENS4_13SM90_TMA_LOADENS1K_INS1L_ILi2ELi4ELi3EEENS1N_ILi16EEENSM_INS5_IJS1P_SN_EEES1V_EEEENS4_39AutoVectorizingCopyWithAssumedAlignmentILi128EEENS4_14SM90_TMA_STOREES37_S39_S39_EEEvvEEEEvNT_6ParamsE)
        .other          _ZN7cutlass13device_kernelINS_4gemm6kernel13GemmUniversalIN4cute5tupleIJiiiiEEENS1_10collective13CollectiveMmaINS1_46MainloopSm100TmaUmmaWarpSpecializedBlockScaledILi1ELi2ELi1ENS5_IJNS4_1CILi2EEESB_NSA_ILi1EEEEEEEENS5_IJNSA_ILi128EEENSA_ILi256EEESG_EEENS5_IJNS_12float_e5m2_tENS_13float_ue8m0_tEEEENS5_IJNS5_IJlSC_lEEENS4_6LayoutINS5_IJNS5_IJNS5_IJNSA_ILi32EEENSA_ILi4EEEEEEiEEESQ_NS5_IJSC_iEEEEEENS5_IJNS5_IJNS5_IJNSA_ILi16EEESO_EEEiEEENS5_IJNS5_IJNSA_ILi0EEESC_EEENSA_ILi512EEEEEENS5_IJSW_iEEEEEEEEEEESK_S13_NS4_8TiledMMAINS4_8MMA_AtomIJNS4_21SM100_MMA_MXF8F6F4_SSISI_SI_fSJ_Li128ELi256ELNS4_4UMMA5MajorE0ELS18_0ELNS17_7ScaleInE0ELS19_0EEEEEENSM_INS5_IJSC_SC_SC_EEENS5_IJSW_SW_SW_EEEEENS5_IJNS4_10UnderscoreES1F_S1F_EEEEENS5_IJNS4_23SM90_TMA_LOAD_MULTICASTES1I_EEENS5_IJNS4_14ComposedLayoutINS4_7SwizzleILi3ELi4ELi3EEENS4_18smem_ptr_flag_bitsILi8EEENSM_INS5_IJNSA_ILi8EEESF_EEENS5_IJSF_SC_EEEEEEENSM_INS5_IJNS5_IJNS5_IJSP_SC_EEENS5_IJSN_SC_EEEEEESC_NS5_IJSO_SB_EEEEEENS5_IJNS5_IJNS5_IJSU_SY_EEESX_EEESW_NS5_IJSC_SY_EEEEEEEEEEEvNS4_8identityES1J_NS5_IJS1T_NSM_INS5_IJNS5_IJNS5_IJSP_SB_EEES1V_EEESC_S1X_EEENS5_IJS20_SW_NS5_IJSC_NSA_ILi1024EEEEEEEEEEEEEEvS25_EENS_8epilogue10collective18CollectiveEpilogueINS2F_23Sm100TmaWarpSpecializedILi4ELi2ELi32ELb1ELb0EEEJNS5_IJNSA_ILi64EEESG_SG_EEENS5_IJNSM_IS2K_SC_EENSM_INS5_IJSN_SB_EEENS5_IJSC_SF_EEEEEEEENS_10bfloat16_tESL_S2R_SL_NS2F_6fusion15FusionCallbacksIS2J_NS2S_17LinearCombinationIS2R_fS2R_fLNS_15FloatRoundStyleE2EEES2L_S2Q_JEEENS4_5SM1004TMEM4LOAD26SM100_TMEM_LOAD_32dp32b32xENS4_13SM90_TMA_LOADENS1K_INS1L_ILi2ELi4ELi3EEENS1N_ILi16EEENSM_INS5_IJS1P_SN_EEES1V_EEEENS4_39AutoVectorizingCopyWithAssumedAlignmentILi128EEENS4_14SM90_TMA_STOREES37_S39_S39_EEEvvEEEEvNT_6ParamsE,@"STO_CUDA_ENTRY STV_DEFAULT"
_ZN7cutlass13device_kernelINS_4gemm6kernel13GemmUniversalIN4cute5tupleIJiiiiEEENS1_10collective13CollectiveMmaINS1_46MainloopSm100TmaUmmaWarpSpecializedBlockScaledILi1ELi2ELi1ENS5_IJNS4_1CILi2EEESB_NSA_ILi1EEEEEEEENS5_IJNSA_ILi128EEENSA_ILi256EEESG_EEENS5_IJNS_12float_e5m2_tENS_13float_ue8m0_tEEEENS5_IJNS5_IJlSC_lEEENS4_6LayoutINS5_IJNS5_IJNS5_IJNSA_ILi32EEENSA_ILi4EEEEEEiEEESQ_NS5_IJSC_iEEEEEENS5_IJNS5_IJNS5_IJNSA_ILi16EEESO_EEEiEEENS5_IJNS5_IJNSA_ILi0EEESC_EEENSA_ILi512EEEEEENS5_IJSW_iEEEEEEEEEEESK_S13_NS4_8TiledMMAINS4_8MMA_AtomIJNS4_21SM100_MMA_MXF8F6F4_SSISI_SI_fSJ_Li128ELi256ELNS4_4UMMA5MajorE0ELS18_0ELNS17_7ScaleInE0ELS19_0EEEEEENSM_INS5_IJSC_SC_SC_EEENS5_IJSW_SW_SW_EEEEENS5_IJNS4_10UnderscoreES1F_S1F_EEEEENS5_IJNS4_23SM90_TMA_LOAD_MULTICASTES1I_EEENS5_IJNS4_14ComposedLayoutINS4_7SwizzleILi3ELi4ELi3EEENS4_18smem_ptr_flag_bitsILi8EEENSM_INS5_IJNSA_ILi8EEESF_EEENS5_IJSF_SC_EEEEEEENSM_INS5_IJNS5_IJNS5_IJSP_SC_EEENS5_IJSN_SC_EEEEEESC_NS5_IJSO_SB_EEEEEENS5_IJNS5_IJNS5_IJSU_SY_EEESX_EEESW_NS5_IJSC_SY_EEEEEEEEEEEvNS4_8identityES1J_NS5_IJS1T_NSM_INS5_IJNS5_IJNS5_IJSP_SB_EEES1V_EEESC_S1X_EEENS5_IJS20_SW_NS5_IJSC_NSA_ILi1024EEEEEEEEEEEEEEvS25_EENS_8epilogue10collective18CollectiveEpilogueINS2F_23Sm100TmaWarpSpecializedILi4ELi2ELi32ELb1ELb0EEEJNS5_IJNSA_ILi64EEESG_SG_EEENS5_IJNSM_IS2K_SC_EENSM_INS5_IJSN_SB_EEENS5_IJSC_SF_EEEEEEEENS_10bfloat16_tESL_S2R_SL_NS2F_6fusion15FusionCallbacksIS2J_NS2S_17LinearCombinationIS2R_fS2R_fLNS_15FloatRoundStyleE2EEES2L_S2Q_JEEENS4_5SM1004TMEM4LOAD26SM100_TMEM_LOAD_32dp32b32xENS4_13SM90_TMA_LOADENS1K_INS1L_ILi2ELi4ELi3EEENS1N_ILi16EEENSM_INS5_IJS1P_SN_EEES1V_EEEENS4_39AutoVectorizingCopyWithAssumedAlignmentILi128EEENS4_14SM90_TMA_STOREES37_S39_S39_EEEvvEEEEvNT_6ParamsE:
[----:B------:R-:W1:Y:S01]  /*0000*/  LDC R1, c[0x0][0x37c] ;  /* 0x0000df00ff017b82 */ /* 0x000e620000000800 */
[----:B------:R-:W2:Y:S01]  /*0010*/  S2R R184, SR_TID.X ;  /* 0x0000000000b87919 */ /* 0x000ea20000002100 */
[----:B------:R-:W3:Y:S01]  /*0020*/  LDCU.64 UR12, c[0x0][0xc90] ;  /* 0x00019200ff0c77ac */ /* 0x000ee20008000a00 */
[----:B------:R-:W-:Y:S02]  /*0030*/  PRMT R176, RZ, 0x7610, R176 ;  /* 0x00007610ffb07816 */ /* 0x000fe400000000b0 */
[----:B------:R-:W-:Y:S01]  /*0040*/  ELECT P3, URZ, PT ;  /* 0x0000000000ff782f */ /* 0x000fe20003860000 */
[----:B---3--:R-:W-:-:S04]  /*0050*/  UISETP.NE.U32.AND UP0, UPT, UR12, URZ, UPT ;  /* 0x000000ff0c00728c */ /* 0x008fc8000bf05070 */
[----:B------:R-:W-:Y:S01]  /*0060*/  UISETP.NE.AND.EX UP0, UPT, UR13, URZ, UPT, UP0 ;  /* 0x000000ff0d00728c */ /* 0x000fe2000bf05300 */
[----:B--2---:R-:W-:-:S05]  /*0070*/  SHF.R.U32.HI R177, RZ, 0x5, R184 ;  /* 0x00000005ffb17819 */ /* 0x004fca00000116b8 */
[----:B------:R-:W2:Y:S02]  /*0080*/  SHFL.IDX PT, R0, R177, RZ, 0x1f ;  /* 0x00001fffb1007589 */ /* 0x000ea400000e0000 */
[----:B--2---:R-:W-:Y:S01]  /*0090*/  R2UR UR21, R0 ;  /* 0x00000000001572ca */ /* 0x004fe200000e0000 */
[----:B-1----:R-:W-:-:S14]  /*00a0*/  BRA.U UP0, `(.L_x_0) ;  /* 0x0000000100307547 */ /* 0x002fdc000b800000 */
[----:B------:R-:W1:Y:S02]  /*00b0*/  LDCU.64 UR4, c[0x0][0xc88] ;  /* 0x00019100ff0477ac */ /* 0x000e640008000a00 */
[----:B-1----:R-:W-:-:S04]  /*00c0*/  UISETP.NE.U32.AND UP0, UPT, UR4, URZ, UPT ;  /* 0x000000ff0400728c */ /* 0x002fc8000bf05070 */
[----:B------:R-:W-:-:S09]  /*00d0*/  UISETP.NE.AND.EX UP0, UPT, UR5, URZ, UPT, UP0 ;  /* 0x000000ff0500728c */ /* 0x000fd2000bf05300 */
[----:B------:R-:W-:Y:S05]  /*00e0*/  BRA.U !UP0, `(.L_x_1) ;  /* 0x0000000108147547 */ /* 0x000fea000b800000 */
[----:B------:R-:W1:Y:S01]  /*00f0*/  LDC.64 R2, c[0x0][0xc88] ;  /* 0x00032200ff027b82 */ /* 0x000e620000000a00 */
[----:B------:R-:W1:Y:S02]  /*0100*/  LDCU.64 UR4, c[0x0][0x358] ;  /* 0x00006b00ff0477ac */ /* 0x000e640008000a00 */
[----:B-1----:R1:W5:Y:S01]  /*0110*/  LDG.E R133, desc[UR4][R2.64] ;  /* 0x0000000402857981 */ /* 0x002362000c1e1900 */
[----:B------:R-:W-:Y:S01]  /*0120*/  HFMA2 R176, -RZ, RZ, 0, 5.9604644775390625e-08 ;  /* 0x00000001ffb07431 */ /* 0x000fe200000001ff */
[----:B------:R-:W-:Y:S05]  /*0130*/  BRA `(.L_x_0) ;  /* 0x00000000000c7947 */ /* 0x000fea0003800000 */
.L_x_1:
[----:B------:R-:W1:Y:S01]  /*0140*/  LDCU UR4, c[0x0][0xc80] ;  /* 0x00019000ff0477ac */ /* 0x000e620008000800 */
[----:B------:R-:W-:Y:S01]  /*0150*/  HFMA2 R176, -RZ, RZ, 0, 5.9604644775390625e-08 ;  /* 0x00000001ffb07431 */ /* 0x000fe200000001ff */
[----:B-1----:R-:W-:-:S07]  /*0160*/  MOV R133, UR4 ;  /* 0x0000000400857c02 */ /* 0x002fce0008000f00 */
.L_x_0:
[----:B------:R-:W2:Y:S02]  /*0170*/  LDCU.64 UR4, c[0x0][0xcb0] ;  /* 0x00019600ff0477ac */ /* 0x000ea40008000a00 */
[----:B--2---:R-:W-:-:S04]  /*0180*/  UISETP.NE.U32.AND UP0, UPT, UR4, URZ, UPT ;  /* 0x000000ff0400728c */ /* 0x004fc8000bf05070 */
[----:B------:R-:W-:-:S09]  /*0190*/  UISETP.NE.AND.EX UP0, UPT, UR5, URZ, UPT, UP0 ;  /* 0x000000ff0500728c */ /* 0x000fd2000bf05300 */
[----:B------:R-:W-:Y:S05]  /*01a0*/  BRA.U UP0, `(.L_x_2) ;  /* 0x0000000100287547 */ /* 0x000fea000b800000 */
[----:B------:R-:W2:Y:S02]  /*01b0*/  LDCU.64 UR4, c[0x0][0xca8] ;  /* 0x00019500ff0477ac */ /* 0x000ea40008000a00 */
[----:B--2---:R-:W-:-:S04]  /*01c0*/  UISETP.NE.U32.AND UP0, UPT, UR4, URZ, UPT ;  /* 0x000000ff0400728c */ /* 0x004fc8000bf05070 */
[----:B------:R-:W-:-:S09]  /*01d0*/  UISETP.NE.AND.EX UP0, UPT, UR5, URZ, UPT, UP0 ;  /* 0x000000ff0500728c */ /* 0x000fd2000bf05300 */
[----:B------:R-:W-:Y:S05]  /*01e0*/  BRA.U !UP0, `(.L_x_3) ;  /* 0x0000000108107547 */ /* 0x000fea000b800000 */
[----:B------:R-:W2:Y:S01]  /*01f0*/  LDC.64 R130, c[0x0][0xca8] ;  /* 0x00032a00ff827b82 */ /* 0x000ea20000000a00 */
[----:B------:R-:W2:Y:S02]  /*0200*/  LDCU.64 UR4, c[0x0][0x358] ;  /* 0x00006b00ff0477ac */ /* 0x000ea40008000a00 */
[----:B--2---:R2:W5:Y:S01]  /*0210*/  LDG.E R130, desc[UR4][R130.64] ;  /* 0x0000000482827981 */ /* 0x004562000c1e1900 */
[----:B------:R-:W-:Y:S05]  /*0220*/  BRA `(.L_x_2) ;  /* 0x0000000000087947 */ /* 0x000fea0003800000 */
.L_x_3:
[----:B------:R-:W2:Y:S02]  /*0230*/  LDCU UR4, c[0x0][0xca0] ;  /* 0x00019400ff0477ac */ /* 0x000ea40008000800 */
[----:B--2---:R-:W-:Y:S02]  /*0240*/  MOV R130, UR4 ;  /* 0x0000000400827c02 */ /* 0x004fe40008000f00 */
.L_x_2:
[----:B------:R-:W-:Y:S01]  /*0250*/  IMAD.U32 R0, RZ, RZ, UR21 ;  /* 0x00000015ff007e24 */ /* 0x000fe2000f8e00ff */
[----:B------:R-:W-:Y:S04]  /*0260*/  BSSY.RECONVERGENT B0, `(.L_x_4) ;  /* 0x0000012000007945 */ /* 0x000fe80003800200 */
[C---:B------:R-:W-:Y:S02]  /*0270*/  ISETP.NE.OR P1, PT, R0.reuse, 0x1, !P3 ;  /* 0x000000010000780c */ /* 0x040fe40005f25670 */
[----:B------:R-:W-:-:S11]  /*0280*/  ISETP.NE.OR P0, PT, R0, 0x3, !P3 ;  /* 0x000000030000780c */ /* 0x000fd60005f05670 */
[----:B------:R-:W-:Y:S05]  /*0290*/  @P1 BRA `(.L_x_5) ;  /* 0x0000000000381947 */ /* 0x000fea0003800000 */
[----:B------:R-:W3:Y:S02]  /*02a0*/  LDCU.64 UR4, c[0x0][0x348] ;  /* 0x00006900ff0477ac */ /* 0x000ee40008000a00 */
[----:B---3--:R-:W-:Y:S02]  /*02b0*/  UIADD3 UR10, UP3, UPT, UR4, 0x80, URZ ;  /* 0x00000080040a7890 */ /* 0x008fe4000ff7e0ff */
[----:B------:R-:W-:Y:S02]  /*02c0*/  UIADD3 UR8, UP2, UPT, UR4, 0x180, URZ ;  /* 0x0000018004087890 */ /* 0x000fe4000ff5e0ff */
[----:B------:R-:W-:Y:S02]  /*02d0*/  UIADD3 UR6, UP1, UPT, UR4, 0x280, URZ ;  /* 0x0000028004067890 */ /* 0x000fe4000ff3e0ff */
[----:B------:R-:W-:Y:S02]  /*02e0*/  UIADD3 UR4, UP0, UPT, UR4, 0x380, URZ ;  /* 0x0000038004047890 */ /* 0x000fe4000ff1e0ff */
[----:B------:R-:W-:-:S02]  /*02f0*/  UIADD3.X UR11, UPT, UPT, URZ, UR5, URZ, UP3, !UPT ;  /* 0x00000005ff0b7290 */ /* 0x000fc40009ffe4ff */
[----:B------:R-:W-:Y:S02]  /*0300*/  UIADD3.X UR9, UPT, UPT, URZ, UR5, URZ, UP2, !UPT ;  /* 0x00000005ff097290 */ /* 0x000fe400097fe4ff */
[----:B------:R-:W-:Y:S02]  /*0310*/  UIADD3.X UR7, UPT, UPT, URZ, UR5, URZ, UP1, !UPT ;  /* 0x00000005ff077290 */ /* 0x000fe40008ffe4ff */
[----:B------:R-:W-:-:S03]  /*0320*/  UIADD3.X UR5, UPT, UPT, URZ, UR5, URZ, UP0, !UPT ;  /* 0x00000005ff057290 */ /* 0x000fc600087fe4ff */
[----:B------:R3:W-:Y:S02]  /*0330*/  UTMACCTL.PF [UR10] ;  /* 0x000000000a0079b9 */ /* 0x0007e40008040000 */
[----:B------:R3:W-:Y:S02]  /*0340*/  UTMACCTL.PF [UR8] ;  /* 0x00000000080079b9 */ /* 0x0007e40008040000 */
[----:B------:R3:W-:Y:S02]  /*0350*/  UTMACCTL.PF [UR6] ;  /* 0x00000000060079b9 */ /* 0x0007e40008040000 */
[----:B------:R3:W-:Y:S02]  /*0360*/  UTMACCTL.PF [UR4] ;  /* 0x00000000040079b9 */ /* 0x0007e40008040000 */
[----:B---3--:R-:W-:Y:S01]  /*0370*/  NOP ;  /* 0x0000000000007918 */ /* 0x008fe20000000000 */
.L_x_5:
[----:B------:R-:W-:Y:S05]  /*0380*/  BSYNC.RECONVERGENT B0 ;  /* 0x0000000000007941 */ /* 0x000fea0003800200 */
.L_x_4:
[----:B------:R-:W-:Y:S04]  /*0390*/  BSSY.RECONVERGENT B0, `(.L_x_6) ;  /* 0x000000a000007945 */ /* 0x000fe80003800200 */
[----:B------:R-:W-:Y:S05]  /*03a0*/  @P0 BRA `(.L_x_7) ;  /* 0x0000000000200947 */ /* 0x000fea0003800000 */
[----:B------:R-:W3:Y:S02]  /*03b0*/  LDCU.64 UR4, c[0x0][0x348] ;  /* 0x00006900ff0477ac */ /* 0x000ee40008000a00 */
[----:B---3--:R-:W-:Y:S02]  /*03c0*/  UIADD3 UR6, UP1, UPT, UR4, 0x980, URZ ;  /* 0x0000098004067890 */ /* 0x008fe4000ff3e0ff */
[----:B------:R-:W-:Y:S02]  /*03d0*/  UIADD3 UR4, UP0, UPT, UR4, 0xa80, URZ ;  /* 0x00000a8004047890 */ /* 0x000fe4000ff1e0ff */
[----:B------:R-:W-:Y:S02]  /*03e0*/  UIADD3.X UR7, UPT, UPT, URZ, UR5, URZ, UP1, !UPT ;  /* 0x00000005ff077290 */ /* 0x000fe40008ffe4ff */
[----:B------:R-:W-:-:S07]  /*03f0*/  UIADD3.X UR5, UPT, UPT, URZ, UR5, URZ, UP0, !UPT ;  /* 0x00000005ff057290 */ /* 0x000fce00087fe4ff */
[----:B------:R3:W-:Y:S02]  /*0400*/  UTMACCTL.PF [UR6] ;  /* 0x00000000060079b9 */ /* 0x0007e40008040000 */
[----:B------:R3:W-:Y:S02]  /*0410*/  UTMACCTL.PF [UR4] ;  /* 0x00000000040079b9 */ /* 0x0007e40008040000 */
[----:B---3--:R-:W-:Y:S01]  /*0420*/  NOP ;  /* 0x0000000000007918 */ /* 0x008fe20000000000 */
.L_x_7:
[----:B------:R-:W-:Y:S05]  /*0430*/  BSYNC.RECONVERGENT B0 ;  /* 0x0000000000007941 */ /* 0x000fea0003800200 */
.L_x_6:
[----:B------:R-:W3:Y:S01]  /*0440*/  LDCU.64 UR4, c[0x0][0xc88] ;  /* 0x00019100ff0477ac */ /* 0x000ee20008000a00 */
[----:B------:R-:W-:Y:S02]  /*0450*/  UISETP.EQ.U32.AND UP1, UPT, UR12, URZ, UPT ;  /* 0x000000ff0c00728c */ /* 0x000fe4000bf22070 */
[----:B------:R-:W-:Y:S02]  /*0460*/  UPLOP3.LUT UP3, UPT, UPT, UPT, UPT, 0x80, 0x8 ;  /* 0x000000000008789c */ /* 0x000fe40003f6f070 */
[----:B---3--:R-:W-:-:S04]  /*0470*/  UISETP.NE.U32.AND UP0, UPT, UR4, URZ, UPT ;  /* 0x000000ff0400728c */ /* 0x008fc8000bf05070 */
[----:B------:R-:W-:-:S04]  /*0480*/  UISETP.NE.AND.EX UP0, UPT, UR5, URZ, UPT, UP0 ;  /* 0x000000ff0500728c */ /* 0x000fc8000bf05300 */
[----:B------:R-:W-:-:S04]  /*0490*/  UISETP.EQ.OR.EX UP2, UPT, UR13, URZ, !UP0, UP1 ;  /* 0x000000ff0d00728c */ /* 0x000fc8000c742710 */
[----:B------:R-:W-:-:S06]  /*04a0*/  UP2UR UR4, UPR, URZ, 0x4 ;  /* 0x00000004ff047883 */ /* 0x000fcc0008000000 */
[----:B------:R-:W-:Y:S01]  /*04b0*/  MOV R180, UR4 ;  /* 0x0000000400b47c02 */ /* 0x000fe20008000f00 */
[----:B------:R-:W-:Y:S06]  /*04c0*/  BRA.U !UP2, `(.L_x_8) ;  /* 0x000000010a207547 */ /* 0x000fec000b800000 */
[----:B------:R-:W-:Y:S01]  /*04d0*/  UISETP.NE.U32.AND UP1, UPT, UR12, URZ, UPT ;  /* 0x000000ff0c00728c */ /* 0x000fe2000bf25070 */
[----:B-----5:R-:W-:Y:S01]  /*04e0*/  FSETP.NEU.AND P0, PT, R133, RZ, PT ;  /* 0x000000ff8500720b */ /* 0x020fe20003f0d000 */
[----:B------:R-:W-:Y:S02]  /*04f0*/  USEL UR4, URZ, 0xffffffff, UP0 ;  /* 0xffffffffff047887 */ /* 0x000fe40008000000 */
[----:B------:R-:W-:-:S10]  /*0500*/  UISETP.NE.AND.EX UP1, UPT, UR13, URZ, UPT, UP1 ;  /* 0x000000ff0d00728c */ /* 0x000fd4000bf25310 */
[----:B------:R-:W-:Y:S01]  /*0510*/  VOTEU.ANY UP0, P0 ;  /* 0x0000000000ff7886 */ /* 0x000fe20000000100 */
[----:B------:R-:W-:-:S04]  /*0520*/  @!UP1 USEL UR4, URZ, 0xffffffff, UP0 ;  /* 0xffffffffff049887 */ /* 0x000fc80008000000 */
[----:B------:R-:W-:-:S04]  /*0530*/  ULOP3.LUT UR4, UR4, 0x1, URZ, 0xc0, !UPT ;  /* 0x0000000104047892 */ /* 0x000fc8000f8ec0ff */
[----:B------:R-:W-:-:S11]  /*0540*/  UISETP.NE.U32.AND UP3, UPT, UR4, 0x1, UPT ;  /* 0x000000010400788c */ /* 0x000fd6000bf65070 */
.L_x_8:
[----:B-1----:R-:W1:Y:S01]  /*0550*/  SHFL.IDX PT, R2, R177, RZ, 0x1f ;  /* 0x00001fffb1027589 */ /* 0x002e6200000e0000 */
[----:B------:R-:W-:-:S04]  /*0560*/  UISETP.NE.AND UP0, UPT, UR21, 0x2, UPT ;  /* 0x000000021500788c */ /* 0x000fc8000bf05270 */
[----:B------:R-:W-:Y:S01]  /*0570*/  USEL UR62, URZ, 0x1, UP0 ;  /* 0x00000001ff3e7887 */ /* 0x000fe20008000000 */
[----:B-1----:R-:W-:-:S13]  /*0580*/  ISETP.NE.AND P0, PT, R2, RZ, PT ;  /* 0x000000ff0200720c */ /* 0x002fda0003f05270 */
[----:B------:R-:W-:Y:S05]  /*0590*/  @P0 BRA `(.L_x_9) ;  /* 0x0000000000400947 */ /* 0x000fea0003800000 */
[----:B------:R-:W1:Y:S01]  /*05a0*/  S2UR UR4, SR_CgaCtaId ;  /* 0x00000000000479c3 */ /* 0x000e620000008800 */
[----:B------:R-:W-:Y:S01]  /*05b0*/  UMOV UR5, 0x400 ;  /* 0x0000040000057882 */ /* 0x000fe20000000000 */
[----:B------:R-:W-:Y:S01]  /*05c0*/  UMOV UR8, 0x1 ;  /* 0x0000000100087882 */ /* 0x000fe20000000000 */
[----:B------:R-:W-:Y:S01]  /*05d0*/  UMOV UR6, 0x3 ;  /* 0x0000000300067882 */ /* 0x000fe20000000000 */
[----:B------:R-:W-:-:S04]  /*05e0*/  UIADD3 UR8, UPT, UPT, -UR8, 0x100000, URZ ;  /* 0x0010000008087890 */ /* 0x000fc8000fffe1ff */
[----:B------:R-:W-:Y:S02]  /*05f0*/  USHF.L.U32 UR9, UR8, 0xb, URZ ;  /* 0x0000000b08097899 */ /* 0x000fe400080006ff */
[----:B------:R-:W-:Y:S02]  /*0600*/  USHF.L.U32 UR8, UR8, 0x1, URZ ;  /* 0x0000000108087899 */ /* 0x000fe400080006ff */
[----:B------:R-:W-:-:S04]  /*0610*/  UIADD3 UR6, UPT, UPT, -UR6, 0x100000, URZ ;  /* 0x0010000006067890 */ /* 0x000fc8000fffe1ff */
[----:B------:R-:W-:Y:S02]  /*0620*/  USHF.L.U32 UR7, UR6, 0xb, URZ ;  /* 0x0000000b06077899 */ /* 0x000fe400080006ff */
[----:B------:R-:W-:Y:S01]  /*0630*/  USHF.L.U32 UR6, UR6, 0x1, URZ ;  /* 0x0000000106067899 */ /* 0x000fe200080006ff */
[----:B------:R-:W-:Y:S01]  /*0640*/  ELECT P0, URZ, PT ;  /* 0x0000000000ff782f */ /* 0x000fe20003800000 */
[----:B-1----:R-:W-:Y:S01]  /*0650*/  ULEA UR4, UR4, UR5, 0x18 ;  /* 0x0000000504047291 */ /* 0x002fe2000f8ec0ff */
[----:B------:R-:W1:Y:S11]  /*0660*/  FENCE.VIEW.ASYNC.S ;  /* 0x00000000000073c6 */ /* 0x000e760000000000 */
[----:B-1----:R1:W3:Y:S01]  /*0670*/  SYNCS.EXCH.64 URZ, [UR4], UR8 ;  /* 0x0000000804ff75b2 */ /* 0x0022e20008000100 */
[----:B------:R1:W4:Y:S01]  /*0680*/  SYNCS.EXCH.64 URZ, [UR4+0x8], UR6 ;  /* 0x0000080604ff75b2 */ /* 0x0003220008000100 */
[----:B------:R-:W-:Y:S01]  /*0690*/  NOP ;  /* 0x0000000000007918 */ /* 0x000fe20000000000 */
.L_x_9:
[----:B------:R-:W2:Y:S01]  /*06a0*/  SHFL.IDX PT, R2, R177, RZ, 0x1f ;  /* 0x00001fffb1027589 */ /* 0x000ea200000e0000 */
[----:B------:R-:W-:Y:S01]  /*06b0*/  NOP ;  /* 0x0000000000007918 */ /* 0x000fe20000000000 */
[----:B--2---:R-:W-:-:S13]  /*06c0*/  ISETP.NE.AND P0, PT, R2, 0x1, PT ;  /* 0x000000010200780c */ /* 0x004fda0003f05270 */
[----:B------:R-:W-:Y:S05]  /*06d0*/  @P0 BRA `(.L_x_10) ;  /* 0x0000000000580947 */ /* 0x000fea0003800000 */
[----:B-1----:R-:W1:Y:S01]  /*06e0*/  S2UR UR4, SR_CgaCtaId ;  /* 0x00000000000479c3 */ /* 0x002e620000008800 */
        /* <DEDUP_REMOVED lines=12> */
[----:B-1----:R2:W1:Y:S01]  /*07b0*/  SYNCS.EXCH.64 URZ, [UR4+0x10], UR8 ;  /* 0x0000100804ff75b2 */ /* 0x0024620008000100 */
[----:B------:R2:W1:Y:S01]  /*07c0*/  SYNCS.EXCH.64 URZ, [UR4+0x30], UR6 ;  /* 0x0000300604ff75b2 */ /* 0x0004620008000100 */
[----:B------:R2:W1:Y:S01]  /*07d0*/  SYNCS.EXCH.64 URZ, [UR4+0x18], UR8 ;  /* 0x0000180804ff75b2 */ /* 0x0004620008000100 */
[----:B------:R2:W1:Y:S01]  /*07e0*/  SYNCS.EXCH.64 URZ, [UR4+0x38], UR6 ;  /* 0x0000380604ff75b2 */ /* 0x0004620008000100 */
[----:B------:R2:W1:Y:S01]  /*07f0*/  SYNCS.EXCH.64 URZ, [UR4+0x20], UR8 ;  /* 0x0000200804ff75b2 */ /* 0x0004620008000100 */
[----:B------:R2:W1:Y:S01]  /*0800*/  SYNCS.EXCH.64 URZ, [UR4+0x40], UR6 ;  /* 0x0000400604ff75b2 */ /* 0x0004620008000100 */
[----:B------:R2:W1:Y:S01]  /*0810*/  SYNCS.EXCH.64 URZ, [UR4+0x28], UR8 ;  /* 0x0000280804ff75b2 */ /* 0x0004620008000100 */
[----:B------:R2:W1:Y:S02]  /*0820*/  SYNCS.EXCH.64 URZ, [UR4+0x48], UR6 ;  /* 0x0000480604ff75b2 */ /* 0x0004640008000100 */
[----:B--2---:R-:W-:Y:S01]  /*0830*/  NOP ;  /* 0x0000000000007918 */ /* 0x004fe20000000000 */
.L_x_10:
[----:B------:R-:W2:Y:S01]  /*0840*/  SHFL.IDX PT, R2, R177, RZ, 0x1f ;  /* 0x00001fffb1027589 */ /* 0x000ea200000e0000 */
[----:B------:R-:W-:Y:S01]  /*0850*/  NOP ;  /* 0x0000000000007918 */ /* 0x000fe20000000000 */
[----:B--2---:R-:W-:-:S13]  /*0860*/  ISETP.NE.AND P0, PT, R2, 0x3, PT ;  /* 0x000000030200780c */ /* 0x004fda0003f05270 */
[----:B------:R-:W-:Y:S05]  /*0870*/  @P0 BRA `(.L_x_11) ;  /* 0x0000000000300947 */ /* 0x000fea0003800000 */
[----:B-1----:R-:W1:Y:S01]  /*0880*/  S2UR UR4, SR_CgaCtaId ;  /* 0x00000000000479c3 */ /* 0x002e620000008800 */
[----:B------:R-:W-:Y:S01]  /*0890*/  UMOV UR6, 0x400 ;  /* 0x0000040000067882 */ /* 0x000fe20000000000 */
[----:B------:R-:W-:Y:S01]  /*08a0*/  UMOV UR5, 0x20 ;  /* 0x0000002000057882 */ /* 0x000fe20000000000 */
[----:B------:R-:W-:Y:S01]  /*08b0*/  ELECT P0, URZ, PT ;  /* 0x0000000000ff782f */ /* 0x000fe20003800000 */
[----:B-1----:R-:W-:Y:S02]  /*08c0*/  ULEA UR6, UR4, UR6, 0x18 ;  /* 0x0000000604067291 */ /* 0x002fe4000f8ec0ff */
[----:B------:R-:W-:-:S04]  /*08d0*/  UIADD3 UR4, UPT, UPT, -UR5, 0x100000, URZ ;  /* 0x0010000005047890 */ /* 0x000fc8000fffe1ff */
[----:B------:R-:W-:Y:S02]  /*08e0*/  USHF.L.U32 UR5, UR4, 0xb, URZ ;  /* 0x0000000b04057899 */ /* 0x000fe400080006ff */
[----:B------:R-:W-:Y:S01]  /*08f0*/  USHF.L.U32 UR4, UR4, 0x1, URZ ;  /* 0x0000000104047899 */ /* 0x000fe200080006ff */
[----:B------:R-:W1:Y:S11]  /*0900*/  FENCE.VIEW.ASYNC.S ;  /* 0x00000000000073c6 */ /* 0x000e760000000000 */
[----:B-1----:R2:W1:Y:S01]  /*0910*/  SYNCS.EXCH.64 URZ, [UR6+0x50], UR4 ;  /* 0x0000500406ff75b2 */ /* 0x0024620008000100 */
[----:B------:R2:W1:Y:S02]  /*0920*/  SYNCS.EXCH.64 URZ, [UR6+0x58], UR4 ;  /* 0x0000580406ff75b2 */ /* 0x0004640008000100 */
[----:B--2---:R-:W-:Y:S01]  /*0930*/  NOP ;  /* 0x0000000000007918 */ /* 0x004fe20000000000 */
.L_x_11:
[----:B------:R-:W2:Y:S01]  /*0940*/  SHFL.IDX PT, R2, R177, RZ, 0x1f ;  /* 0x00001fffb1027589 */ /* 0x000ea200000e0000 */
[----:B------:R-:W-:Y:S01]  /*0950*/  NOP ;  /* 0x0000000000007918 */ /* 0x000fe20000000000 */
[----:B--2---:R-:W-:-:S13]  /*0960*/  ISETP.NE.AND P0, PT, R2, 0x4, PT ;  /* 0x000000040200780c */ /* 0x004fda0003f05270 */
[----:B------:R-:W-:Y:S05]  /*0970*/  @P0 BRA `(.L_x_12) ;  /* 0x00000000004c0947 */ /* 0x000fea0003800000 */
[----:B-1----:R-:W1:Y:S01]  /*0980*/  S2UR UR6, SR_CgaCtaId ;  /* 0x00000000000679c3 */ /* 0x002e620000008800 */
[----:B------:R-:W-:Y:S01]  /*0990*/  UMOV UR4, 0x3a0 ;  /* 0x000003a000047882 */ /* 0x000fe20000000000 */
[----:B------:R-:W-:Y:S01]  /*09a0*/  UMOV UR5, 0x400 ;  /* 0x0000040000057882 */ /* 0x000fe20000000000 */
[----:B------:R-:W-:Y:S01]  /*09b0*/  USEL UR4, UR4, 0x320, UP3 ;  /* 0x0000032004047887 */ /* 0x000fe20009800000 */
[----:B------:R-:W-:Y:S01]  /*09c0*/  UMOV UR8, 0x1 ;  /* 0x0000000100087882 */ /* 0x000fe20000000000 */
[----:B------:R-:W-:Y:S01]  /*09d0*/  ELECT P0, URZ, PT ;  /* 0x0000000000ff782f */ /* 0x000fe20003800000 */
[----:B------:R-:W-:-:S04]  /*09e0*/  UIADD3 UR8, UPT, UPT, -UR8, 0x100000, URZ ;  /* 0x0010000008087890 */ /* 0x000fc8000fffe1ff */
[----:B------:R-:W-:Y:S02]  /*09f0*/  USHF.L.U32 UR9, UR8, 0xb, URZ ;  /* 0x0000000b08097899 */ /* 0x000fe400080006ff */
[----:B------:R-:W-:Y:S02]  /*0a00*/  USHF.L.U32 UR8, UR8, 0x1, URZ ;  /* 0x0000000108087899 */ /* 0x000fe400080006ff */
[----:B-1----:R-:W-:Y:S02]  /*0a10*/  ULEA UR6, UR6, UR5, 0x18 ;  /* 0x0000000506067291 */ /* 0x002fe4000f8ec0ff */
[----:B------:R-:W-:-:S04]  /*0a20*/  UIADD3 UR4, UPT, UPT, -UR4, 0x100000, URZ ;  /* 0x0010000004047890 */ /* 0x000fc8000fffe1ff */
[----:B------:R-:W-:Y:S02]  /*0a30*/  USHF.L.U32 UR5, UR4, 0xb, URZ ;  /* 0x0000000b04057899 */ /* 0x000fe400080006ff */
[----:B------:R-:W-:Y:S01]  /*0a40*/  USHF.L.U32 UR4, UR4, 0x1, URZ ;  /* 0x0000000104047899 */ /* 0x000fe200080006ff */
[----:B------:R-:W1:Y:S03]  /*0a50*/  FENCE.VIEW.ASYNC.S ;  /* 0x00000000000073c6 */ /* 0x000e660000000000 */
[----:B-1----:R2:W1:Y:S08]  /*0a60*/  SYNCS.EXCH.64 URZ, [UR6+0x60], UR8 ;  /* 0x0000600806ff75b2 */ /* 0x0024700008000100 */
[----:B------:R2:W1:Y:S01]  /*0a70*/  SYNCS.EXCH.64 URZ, [UR6+0x70], UR4 ;  /* 0x0000700406ff75b2 */ /* 0x0004620008000100 */
[----:B------:R2:W1:Y:S01]  /*0a80*/  SYNCS.EXCH.64 URZ, [UR6+0x68], UR8 ;  /* 0x0000680806ff75b2 */ /* 0x0004620008000100 */
[----:B------:R2:W1:Y:S02]  /*0a90*/  SYNCS.EXCH.64 URZ, [UR6+0x78], UR4 ;  /* 0x0000780406ff75b2 */ /* 0x0004640008000100 */
[----:B--2---:R-:W-:Y:S01]  /*0aa0*/  NOP ;  /* 0x0000000000007918 */ /* 0x004fe20000000000 */
.L_x_12:
        /* <DEDUP_REMOVED lines=18> */
[----:B------:R2:W1:Y:S02]  /*0bd0*/  SYNCS.EXCH.64 URZ, [UR4+0x88], UR6 ;  /* 0x0000880604ff75b2 */ /* 0x0004640008000100 */
[----:B--2---:R-:W-:Y:S01]  /*0be0*/  NOP ;  /* 0x0000000000007918 */ /* 0x004fe20000000000 */
.L_x_13:
[----:B------:R-:W2:Y:S01]  /*0bf0*/  SHFL.IDX PT, R2, R177, RZ, 0x1f ;  /* 0x00001fffb1027589 */ /* 0x000ea200000e0000 */
[----:B------:R-:W-:Y:S01]  /*0c00*/  ISETP.NE.OR P1, PT, RZ, UR21, !P3 ;  /* 0x00000015ff007c0c */ /* 0x000fe2000df25670 */
[----:B------:R-:W-:Y:S01]  /*0c10*/  NOP ;  /* 0x0000000000007918 */ /* 0x000fe20000000000 */
[----:B--2---:R-:W-:-:S13]  /*0c20*/  ISETP.NE.AND P0, PT, R2, 0x3, PT ;  /* 0x000000030200780c */ /* 0x004fda0003f05270 */
[----:B------:R-:W-:Y:S05]  /*0c30*/  @P0 BRA `(.L_x_14) ;  /* 0x0000000000380947 */ /* 0x000fea0003800000 */
[----:B-1----:R-:W1:Y:S01]  /*0c40*/  S2UR UR4, SR_CgaCtaId ;  /* 0x00000000000479c3 */ /* 0x002e620000008800 */
[----:B------:R-:W-:Y:S01]  /*0c50*/  UMOV UR5, 0x400 ;  /* 0x0000040000057882 */ /* 0x000fe20000000000 */
[----:B------:R-:W-:Y:S01]  /*0c60*/  UMOV UR6, 0x20 ;  /* 0x0000002000067882 */ /* 0x000fe20000000000 */
[----:B------:R-:W-:Y:S01]  /*0c70*/  ELECT P0, URZ, PT ;  /* 0x0000000000ff782f */ /* 0x000fe20003800000 */
[----:B------:R-:W-:-:S04]  /*0c80*/  UIADD3 UR6, UPT, UPT, -UR6, 0x100000, URZ ;  /* 0x0010000006067890 */ /* 0x000fc8000fffe1ff */
[----:B------:R-:W-:Y:S02]  /*0c90*/  USHF.L.U32 UR7, UR6, 0xb, URZ ;  /* 0x0000000b06077899 */ /* 0x000fe400080006ff */
[----:B------:R-:W-:Y:S02]  /*0ca0*/  USHF.L.U32 UR6, UR6, 0x1, URZ ;  /* 0x0000000106067899 */ /* 0x000fe400080006ff */
[----:B-1----:R-:W-:Y:S01]  /*0cb0*/  ULEA UR4, UR4, UR5, 0x18 ;  /* 0x0000000504047291 */ /* 0x002fe2000f8ec0ff */
[----:B------:R-:W1:Y:S11]  /*0cc0*/  FENCE.VIEW.ASYNC.S ;  /* 0x00000000000073c6 */ /* 0x000e760000000000 */
[----:B-1----:R2:W1:Y:S01]  /*0cd0*/  SYNCS.EXCH.64 URZ, [UR4+0x90], UR6 ;  /* 0x0000900604ff75b2 */ /* 0x0024620008000100 */
[----:B------:R2:W1:Y:S01]  /*0ce0*/  SYNCS.EXCH.64 URZ, [UR4+0xa0], UR6 ;  /* 0x0000a00604ff75b2 */ /* 0x0004620008000100 */
[----:B------:R2:W1:Y:S01]  /*0cf0*/  SYNCS.EXCH.64 URZ, [UR4+0x98], UR6 ;  /* 0x0000980604ff75b2 */ /* 0x0004620008000100 */
[----:B------:R2:W1:Y:S02]  /*0d00*/  SYNCS.EXCH.64 URZ, [UR4+0xa8], UR6 ;  /* 0x0000a80604ff75b2 */ /* 0x0004640008000100 */
[----:B--2---:R-:W-:Y:S01]  /*0d10*/  NOP ;  /* 0x0000000000007918 */ /* 0x004fe20000000000 */
.L_x_14:
[----:B-1----:R-:W1:Y:S01]  /*0d20*/  S2UR UR7, SR_CgaCtaId ;  /* 0x00000000000779c3 */ /* 0x002e620000008800 */
[----:B------:R-:W-:Y:S01]  /*0d30*/  VOTEU.ALL UP0, P1 ;  /* 0x0000000000ff7886 */ /* 0x000fe20000800000 */
[----:B------:R-:W-:Y:S01]  /*0d40*/  UMOV UR4, 0x80 ;  /* 0x0000008000047882 */ /* 0x000fe20000000000 */
[----:B------:R-:W-:Y:S01]  /*0d50*/  NOP ;  /* 0x0000000000007918 */ /* 0x000fe20000000000 */
[----:B------:R-:W-:Y:S01]  /*0d60*/  ISETP.NE.OR P3, PT, R0, 0x2, !P3 ;  /* 0x000000020000780c */ /* 0x000fe20005f65670 */
[----:B------:R-:W-:Y:S01]  /*0d70*/  UISETP.NE.AND UP4, UPT, UR21, URZ, UPT ;  /* 0x000000ff1500728c */ /* 0x000fe2000bf85270 */
[----:B------:R-:W-:Y:S01]  /*0d80*/  LOP3.LUT R2, R184, 0x1f, RZ, 0xc0, !PT ;  /* 0x0000001fb8027812 */ /* 0x000fe200078ec0ff */
[----:B------:R-:W-:Y:S01]  /*0d90*/  @!UP0 UMOV UR6, 0x400 ;  /* 0x0000040000068882 */ /* 0x000fe20000000000 */
[----:B------:R-:W-:-:S04]  /*0da0*/  @!UP0 UIADD3 UR4, UPT, UPT, -UR4, 0x100000, URZ ;  /* 0x0010000004048890 */ /* 0x000fc8000fffe1ff */
[----:B------:R-:W-:Y:S02]  /*0db0*/  @!UP0 USHF.L.U32 UR5, UR4, 0xb, URZ ;  /* 0x0000000b04058899 */ /* 0x000fe400080006ff */
[----:B------:R-:W-:Y:S02]  /*0dc0*/  @!UP0 USHF.L.U32 UR4, UR4, 0x1, URZ ;  /* 0x0000000104048899 */ /* 0x000fe400080006ff */
[----:B-1----:R-:W-:Y:S01]  /*0dd0*/  @!UP0 ULEA UR6, UR7, UR6, 0x18 ;  /* 0x0000000607068291 */ /* 0x002fe2000f8ec0ff */
[----:B------:R-:W1:Y:S01]  /*0de0*/  LDCU UR7, c[0x0][0x36c] ;  /* 0x00006d80ff0777ac */ /* 0x000e620008000800 */
[----:B------:R-:W-:Y:S01]  /*0df0*/  VOTEU.ALL UP0, P1 ;  /* 0x0000000000ff7886 */ /* 0x000fe20000800000 */
[----:B------:R-:W2:Y:S09]  /*0e00*/  FENCE.VIEW.ASYNC.S ;  /* 0x00000000000073c6 */ /* 0x000eb20000000000 */
[----:B--2---:R2:W2:Y:S01]  /*0e10*/  @!UP0 SYNCS.EXCH.64 URZ, [UR6+0xb0], UR4 ;  /* 0x0000b00406ff85b2 */ /* 0x0044a20008000100 */
[----:B-1----:R-:W-:-:S09]  /*0e20*/  UISETP.EQ.U32.AND UP5, UPT, UR7, 0x1, UPT ;  /* 0x000000010700788c */ /* 0x002fd2000bfa2070 */
[----:B------:R-:W-:Y:S05]  /*0e30*/  BRA.U !UP5, `(.L_x_15) ;  /* 0x000000010d087547 */ /* 0x000fea000b800000 */
[----:B--234-:R-:W-:Y:S01]  /*0e40*/  UCGABAR_ARV ;  /* 0x00000000000079c7 */ /* 0x01cfe20008000000 */
[----:B------:R-:W-:Y:S05]  /*0e50*/  BRA `(.L_x_16) ;  /* 0x0000000000047947 */ /* 0x000fea0003800000 */
.L_x_15:
[----:B--234-:R-:W-:Y:S01]  /*0e60*/  NOP ;  /* 0x0000000000007918 */ /* 0x01cfe20000000000 */
.L_x_16:
[----:B------:R-:W1:Y:S01]  /*0e70*/  S2UR UR36, SR_CTAID.X ;  /* 0x00000000002479c3 */ /* 0x000e620000002500 */
[----:B------:R-:W-:-:S05]  /*0e80*/  CS2R.32 R179, SR_CgaSize ;  /* 0x0000000000b37805 */ /* 0x000fca0000008a00 */
[----:B------:R-:W-:-:S05]  /*0e90*/  IMAD R179, R179, -0xa0, RZ ;  /* 0xffffff60b3b37824 */ /* 0x000fca00078e02ff */
[----:B------:R-:W-:-:S14]  /*0ea0*/  R2UR UR5, R179 ;  /* 0x00000000b30572ca */ /* 0x000fdc00000e0000 */
[----:B------:R-:W2:Y:S01]  /*0eb0*/  LDCU UR5, c[0x0][UR5+0x2b0] ;  /* 0x00005600050577ac */ /* 0x000ea20008000800 */
[----:B------:R-:W-:-:S05]  /*0ec0*/  CS2R.32 R179, SR_CgaSize ;  /* 0x0000000000b37805 */ /* 0x000fca0000008a00 */
[----:B------:R-:W-:-:S05]  /*0ed0*/  IMAD R179, R179, -0xa0, RZ ;  /* 0xffffff60b3b37824 */ /* 0x000fca00078e02ff */
[----:B------:R-:W-:-:S14]  /*0ee0*/  R2UR UR4, R179 ;  /* 0x00000000b30472ca */ /* 0x000fdc00000e0000 */
[----:B------:R-:W3:Y:S01]  /*0ef0*/  LDCU UR4, c[0x0][UR4+0x2b4] ;  /* 0x00005680040477ac */ /* 0x000ee20008000800 */
[----:B------:R-:W4:Y:S01]  /*0f00*/  S2UR UR20, SR_CTAID.Y ;  /* 0x00000000001479c3 */ /* 0x000f220000002600 */
[----:B------:R-:W-:-:S05]  /*0f10*/  CS2R.32 R179, SR_CgaSize ;  /* 0x0000000000b37805 */ /* 0x000fca0000008a00 */
[----:B------:R-:W-:-:S05]  /*0f20*/  IMAD R179, R179, -0xa0, RZ ;  /* 0xffffff60b3b37824 */ /* 0x000fca00078e02ff */
[----:B------:R-:W-:-:S14]  /*0f30*/  R2UR UR7, R179 ;  /* 0x00000000b30772ca */ /* 0x000fdc00000e0000 */
[----:B------:R-:W3:Y:S01]  /*0f40*/  LDCU UR7, c[0x0][UR7+0x2a0] ;  /* 0x00005400070777ac */ /* 0x000ee20008000800 */
[----:B------:R-:W-:-:S05]  /*0f50*/  CS2R.32 R179, SR_CgaSize ;  /* 0x0000000000b37805 */ /* 0x000fca0000008a00 */
[----:B------:R-:W-:-:S05]  /*0f60*/  IMAD R179, R179, -0xa0, RZ ;  /* 0xffffff60b3b37824 */ /* 0x000fca00078e02ff */
[----:B------:R-:W-:-:S14]  /*0f70*/  R2UR UR8, R179 ;  /* 0x00000000b30872ca */ /* 0x000fdc00000e0000 */
[----:B------:R-:W3:Y:S01]  /*0f80*/  LDCU UR8, c[0x0][UR8+0x2a4] ;  /* 0x00005480080877ac */ /* 0x000ee20008000800 */
[----:B------:R-:W3:Y:S01]  /*0f90*/  S2UR UR9, SR_CgaCtaId ;  /* 0x00000000000979c3 */ /* 0x000ee20000008800 */
[----:B------:R-:W3:Y:S01]  /*0fa0*/  LDCU UR24, c[0x0][0xf24] ;  /* 0x0001e480ff1877ac */ /* 0x000ee20008000800 */
[----:B------:R-:W3:Y:S01]  /*0fb0*/  LDCU UR45, c[0x0][0xf24] ;  /* 0x0001e480ff2d77ac */ /* 0x000ee20008000800 */
[----:B-1----:R-:W-:Y:S01]  /*0fc0*/  I2FP.F32.U32 R3, UR36 ;  /* 0x0000002400037c45 */ /* 0x002fe20008201000 */
[----:B------:R-:W1:Y:S04]  /*0fd0*/  LDCU UR26, c[0x0][0xf30] ;  /* 0x0001e600ff1a77ac */ /* 0x000e680008000800 */
[----:B--2---:R-:W-:Y:S01]  /*0fe0*/  FMUL R3, R3, UR5 ;  /* 0x0000000503037c20 */ /* 0x004fe20008400000 */
[----:B------:R-:W-:Y:S01]  /*0ff0*/  UMOV UR29, 0x5 ;  /* 0x00000005001d7882 */ /* 0x000fe20000000000 */
[----:B----4-:R-:W-:-:S04]  /*1000*/  I2FP.F32.U32 R0, UR20 ;  /* 0x0000001400007c45 */ /* 0x010fc80008201000 */
[----:B------:R-:W2:Y:S01]  /*1010*/  F2I.U32.TRUNC.NTZ R3, R3 ;  /* 0x0000000300037305 */ /* 0x000ea2000020f000 */
[----:B---3--:R-:W-:Y:S01]  /*1020*/  FMUL R0, R0, UR4 ;  /* 0x0000000400007c20 */ /* 0x008fe20008400000 */
[----:B------:R-:W-:Y:S02]  /*1030*/  ULOP3.LUT UR5, UR9, 0x2, URZ, 0xc0, !UPT ;  /* 0x0000000209057892 */ /* 0x000fe4000f8ec0ff */
[----:B------:R-:W-:-:S04]  /*1040*/  ULOP3.LUT UR74, UR9, 0x1, URZ, 0xc0, !UPT ;  /* 0x00000001094a7892 */ /* 0x000fc8000f8ec0ff */
[----:B------:R-:W3:Y:S01]  /*1050*/  F2I.U32.TRUNC.NTZ R0, R0 ;  /* 0x0000000000007305 */ /* 0x000ee2000020f000 */
[----:B------:R-:W-:Y:S02]  /*1060*/  UISETP.GT.U32.AND UP0, UPT, UR5, 0xffff, UPT ;  /* 0x0000ffff0500788c */ /* 0x000fe4000bf04070 */
[----:B------:R-:W-:Y:S02]  /*1070*/  UISETP.GT.U32.AND UP1, UPT, UR74, 0xffff, UPT ;  /* 0x0000ffff4a00788c */ /* 0x000fe4000bf24070 */
[----:B------:R-:W-:Y:S01]  /*1080*/  USEL UR54, UR5, 0xffff, !UP0 ;  /* 0x0000ffff05367887 */ /* 0x000fe2000c000000 */
[----:B--2---:R-:W-:Y:S01]  /*1090*/  R2UR UR4, R3 ;  /* 0x00000000030472ca */ /* 0x004fe200000e0000 */
[----:B------:R-:W-:Y:S02]  /*10a0*/  USHF.R.U32.HI UR35, URZ, 0x1, UR9 ;  /* 0x00000001ff237899 */ /* 0x000fe40008011609 */
[----:B------:R-:W-:Y:S02]  /*10b0*/  USHF.L.U32 UR47, UR9, 0xa, URZ ;  /* 0x0000000a092f7899 */ /* 0x000fe400080006ff */
[----:B------:R-:W-:Y:S01]  /*10c0*/  USEL UR55, UR74, 0xffff, !UP1 ;  /* 0x0000ffff4a377887 */ /* 0x000fe2000c800000 */
[----:B---3--:R-:W-:-:S02]  /*10d0*/  R2UR UR6, R0 ;  /* 0x00000000000672ca */ /* 0x008fc400000e0000 */
[----:B------:R-:W-:-:S05]  /*10e0*/  PRMT R0, RZ, 0x7610, R0 ;  /* 0x00007610ff007816 */ /* 0x000fca0000000000 */
[----:B------:R-:W-:-:S04]  /*10f0*/  UIADD3 UR5, UPT, UPT, -UR4, URZ, URZ ;  /* 0x000000ff04057290 */ /* 0x000fc8000fffe1ff */
[----:B------:R-:W-:Y:S02]  /*1100*/  UIMAD UR5, UR7, UR5, UR36 ;  /* 0x00000005070572a4 */ /* 0x000fe4000f8e0224 */
[----:B------:R-:W-:-:S04]  /*1110*/  UIADD3 UR4, UPT, UPT, -UR6, URZ, URZ ;  /* 0x000000ff06047290 */ /* 0x000fc8000fffe1ff */
[----:B------:R-:W-:Y:S01]  /*1120*/  IMAD.U32 R179, RZ, RZ, UR5 ;  /* 0x00000005ffb37e24 */ /* 0x000fe2000f8e00ff */
[----:B------:R-:W-:-:S06]  /*1130*/  UIMAD UR4, UR8, UR4, UR20 ;  /* 0x00000004080472a4 */ /* 0x000fcc000f8e0214 */
[----:B------:R-:W-:Y:S01]  /*1140*/  IMAD.U32 R178, RZ, RZ, UR4 ;  /* 0x00000004ffb27e24 */ /* 0x000fe2000f8e00ff */
[----:B-1----:R-:W-:Y:S06]  /*1150*/  BRA.U UP4, `(.L_x_17) ;  /* 0x0000000104447547 */ /* 0x002fec000b800000 */
[----:B------:R-:W-:Y:S02]  /*1160*/  R2UR UR4, R178 ;  /* 0x00000000b20472ca */ /* 0x000fe400000e0000 */
[----:B------:R-:W-:-:S11]  /*1170*/  R2UR UR6, R179 ;  /* 0x00000000b30672ca */ /* 0x000fd600000e0000 */
[----:B------:R-:W-:Y:S02]  /*1180*/  UISETP.NE.AND UP0, UPT, UR4, URZ, UPT ;  /* 0x000000ff0400728c */ /* 0x000fe4000bf05270 */
[----:B------:R-:W-:Y:S02]  /*1190*/  UISETP.NE.AND UP1, UPT, UR4, 0x1, UPT ;  /* 0x000000010400788c */ /* 0x000fe4000bf25270 */
[----:B------:R-:W-:Y:S02]  /*11a0*/  UISETP.NE.AND UP2, UPT, UR6, URZ, UP0 ;  /* 0x000000ff0600728c */ /* 0x000fe40008745270 */
[----:B------:R-:W-:Y:S02]  /*11b0*/  USEL UR4, URZ, 0x2, UP0 ;  /* 0x00000002ff047887 */ /* 0x000fe40008000000 */
[----:B------:R-:W-:Y:S02]  /*11c0*/  USEL UR8, URZ, 0x1, UP2 ;  /* 0x00000001ff087887 */ /* 0x000fe40009000000 */
[----:B------:R-:W-:-:S02]  /*11d0*/  UISETP.NE.AND UP2, UPT, UR6, URZ, UPT ;  /* 0x000000ff0600728c */ /* 0x000fc4000bf45270 */
[----:B------:R-:W-:Y:S02]  /*11e0*/  USEL UR5, URZ, 0x4, UP1 ;  /* 0x00000004ff057887 */ /* 0x000fe40008800000 */
[----:B------:R-:W-:Y:S02]  /*11f0*/  UISETP.NE.AND UP0, UPT, UR6, 0x1, UPT ;  /* 0x000000010600788c */ /* 0x000fe4000bf05270 */
[----:B------:R-:W-:Y:S02]  /*1200*/  USEL UR6, URZ, 0x8, UP1 ;  /* 0x00000008ff067887 */ /* 0x000fe40008800000 */
[----:B------:R-:W-:Y:S02]  /*1210*/  USEL UR7, UR5, 0x4, UP2 ;  /* 0x0000000405077887 */ /* 0x000fe40009000000 */
[----:B------:R-:W-:Y:S02]  /*1220*/  USEL UR4, UR4, 0x2, UP0 ;  /* 0x0000000204047887 */ /* 0x000fe40008000000 */
[----:B------:R-:W-:-:S02]  /*1230*/  USEL UR5, UR6, 0x8, UP0 ;  /* 0x0000000806057887 */ /* 0x000fc40008000000 */
[----:B------:R-:W-:-:S04]  /*1240*/  UIADD3 UR4, UPT, UPT, UR4, UR7, UR8 ;  /* 0x0000000704047290 */ /* 0x000fc8000fffe008 */
[----:B------:R-:W-:-:S06]  /*1250*/  UIADD3 UR4, UPT, UPT, UR4, UR5, URZ ;  /* 0x0000000504047290 */ /* 0x000fcc000fffe0ff */
[----:B------:R-:W-:-:S07]  /*1260*/  IMAD.U32 R0, RZ, RZ, UR4 ;  /* 0x00000004ff007e24 */ /* 0x000fce000f8e00ff */
.L_x_17:
[----:B------:R-:W1:Y:S01]  /*1270*/  S2UR UR60, SR_CTAID.Z ;  /* 0x00000000003c79c3 */ /* 0x000e620000002700 */
[----:B------:R-:W-:Y:S01]  /*1280*/  UISETP.GE.AND UP0, UPT, UR24, 0x1, UPT ;  /* 0x000000011800788c */ /* 0x000fe2000bf06270 */
[----:B------:R-:W-:-:S08]  /*1290*/  UMOV UR27, 0x3 ;  /* 0x00000003001b7882 */ /* 0x000fd00000000000 */
[----:B------:R-:W-:Y:S05]  /*12a0*/  BRA.U !UP0, `(.L_x_18) ;  /* 0x0000000108d47547 */ /* 0x000fea000b800000 */
[----:B------:R-:W2:Y:S01]  /*12b0*/  LDCU.128 UR12, c[0x0][0xf10] ;  /* 0x0001e200ff0c77ac */ /* 0x000ea20008000c00 */
[----:B------:R-:W3:Y:S01]  /*12c0*/  LDCU UR6, c[0x0][0x370] ;  /* 0x00006e00ff0677ac */ /* 0x000ee20008000800 */
[----:B------:R-:W4:Y:S01]  /*12d0*/  LDCU UR5, c[0x0][0x374] ;  /* 0x00006e80ff0577ac */ /* 0x000f220008000800 */
[----:B------:R-:W1:Y:S01]  /*12e0*/  LDCU UR25, c[0x0][0xf0c] ;  /* 0x0001e180ff1977ac */ /* 0x000e620008000800 */
[----:B------:R-:W1:Y:S01]  /*12f0*/  LDCU UR4, c[0x0][0xf20] ;  /* 0x0001e400ff0477ac */ /* 0x000e620008000800 */
[----:B------:R-:W1:Y:S01]  /*1300*/  LDCU.64 UR8, c[0x0][0xf28] ;  /* 0x0001e500ff0877ac */ /* 0x000e620008000a00 */
[----:B--2---:R-:W-:Y:S02]  /*1310*/  UISETP.NE.AND UP0, UPT, UR14, 0x1, UPT ;  /* 0x000000010e00788c */ /* 0x004fe4000bf05270 */
[----:B----4-:R-:W-:Y:S02]  /*1320*/  UIMAD.WIDE.U32 UR10, UR5, UR15, URZ ;  /* 0x0000000f050a72a5 */ /* 0x010fe4000f8e00ff */
[----:B---3--:R-:W-:-:S02]  /*1330*/  UIMAD.WIDE.U32 UR18, UR6, UR12, URZ ;  /* 0x0000000c061272a5 */ /* 0x008fc4000f8e00ff */
[----:B-1----:R-:W-:Y:S02]  /*1340*/  UISETP.NE.AND UP1, UPT, UR25, 0x1, UPT ;  /* 0x000000011900788c */ /* 0x002fe4000bf25270 */
[----:B------:R-:W-:Y:S01]  /*1350*/  UISETP.NE.AND UP2, UPT, UR24, 0x1, UPT ;  /* 0x000000011800788c */ /* 0x000fe2000bf45270 */
[----:B------:R-:W-:Y:S02]  /*1360*/  UMOV UR10, UR11 ;  /* 0x0000000b000a7c82 */ /* 0x000fe40008000000 */
[----:B------:R-:W-:Y:S01]  /*1370*/  UMOV UR18, UR19 ;  /* 0x0000001300127c82 */ /* 0x000fe20008000000 */
[----:B------:R-:W-:Y:S02]  /*1380*/  @UP0 USHF.R.U32.HI UR5, URZ, UR4, UR10 ;  /* 0x00000004ff050299 */ /* 0x000fe4000801160a */
[----:B------:R-:W-:Y:S02]  /*1390*/  UIMAD.WIDE.U32 UR22, UR20, UR15, URZ ;  /* 0x0000000f141672a5 */ /* 0x000fe4000f8e00ff */
[----:B------:R-:W-:-:S02]  /*13a0*/  UIMAD.WIDE.U32 UR10, UR5, UR8, URZ ;  /* 0x00000008050a72a5 */ /* 0x000fc4000f8e00ff */
[----:B------:R-:W-:Y:S02]  /*13b0*/  @UP1 USHF.R.U32.HI UR6, URZ, UR13, UR18 ;  /* 0x0000000dff061299 */ /* 0x000fe40008011612 */
[----:B------:R-:W-:Y:S02]  /*13c0*/  UIMAD.WIDE.U32 UR16, UR36, UR12, URZ ;  /* 0x0000000c241072a5 */ /* 0x000fe4000f8e00ff */
[----:B------:R-:W-:Y:S01]  /*13d0*/  UIMAD.WIDE.U32 UR18, UR6, UR8, URZ ;  /* 0x00000008061272a5 */ /* 0x000fe2000f8e00ff */
[----:B------:R-:W-:Y:S01]  /*13e0*/  UMOV UR22, UR23 ;  /* 0x0000001700167c82 */ /* 0x000fe20008000000 */
[----:B------:R-:W-:Y:S01]  /*13f0*/  UMOV UR10, UR11 ;  /* 0x0000000b000a7c82 */ /* 0x000fe20008000000 */
[----:B------:R-:W-:Y:S02]  /*1400*/  USHF.R.U32.HI UR22, URZ, UR4, UR22 ;  /* 0x00000004ff167299 */ /* 0x000fe40008011616 */
[----:B------:R-:W-:Y:S02]  /*1410*/  @UP2 USHF.R.U32.HI UR5, URZ, UR9, UR10 ;  /* 0x00000009ff052299 */ /* 0x000fe4000801160a */
[----:B------:R-:W-:Y:S01]  /*1420*/  UMOV UR7, UR19 ;  /* 0x0000001300077c82 */ /* 0x000fe20008000000 */
[----:B------:R-:W-:Y:S01]  /*1430*/  UMOV UR16, UR17 ;  /* 0x0000001100107c82 */ /* 0x000fe20008000000 */
[----:B------:R-:W-:-:S02]  /*1440*/  @UP2 USHF.R.U32.HI UR6, URZ, UR9, UR7 ;  /* 0x00000009ff062299 */ /* 0x000fc40008011607 */
[----:B------:R-:W-:Y:S02]  /*1450*/  USHF.R.U32.HI UR16, URZ, UR13, UR16 ;  /* 0x0000000dff107299 */ /* 0x000fe40008011610 */
[----:B------:R-:W-:Y:S02]  /*1460*/  USEL UR4, UR20, UR22, !UP0 ;  /* 0x0000001614047287 */ /* 0x000fe4000c000000 */
[----:B------:R-:W-:Y:S02]  /*1470*/  UIMAD UR7, UR5, UR24, URZ ;  /* 0x00000018050772a4 */ /* 0x000fe4000f8e02ff */
[----:B------:R-:W-:Y:S02]  /*1480*/  USEL UR5, UR36, UR16, !UP1 ;  /* 0x0000001024057287 */ /* 0x000fe4000c800000 */
[----:B------:R-:W-:Y:S02]  /*1490*/  UIMAD UR12, UR6, UR24, URZ ;  /* 0x00000018060c72a4 */ /* 0x000fe4000f8e02ff */
[----:B------:R-:W-:-:S02]  /*14a0*/  UISETP.GE.AND UP0, UPT, UR4, UR7, UPT ;  /* 0x000000070400728c */ /* 0x000fc4000bf06270 */
[----:B------:R-:W-:Y:S02]  /*14b0*/  UIMAD.WIDE.U32 UR10, UR4, UR8, URZ ;  /* 0x00000008040a72a5 */ /* 0x000fe4000f8e00ff */
[----:B------:R-:W-:Y:S02]  /*14c0*/  UISETP.GE.OR UP0, UPT, UR5, UR12, UP0 ;  /* 0x0000000c0500728c */ /* 0x000fe40008706670 */
[----:B------:R-:W-:Y:S02]  /*14d0*/  UIMAD.WIDE.U32 UR12, UR5, UR8, URZ ;  /* 0x00000008050c72a5 */ /* 0x000fe4000f8e00ff */
[----:B------:R-:W-:Y:S01]  /*14e0*/  UIADD3 UR10, UPT, UPT, -UR4, URZ, URZ ;  /* 0x000000ff040a7290 */ /* 0x000fe2000fffe1ff */
[----:B------:R-:W-:Y:S01]  /*14f0*/  UMOV UR8, UR11 ;  /* 0x0000000b00087c82 */ /* 0x000fe20008000000 */
[----:B------:R-:W-:Y:S02]  /*1500*/  UIADD3 UR11, UPT, UPT, -UR5, URZ, URZ ;  /* 0x000000ff050b7290 */ /* 0x000fe4000fffe1ff */
[----:B------:R-:W-:-:S03]  /*1510*/  USHF.R.U32.HI UR8, URZ, UR9, UR8 ;  /* 0x00000009ff087299 */ /* 0x000fc60008011608 */
[----:B------:R-:W-:Y:S01]  /*1520*/  @!UP0 UMOV UR7, UR13 ;  /* 0x0000000d00078c82 */ /* 0x000fe20008000000 */
[----:B------:R-:W-:Y:S02]  /*1530*/  UIMAD UR20, UR14, UR10, UR20 ;  /* 0x0000000a0e1472a4 */ /* 0x000fe4000f8e0214 */
[----:B------:R-:W-:Y:S02]  /*1540*/  USEL UR8, UR4, UR8, !UP2 ;  /* 0x0000000804087287 */ /* 0x000fe4000d000000 */
[----:B------:R-:W-:Y:S02]  /*1550*/  @!UP0 USHF.R.U32.HI UR7, URZ, UR9, UR7 ;  /* 0x00000009ff078299 */ /* 0x000fe40008011607 */
[----:B------:R-:W-:Y:S02]  /*1560*/  UIADD3 UR9, UPT, UPT, -UR8, URZ, URZ ;  /* 0x000000ff08097290 */ /* 0x000fe4000fffe1ff */
[----:B------:R-:W-:Y:S02]  /*1570*/  @!UP0 USEL UR7, UR5, UR7, !UP2 ;  /* 0x0000000705078287 */ /* 0x000fe4000d000000 */
[----:B------:R-:W-:-:S02]  /*1580*/  UIMAD UR9, UR24, UR9, UR4 ;  /* 0x00000009180972a4 */ /* 0x000fc4000f8e0204 */
[----:B------:R-:W-:Y:S02]  /*1590*/  @!UP0 UIADD3 UR8, UPT, UPT, UR8, -UR7, URZ ;  /* 0x8000000708088290 */ /* 0x000fe4000fffe0ff */
[----:B------:R-:W-:Y:S02]  /*15a0*/  @!UP0 UIMAD UR6, UR9, UR6, UR7 ;  /* 0x00000006090682a4 */ /* 0x000fe4000f8e0207 */
[----:B------:R-:W-:Y:S02]  /*15b0*/  @!UP0 UIMAD UR4, UR8, UR24, UR5 ;  /* 0x00000018080482a4 */ /* 0x000fe4000f8e0205 */
[----:B------:R-:W-:Y:S02]  /*15c0*/  UIMAD UR36, UR25, UR11, UR36 ;  /* 0x0000000b192472a4 */ /* 0x000fe4000f8e0224 */
[----:B------:R-:W-:Y:S01]  /*15d0*/  UIMAD UR20, UR4, UR14, UR20 ;  /* 0x0000000e041472a4 */ /* 0x000fe2000f8e0214 */
[----:B------:R-:W-:Y:S02]  /*15e0*/  @!UP0 UMOV UR5, UR6 ;  /* 0x0000000600058c82 */ /* 0x000fe40008000000 */
[----:B------:R-:W-:-:S12]  /*15f0*/  UIMAD UR36, UR5, UR25, UR36 ;  /* 0x00000019052472a4 */ /* 0x000fd8000f8e0224 */
.L_x_18:
[----:B------:R-:W-:Y:S02]  /*1600*/  UISETP.NE.AND UP0, UPT, UR26, 0x1, UPT ;  /* 0x000000011a00788c */ /* 0x000fe4000bf05270 */
[----:B------:R-:W-:Y:S02]  /*1610*/  ULOP3.LUT UR47, UR47, 0x400, URZ, 0xc0, !UPT ;  /* 0x000004002f2f7892 */ /* 0x000fe4000f8ec0ff */
[----:B------:R-:W-:Y:S02]  /*1620*/  ULOP3.LUT UR55, UR55, 0xffff, URZ, 0xc0, !UPT ;  /* 0x0000ffff37377892 */ /* 0x000fe4000f8ec0ff */
[----:B------:R-:W-:Y:S02]  /*1630*/  ULOP3.LUT UR54, UR54, 0xffff, URZ, 0xc0, !UPT ;  /* 0x0000ffff36367892 */ /* 0x000fe4000f8ec0ff */
[----:B------:R-:W-:Y:S02]  /*1640*/  UISETP.NE.AND UP1, UPT, UR21, 0x2, UPT ;  /* 0x000000021500788c */ /* 0x000fe4000bf25270 */
[----:B------:R-:W-:-:S02]  /*1650*/  ULOP3.LUT UR35, UR35, 0x1, URZ, 0xc0, !UPT ;  /* 0x0000000123237892 */ /* 0x000fc4000f8ec0ff */
[----:B------:R-:W-:Y:S02]  /*1660*/  USHF.R.U32.HI UR28, URZ, 0xa, UR47 ;  /* 0x0000000aff1c7899 */ /* 0x000fe4000801162f */
[----:B------:R-:W-:Y:S02]  /*1670*/  USHF.L.U32 UR55, UR29, UR55, URZ ;  /* 0x000000371d377299 */ /* 0x000fe400080006ff */
[----:B------:R-:W-:Y:S01]  /*1680*/  USHF.L.U32 UR54, UR27, UR54, URZ ;  /* 0x000000361b367299 */ /* 0x000fe200080006ff */
[----:B------:R-:W-:Y:S11]  /*1690*/  BRA.U UP0, `(.L_x_19) ;  /* 0x0000000100447547 */ /* 0x000ff6000b800000 */
[----:B------:R-:W2:Y:S01]  /*16a0*/  LDCU.128 UR8, c[0x0][0xf10] ;  /* 0x0001e200ff0877ac */ /* 0x000ea20008000c00 */
[----:B------:R-:W3:Y:S01]  /*16b0*/  LDCU UR12, c[0x0][0xf0c] ;  /* 0x0001e180ff0c77ac */ /* 0x000ee20008000800 */
[----:B------:R-:W4:Y:S01]  /*16c0*/  LDCU UR13, c[0x0][0xf20] ;  /* 0x0001e400ff0d77ac */ /* 0x000f220008000800 */
[----:B--2---:R-:W-:Y:S02]  /*16d0*/  UIMAD.WIDE.U32 UR6, UR36, UR8, URZ ;  /* 0x00000008240672a5 */ /* 0x004fe4000f8e00ff */
[----:B------:R-:W-:Y:S02]  /*16e0*/  UIMAD.WIDE.U32 UR4, UR20, UR11, URZ ;  /* 0x0000000b140472a5 */ /* 0x000fe4000f8e00ff */
[----:B---3--:R-:W-:Y:S02]  /*16f0*/  UISETP.NE.AND UP2, UPT, UR12, 0x1, UPT ;  /* 0x000000010c00788c */ /* 0x008fe4000bf45270 */
[----:B------:R-:W-:Y:S01]  /*1700*/  UISETP.NE.AND UP0, UPT, UR10, 0x1, UPT ;  /* 0x000000010a00788c */ /* 0x000fe2000bf05270 */
[----:B------:R-:W-:-:S02]  /*1710*/  UMOV UR6, UR7 ;  /* 0x0000000700067c82 */ /* 0x000fc40008000000 */
[----:B------:R-:W-:Y:S01]  /*1720*/  UMOV UR4, UR5 ;  /* 0x0000000500047c82 */ /* 0x000fe20008000000 */
[----:B------:R-:W-:Y:S02]  /*1730*/  USHF.R.U32.HI UR6, URZ, UR9, UR6 ;  /* 0x00000009ff067299 */ /* 0x000fe40008011606 */
[----:B----4-:R-:W-:Y:S02]  /*1740*/  USHF.R.U32.HI UR4, URZ, UR13, UR4 ;  /* 0x0000000dff047299 */ /* 0x010fe40008011604 */
[----:B------:R-:W-:Y:S02]  /*1750*/  USEL UR5, UR36, UR6, !UP2 ;  /* 0x0000000624057287 */ /* 0x000fe4000d000000 */
[----:B------:R-:W-:-:S04]  /*1760*/  USEL UR4, UR20, UR4, !UP0 ;  /* 0x0000000414047287 */ /* 0x000fc8000c000000 */
[----:B------:R-:W-:Y:S02]  /*1770*/  UIADD3 UR6, UPT, UPT, UR5, -UR4, URZ ;  /* 0x8000000405067290 */ /* 0x000fe4000fffe0ff */
[----:B------:R-:W-:Y:S02]  /*1780*/  UIADD3 UR4, UPT, UPT, -UR5, UR4, URZ ;  /* 0x0000000405047290 */ /* 0x000fe4000fffe1ff */
[----:B------:R-:W-:Y:S02]  /*1790*/  UIMAD UR20, UR6, UR10, UR20 ;  /* 0x0000000a061472a4 */ /* 0x000fe4000f8e0214 */
[----:B------:R-:W-:-:S12]  /*17a0*/  UIMAD UR36, UR4, UR12, UR36 ;  /* 0x0000000c042472a4 */ /* 0x000fd8000f8e0224 */
.L_x_19:
[----:B------:R-:W-:Y:S05]  /*17b0*/  BRA.U !UP5, `(.L_x_20) ;  /* 0x000000010d0c7547 */ /* 0x000fea000b800000 */
[----:B------:R-:W-:Y:S01]  /*17c0*/  UCGABAR_WAIT ;  /* 0x0000000000007dc7 */ /* 0x000fe20008000000 */
[----:B------:R-:W-:Y:S01]  /*17d0*/  CCTL.IVALL ;  /* 0x00000000ff00798f */ /* 0x000fe20002000000 */
[----:B------:R-:W-:Y:S05]  /*17e0*/  BRA `(.L_x_21) ;  /* 0x0000000000047947 */ /* 0x000fea0003800000 */
.L_x_20:
[----:B------:R-:W-:Y:S06]  /*17f0*/  BAR.SYNC.DEFER_BLOCKING 0x0 ;  /* 0x0000000000007b1d */ /* 0x000fec0000010000 */
.L_x_21:
[----:B------:R-:W-:Y:S05]  /*1800*/  BRA.U UP1, `(.L_x_22) ;  /* 0x0000001101ec7547 */ /* 0x000fea000b800000 */
[----:B------:R-:W2:Y:S01]  /*1810*/  S2UR UR4, SR_CgaCtaId ;  /* 0x00000000000479c3 */ /* 0x000ea20000008800 */
[----:B------:R-:W3:Y:S01]  /*1820*/  LDCU UR73, c[0x0][0x38c] ;  /* 0x00007180ff4977ac */ /* 0x000ee20008000800 */
[----:B------:R-:W-:Y:S01]  /*1830*/  PLOP3.LUT P1, PT, PT, PT, UP3, 0x80, 0x8 ;  /* 0x000000000008781c */ /* 0x000fe20003f2f038 */
[----:B------:R-:W-:Y:S01]  /*1840*/  IMAD.MOV.U32 R12, RZ, RZ, 0x1 ;  /* 0x00000001ff0c7424 */ /* 0x000fe200078e00ff */
[----:B------:R-:W-:Y:S01]  /*1850*/  ISETP.EQ.OR P2, PT, R2, RZ, P3 ;  /* 0x000000ff0200720c */ /* 0x000fe20001f42670 */
[----:B------:R-:W-:Y:S01]  /*1860*/  UMOV UR57, 0x400 ;  /* 0x0000040000397882 */ /* 0x000fe20000000000 */
[----:B------:R-:W-:Y:S01]  /*1870*/  UISETP.NE.AND UP0, UPT, UR21, URZ, UPT ;  /* 0x000000ff1500728c */ /* 0x000fe2000bf05270 */
[----:B------:R-:W-:Y:S02]  /*1880*/  PLOP3.LUT P1, PT, P1, PT, PT, 0x8, 0x80 ;  /* 0x000000000080781c */ /* 0x000fe40000f2e170 */
[----:B------:R-:W-:Y:S01]  /*1890*/  CS2R R10, SRZ ;  /* 0x00000000000a7805 */ /* 0x000fe2000001ff00 */
[----:B------:R-:W-:Y:S01]  /*18a0*/  IMAD.MOV.U32 R9, RZ, RZ, RZ ;  /* 0x000000ffff097224 */ /* 0x000fe200078e00ff */
[----:B------:R-:W-:Y:S01]  /*18b0*/  USEL UR46, UR62, 0x2, UP0 ;  /* 0x000000023e2e7887 */ /* 0x000fe20008000000 */
[----:B------:R-:W-:Y:S01]  /*18c0*/  IMAD.MOV.U32 R8, RZ, RZ, 0x1 ;  /* 0x00000001ff087424 */ /* 0x000fe200078e00ff */
[----:B------:R-:W4:Y:S01]  /*18d0*/  LDCU UR69, c[0x0][0x370] ;  /* 0x00006e00ff4577ac */ /* 0x000f220008000800 */
[----:B------:R-:W1:Y:S01]  /*18e0*/  LDCU.64 UR38, c[0x0][0x348] ;  /* 0x00006900ff2677ac */ /* 0x000e620008000a00 */
[----:B---3--:R-:W-:-:S02]  /*18f0*/  UIADD3 UR5, UPT, UPT, UR73, 0xff, URZ ;  /* 0x000000ff49057890 */ /* 0x008fc4000fffe0ff */
[----:B------:R-:W-:Y:S02]  /*1900*/  UIADD3 UR73, UPT, UPT, UR73, -0x1, URZ ;  /* 0xffffffff49497890 */ /* 0x000fe4000fffe0ff */
[----:B--2---:R-:W-:Y:S02]  /*1910*/  ULEA UR57, UR4, UR57, 0x18 ;  /* 0x0000003904397291 */ /* 0x004fe4000f8ec0ff */
[----:B------:R-:W-:Y:S02]  /*1920*/  USHF.R.S32.HI UR4, URZ, 0x1f, UR5 ;  /* 0x0000001fff047899 */ /* 0x000fe40008011405 */
[----:B------:R-:W-:Y:S02]  /*1930*/  UISETP.GE.U32.AND UP0, UPT, UR73, -0x1ff, UPT ;  /* 0xfffffe014900788c */ /* 0x000fe4000bf06070 */
[----:B------:R-:W-:Y:S01]  /*1940*/  ULEA.HI UR4, UR4, UR5, URZ, 0x8 ;  /* 0x0000000504047291 */ /* 0x000fe2000f8f40ff */
[----:B------:R-:W2:Y:S03]  /*1950*/  LDCU UR63, c[0x0][0x374] ;  /* 0x00006e80ff3f77ac */ /* 0x000ea60008000800 */
[----:B------:R-:W-:-:S02]  /*1960*/  USHF.R.S32.HI UR70, URZ, 0x8, UR4 ;  /* 0x00000008ff467899 */ /* 0x000fc40008011404 */
[----:B------:R-:W-:Y:S02]  /*1970*/  ULEA UR53, UR35, UR57, 0x9 ;  /* 0x0000003923357291 */ /* 0x000fe4000f8e48ff */
[----:B------:R-:W-:Y:S02]  /*1980*/  UIADD3 UR71, UPT, UPT, UR70, -0x1, URZ ;  /* 0xffffffff46477890 */ /* 0x000fe4000fffe0ff */
[----:B------:R-:W-:Y:S02]  /*1990*/  UIADD3 UR47, UPT, UPT, UR57, UR47, URZ ;  /* 0x0000002f392f7290 */ /* 0x000fe4000fffe0ff */
[----:B------:R-:W-:Y:S02]  /*19a0*/  ULEA UR31, UR35, UR57, 0xd ;  /* 0x00000039231f7291 */ /* 0x000fe4000f8e68ff */
[----:B------:R-:W-:Y:S02]  /*19b0*/  ULEA UR30, UR74, UR57, 0xe ;  /* 0x000000394a1e7291 */ /* 0x000fe4000f8e70ff */
[----:B------:R-:W-:-:S02]  /*19c0*/  USEL UR72, URZ, 0x1, UP0 ;  /* 0x00000001ff487887 */ /* 0x000fc40008000000 */
[----:B-1--4-:R-:W-:-:S12]  /*19d0*/  @UP0 UIADD3 UR71, UPT, UPT, UR70, URZ, URZ ;  /* 0x000000ff46470290 */ /* 0x012fd8000fffe0ff */
.L_x_44:
[----:B-1----:R-:W1:Y:S01]  /*19e0*/  S2UR UR4, SR_CgaCtaId ;  /* 0x00000000000479c3 */ /* 0x002e620000008800 */
[----:B------:R-:W-:Y:S01]  /*19f0*/  SHF.L.U32 R3, R12, 0x1f, RZ ;  /* 0x0000001f0c037819 */ /* 0x000fe200000006ff */
[----:B-1----:R-:W-:-:S09]  /*1a00*/  UISETP.NE.AND UP0, UPT, UR4, URZ, UPT ;  /* 0x000000ff0400728c */ /* 0x002fd2000bf05270 */
[----:B------:R-:W-:Y:S05]  /*1a10*/  BRA.U UP0, `(.L_x_23) ;  /* 0x0000000100287547 */ /* 0x000fea000b800000 */
[----:B------:R-:W-:Y:S02]  /*1a20*/  LEA R0, R9, UR57, 0x3 ;  /* 0x0000003909007c11 */ /* 0x000fe4000f8e18ff */
[----:B------:R-:W-:-:S04]  /*1a30*/  SHF.L.U32 R5, R8, 0x1f, RZ ;  /* 0x0000001f08057819 */ /* 0x000fc800000006ff */
[----:B------:R-:W1:Y:S02]  /*1a40*/  SYNCS.PHASECHK.TRANS64.TRYWAIT P0, [R0+URZ+0xa0], R5 ;  /* 0x0000a005000075a7 */ /* 0x000e6400080011ff */
[----:B-1----:R-:W-:Y:S05]  /*1a50*/  @!P0 BRA `(.L_x_24) ;  /* 0x0000011400e88947 */ /* 0x002fea0003800000 */
.L_x_189:
[----:B------:R3:W-:Y:S01]  /*1a60*/  SYNCS.ARRIVE.TRANS64.A1T0 RZ, [R0+URZ+0x90], RZ ;  /* 0x000090ff00ff79a7 */ /* 0x0007e200081000ff */
[----:B------:R-:W-:-:S05]  /*1a70*/  VIADD R9, R9, 0x1 ;  /* 0x0000000109097836 */ /* 0x000fca0000000000 */
[----:B------:R-:W-:-:S04]  /*1a80*/  ISETP.NE.AND P0, PT, R9, 0x2, PT ;  /* 0x000000020900780c */ /* 0x000fc80003f05270 */
[----:B-1----:R-:W-:Y:S02]  /*1a90*/  SEL R5, RZ, 0x1, P0 ;  /* 0x00000001ff057807 */ /* 0x002fe40000000000 */
[----:B------:R-:W-:Y:S02]  /*1aa0*/  SEL R9, R9, RZ, P0 ;  /* 0x000000ff09097207 */ /* 0x000fe40000000000 */
[----:B------:R-:W-:-:S07]  /*1ab0*/  LOP3.LUT R8, R8, R5, RZ, 0x3c, !PT ;  /* 0x0000000508087212 */ /* 0x000fce00078e3cff */
.L_x_23:
[----:B------:R1:W4:Y:S01]  /*1ac0*/  SYNCS.PHASECHK.TRANS64.TRYWAIT P0, [UR57+0x8], R3 ;  /* 0x00000803ff0075a7 */ /* 0x0003220008001139 */
[----:B------:R-:W-:Y:S02]  /*1ad0*/  UISETP.GT.U32.AND UP0, UPT, UR73, -0x200, UPT ;  /* 0xfffffe004900788c */ /* 0x000fe4000bf04070 */
[----:B------:R-:W-:Y:S02]  /*1ae0*/  ULEA UR59, UR36, UR35, 0x1 ;  /* 0x00000023243b7291 */ /* 0x000fe4000f8e08ff */
[----:B------:R-:W-:Y:S02]  /*1af0*/  ULEA UR43, UR20, UR74, 0x1 ;  /* 0x0000004a142b7291 */ /* 0x000fe4000f8e08ff */
[----:B------:R-:W-:Y:S02]  /*1b00*/  USHF.L.U32 UR27, UR20, 0x1, URZ ;  /* 0x00000001141b7899 */ /* 0x000fe400080006ff */
[----:B------:R-:W-:Y:S02]  /*1b10*/  USHF.L.U32 UR59, UR59, 0x6, URZ ;  /* 0x000000063b3b7899 */ /* 0x000fe400080006ff */
[----:B------:R-:W-:Y:S01]  /*1b20*/  USHF.L.U32 UR43, UR43, 0x7, URZ ;  /* 0x000000072b2b7899 */ /* 0x000fe200080006ff */
[----:B------:R-:W-:Y:S01]  /*1b30*/  UMOV UR15, URZ ;  /* 0x000000ff000f7c82 */ /* 0x000fe20008000000 */
[----:B------:R-:W-:Y:S10]  /*1b40*/  BRA.U UP0, `(.L_x_25) ;  /* 0x0000000500007547 */ /* 0x000ff4000b800000 */
[----:B------:R-:W-:Y:S01]  /*1b50*/  @!P3 MOV R2, 0x18c00 ;  /* 0x00018c000002b802 */ /* 0x000fe20000000f00 */
[----:B----4-:R-:W-:Y:S06]  /*1b60*/  @P0 BRA `(.L_x_26) ;  /* 0x0000000000080947 */ /* 0x010fec0003800000 */
[----:B------:R-:W4:Y:S02]  /*1b70*/  SYNCS.PHASECHK.TRANS64.TRYWAIT P0, [UR57+0x8], R3 ;  /* 0x00000803ff0075a7 */ /* 0x000f240008001139 */
[----:B----4-:R-:W-:Y:S05]  /*1b80*/  @!P0 BRA `(.L_x_27) ;  /* 0x0000011400b08947 */ /* 0x010fea0003800000 */
.L_x_26:
[----:B------:R4:W-:Y:S01]  /*1b90*/  @!P3 SYNCS.ARRIVE.TRANS64 RZ, [UR57], R2 ;  /* 0x00000002ffffb9a7 */ /* 0x0009e20008000039 */
[----:B------:R-:W-:Y:S01]  /*1ba0*/  ULOP3.LUT UR4, UR46, 0x2, URZ, 0xfc, !UPT ;  /* 0x000000022e047892 */ /* 0x000fe2000f8efcff */
[----:B------:R-:W-:-:S03]  /*1bb0*/  LOP3.LUT R12, R12, 0x1, RZ, 0x3c, !PT ;  /* 0x000000010c0c7812 */ /* 0x000fc600078e3cff */
[----:B------:R-:W-:-:S09]  /*1bc0*/  UISETP.NE.AND UP0, UPT, UR4, 0x2, UPT ;  /* 0x000000020400788c */ /* 0x000fd2000bf05270 */
[----:B------:R-:W-:Y:S05]  /*1bd0*/  BRA.U UP0, `(.L_x_28) ;  /* 0x0000000100047547 */ /* 0x000fea000b800000 */
[----:B--2---:R-:W-:Y:S05]  /*1be0*/  BPT.TRAP 0x1 ;  /* 0x000000040000795c */ /* 0x004fea0000300000 */
.L_x_28:
[----:B------:R-:W-:Y:S04]  /*1bf0*/  BSSY.RECONVERGENT B0, `(.L_x_29) ;  /* 0x0000003000007945 */ /* 0x000fe80003800200 */
[----:B------:R-:W-:Y:S05]  /*1c00*/  @P2 BRA `(.L_x_30) ;  /* 0x0000000000042947 */ /* 0x000fea0003800000 */
[----:B--2---:R-:W-:Y:S05]  /*1c10*/  BPT.TRAP 0x1 ;  /* 0x000000040000795c */ /* 0x004fea0000300000 */
.L_x_30:
[----:B--2---:R-:W-:Y:S05]  /*1c20*/  BSYNC.RECONVERGENT B0 ;  /* 0x0000000000007941 */ /* 0x004fea0003800200 */
.L_x_29:
[----:B------:R-:W-:Y:S02]  /*1c30*/  ELECT P0, URZ, PT ;  /* 0x0000000000ff782f */ /* 0x000fe40003800000 */
[----:B---3--:R-:W-:Y:S01]  /*1c40*/  SHF.L.U32 R0, R12, 0x1f, RZ ;  /* 0x0000001f0c007819 */ /* 0x008fe200000006ff */
[----:B------:R-:W-:Y:S01]  /*1c50*/  UMOV UR15, 0x1 ;  /* 0x00000001000f7882 */ /* 0x000fe20000000000 */
[----:B------:R-:W-:Y:S02]  /*1c60*/  BSSY.RECONVERGENT B0, `(.L_x_25) ;  /* 0x000002e000007945 */ /* 0x000fe40003800200 */
[----:B------:R2:W-:Y:S07]  /*1c70*/  SYNCS.PHASECHK.TRANS64.TRYWAIT PT, [UR57+0x8], R0 ;  /* 0x00000800ff0075a7 */ /* 0x0005ee00080e1139 */
[----:B------:R-:W-:Y:S05]  /*1c80*/  @!P0 BRA `(.L_x_31) ;  /* 0x0000000000ac8947 */ /* 0x000fea0003800000 */
[----:B------:R-:W-:Y:S02]  /*1c90*/  UIADD3 UR4, UP3, UPT, UR38, 0x80, URZ ;  /* 0x0000008026047890 */ /* 0x000fe4000ff7e0ff */
[----:B------:R-:W-:Y:S02]  /*1ca0*/  UIADD3 UR56, UPT, UPT, UR31, 0x8400, URZ ;  /* 0x000084001f387890 */ /* 0x000fe4000fffe0ff */
[----:B------:R-:W-:Y:S02]  /*1cb0*/  UIADD3.X UR5, UPT, UPT, URZ, UR39, URZ, UP3, !UPT ;  /* 0x00000027ff057290 */ /* 0x000fe40009ffe4ff */
[----:B------:R-:W-:Y:S02]  /*1cc0*/  UPRMT UR13, URZ, 0x5410, UR55 ;  /* 0x00005410ff0d7896 */ /* 0x000fe40008000037 */
[----:B------:R-:W-:Y:S01]  /*1cd0*/  UIADD3 UR16, UPT, UPT, UR31, 0xc400, URZ ;  /* 0x0000c4001f107890 */ /* 0x000fe2000fffe0ff */
[----:B------:R-:W-:Y:S01]  /*1ce0*/  UMOV UR50, 0x0 ;  /* 0x0000000000327882 */ /* 0x000fe20000000000 */
[----:B------:R-:W-:Y:S01]  /*1cf0*/  UMOV UR51, 0x10000000 ;  /* 0x1000000000337882 */ /* 0x000fe20000000000 */
[----:B------:R-:W-:Y:S01]  /*1d00*/  UIADD3 UR6, UP2, UPT, UR38, 0x180, URZ ;  /* 0x0000018026067890 */ /* 0x000fe2000ff5e0ff */
[----:B------:R-:W-:Y:S01]  /*1d10*/  UMOV UR58, URZ ;  /* 0x000000ff003a7c82 */ /* 0x000fe20008000000 */
[----:B------:R-:W-:Y:S01]  /*1d20*/  UMOV UR18, 0x80 ;  /* 0x0000008000127882 */ /* 0x000fe20000000000 */
[----:B------:R-:W-:Y:S01]  /*1d30*/  UMOV UR17, UR57 ;  /* 0x0000003900117c82 */ /* 0x000fe20008000000 */
[----:B------:R-:W-:Y:S01]  /*1d40*/  UMOV UR19, UR59 ;  /* 0x0000003b00137c82 */ /* 0x000fe20008000000 */
[----:B------:R-:W-:Y:S01]  /*1d50*/  UMOV UR20, UR60 ;  /* 0x0000003c00147c82 */ /* 0x000fe20008000000 */
[----:B------:R-:W-:Y:S01]  /*1d60*/  UIADD3 UR48, UP1, UPT, UR38, 0x280, URZ ;  /* 0x0000028026307890 */ /* 0x000fe2000ff3e0ff */
[----:B------:R-:W-:Y:S01]  /*1d70*/  UTMALDG.3D.MULTICAST [UR56], [UR4], UR13, desc[UR50] ;  /* 0x00003238040073b4 */ /* 0x000fe2000801180d */
[----:B------:R-:W-:-:S02]  /*1d80*/  UIADD3 UR22, UP0, UPT, UR38, 0x380, URZ ;  /* 0x0000038026167890 */ /* 0x000fc4000ff1e0ff */
[----:B------:R-:W-:Y:S02]  /*1d90*/  UIADD3 UR40, UPT, UPT, UR30, 0x10400, URZ ;  /* 0x000104001e287890 */ /* 0x000fe4000fffe0ff */
[----:B------:R-:W-:Y:S02]  /*1da0*/  UIADD3.X UR7, UPT, UPT, URZ, UR39, URZ, UP2, !UPT ;  /* 0x00000027ff077290 */ /* 0x000fe400097fe4ff */
[----:B------:R-:W-:Y:S01]  /*1db0*/  UIADD3 UR8, UPT, UPT, UR30, 0x18400, URZ ;  /* 0x000184001e087890 */ /* 0x000fe2000fffe0ff */
[----:B------:R3:W-:Y:S01]  /*1dc0*/  UTMALDG.3D.MULTICAST [UR16], [UR4], UR13, desc[UR50] ;  /* 0x00003210040073b4 */ /* 0x0007e2000801180d */
[----:B------:R-:W-:Y:S02]  /*1dd0*/  UIADD3 UR32, UPT, UPT, UR53, 0x20400, URZ ;  /* 0x0002040035207890 */ /* 0x000fe4000fffe0ff */
[----:B------:R-:W-:Y:S02]  /*1de0*/  UIADD3.X UR49, UPT, UPT, URZ, UR39, URZ, UP1, !UPT ;  /* 0x00000027ff317290 */ /* 0x000fe40008ffe4ff */
[----:B------:R-:W-:-:S02]  /*1df0*/  UIADD3 UR24, UPT, UPT, UR47, 0x20800, URZ ;  /* 0x000208002f187890 */ /* 0x000fc4000fffe0ff */
[----:B------:R-:W-:Y:S01]  /*1e00*/  UIADD3.X UR23, UPT, UPT, URZ, UR39, URZ, UP0, !UPT ;  /* 0x00000027ff177290 */ /* 0x000fe200087fe4ff */
[----:B------:R-:W-:Y:S01]  /*1e10*/  UMOV UR41, UR57 ;  /* 0x0000003900297c82 */ /* 0x000fe20008000000 */
[----:B------:R-:W-:Y:S01]  /*1e20*/  UMOV UR44, UR60 ;  /* 0x0000003c002c7c82 */ /* 0x000fe20008000000 */
[----:B------:R-:W-:Y:S01]  /*1e30*/  UMOV UR42, UR58 ;  /* 0x0000003a002a7c82 */ /* 0x000fe20008000000 */
[----:B------:R-:W-:Y:S01]  /*1e40*/  UMOV UR9, UR57 ;  /* 0x0000003900097c82 */ /* 0x000fe20008000000 */
[----:B------:R-:W-:Y:S01]  /*1e50*/  UMOV UR10, 0x80 ;  /* 0x00000080000a7882 */ /* 0x000fe20000000000 */
[----:B------:R-:W-:Y:S01]  /*1e60*/  UMOV UR11, UR43 ;  /* 0x0000002b000b7c82 */ /* 0x000fe20008000000 */
[----:B------:R-:W-:Y:S01]  /*1e70*/  UMOV UR12, UR60 ;  /* 0x0000003c000c7c82 */ /* 0x000fe20008000000 */
[----:B------:R-:W-:Y:S01]  /*1e80*/  UMOV UR34, URZ ;  /* 0x000000ff00227c82 */ /* 0x000fe20008000000 */
[----:B------:R-:W-:Y:S01]  /*1e90*/  UMOV UR33, UR57 ;  /* 0x0000003900217c82 */ /* 0x000fe20008000000 */
[----:B------:R-:W-:Y:S01]  /*1ea0*/  UMOV UR37, UR60 ;  /* 0x0000003c00257c82 */ /* 0x000fe20008000000 */
[----:B------:R-:W-:Y:S01]  /*1eb0*/  UMOV UR25, UR57 ;  /* 0x0000003900197c82 */ /* 0x000fe20008000000 */
[----:B------:R-:W-:Y:S01]  /*1ec0*/  UMOV UR29, UR60 ;  /* 0x0000003c001d7c82 */ /* 0x000fe20008000000 */
[----:B------:R-:W-:Y:S01]  /*1ed0*/  UMOV UR26, UR34 ;  /* 0x00000022001a7c82 */ /* 0x000fe20008000000 */
[----:B---3--:R-:W-:-:S09]  /*1ee0*/  UPRMT UR4, URZ, 0x5410, UR54 ;  /* 0x00005410ff047896 */ /* 0x008fd20008000036 */
[----:B------:R3:W-:Y:S01]  /*1ef0*/  UTMALDG.3D.MULTICAST [UR40], [UR6], UR4, desc[UR50] ;  /* 0x00003228060073b4 */ /* 0x0007e20008011804 */
[----:B------:R3:W-:Y:S01]  /*1f00*/  UTMALDG.3D.MULTICAST [UR8], [UR6], UR4, desc[UR50] ;  /* 0x00003208060073b4 */ /* 0x0007e20008011804 */
[----:B------:R3:W-:Y:S01]  /*1f10*/  UTMALDG.4D.MULTICAST [UR32], [UR48], UR13, desc[UR50] ;  /* 0x00003220300073b4 */ /* 0x0007e2000801980d */
[----:B------:R3:W-:Y:S02]  /*1f20*/  UTMALDG.4D.MULTICAST [UR24], [UR22], UR4, desc[UR50] ;  /* 0x00003218160073b4 */ /* 0x0007e40008019804 */
[----:B---3--:R-:W-:Y:S01]  /*1f30*/  NOP ;  /* 0x0000000000007918 */ /* 0x008fe20000000000 */
.L_x_31:
[----:B------:R-:W-:Y:S05]  /*1f40*/  BSYNC.RECONVERGENT B0 ;  /* 0x0000000000007941 */ /* 0x000fea0003800200 */
.L_x_25:
[----:B--23--:R-:W-:Y:S01]  /*1f50*/  SHF.L.U32 R0, R12, 0x1f, RZ ;  /* 0x0000001f0c007819 */ /* 0x00cfe200000006ff */
[----:B------:R-:W-:Y:S01]  /*1f60*/  @!P1 SYNCS.ARRIVE.TRANS64.A1T0 RZ, [UR57+0x58], RZ ;  /* 0x000058ffffff99a7 */ /* 0x000fe20008100039 */
[----:B------:R-:W-:Y:S02]  /*1f70*/  UISETP.GT.AND UP0, UPT, UR70, UR72, UPT ;  /* 0x000000484600728c */ /* 0x000fe4000bf04270 */
[----:B------:R2:W3:Y:S07]  /*1f80*/  SYNCS.PHASECHK.TRANS64.TRYWAIT P1, [UR57+0x8], R0 ;  /* 0x00000800ff0075a7 */ /* 0x0004ee0008021139 */
[----:B------:R-:W-:Y:S05]  /*1f90*/  BRA.U !UP0, `(.L_x_32) ;  /* 0x0000000508247547 */ /* 0x000fea000b800000 */
[----:B------:R-:W-:-:S12]  /*1fa0*/  UIADD3 UR26, UPT, UPT, UR71, UR15, URZ ;  /* 0x0000000f471a7290 */ /* 0x000fd8000fffe0ff */
.L_x_40:
[----:B---34-:R-:W-:Y:S01]  /*1fb0*/  @!P3 MOV R2, 0x18c00 ;  /* 0x00018c000002b802 */ /* 0x018fe20000000f00 */
[----:B-123--:R-:W-:Y:S06]  /*1fc0*/  @P1 BRA `(.L_x_33) ;  /* 0x00000000000c1947 */ /* 0x00efec0003800000 */
[----:B-1----:R-:W-:-:S04]  /*1fd0*/  SHF.L.U32 R3, R12, 0x1f, RZ ;  /* 0x0000001f0c037819 */ /* 0x002fc800000006ff */
[----:B------:R-:W1:Y:S02]  /*1fe0*/  SYNCS.PHASECHK.TRANS64.TRYWAIT P0, [UR57+0x8], R3 ;  /* 0x00000803ff0075a7 */ /* 0x000e640008001139 */
[----:B-1----:R-:W-:Y:S05]  /*1ff0*/  @!P0 BRA `(.L_x_34) ;  /* 0x0000011000ac8947 */ /* 0x002fea0003800000 */
.L_x_33:
[----:B------:R3:W-:Y:S01]  /*2000*/  @!P3 SYNCS.ARRIVE.TRANS64 RZ, [UR57], R2 ;  /* 0x00000002ffffb9a7 */ /* 0x0007e20008000039 */
[----:B------:R-:W-:-:S04]  /*2010*/  ULOP3.LUT UR4, UR46, 0x2, URZ, 0xfc, !UPT ;  /* 0x000000022e047892 */ /* 0x000fc8000f8efcff */
[----:B------:R-:W-:-:S09]  /*2020*/  UISETP.NE.AND UP0, UPT, UR4, 0x2, UPT ;  /* 0x000000020400788c */ /* 0x000fd2000bf05270 */
[----:B------:R-:W-:Y:S05]  /*2030*/  BRA.U UP0, `(.L_x_35) ;  /* 0x0000000100047547 */ /* 0x000fea000b800000 */
[----:B------:R-:W-:Y:S05]  /*2040*/  BPT.TRAP 0x1 ;  /* 0x000000040000795c */ /* 0x000fea0000300000 */
.L_x_35:
[----:B------:R-:W-:Y:S04]  /*2050*/  BSSY.RECONVERGENT B0, `(.L_x_36) ;  /* 0x0000003000007945 */ /* 0x000fe80003800200 */
[----:B------:R-:W-:Y:S05]  /*2060*/  @P2 BRA `(.L_x_37) ;  /* 0x0000000000042947 */ /* 0x000fea0003800000 */
[----:B------:R-:W-:Y:S05]  /*2070*/  BPT.TRAP 0x1 ;  /* 0x000000040000795c */ /* 0x000fea0000300000 */
.L_x_37:
[----:B------:R-:W-:Y:S05]  /*2080*/  BSYNC.RECONVERGENT B0 ;  /* 0x0000000000007941 */ /* 0x000fea0003800200 */
.L_x_36:
[----:B------:R-:W-:Y:S02]  /*2090*/  ELECT P0, URZ, PT ;  /* 0x0000000000ff782f */ /* 0x000fe40003800000 */
[----:B------:R-:W-:Y:S01]  /*20a0*/  LOP3.LUT R12, R12, 0x1, RZ, 0x3c, !PT ;  /* 0x000000010c0c7812 */ /* 0x000fe200078e3cff */
[----:B------:R-:W-:Y:S03]  /*20b0*/  BSSY.RECONVERGENT B0, `(.L_x_38) ;  /* 0x0000034000007945 */ /* 0x000fe60003800200 */
[----:B-12---:R-:W-:-:S04]  /*20c0*/  SHF.L.U32 R0, R12, 0x1f, RZ ;  /* 0x0000001f0c007819 */ /* 0x006fc800000006ff */
[----:B------:R1:W2:Y:S03]  /*20d0*/  SYNCS.PHASECHK.TRANS64.TRYWAIT P1, [UR57+0x8], R0 ;  /* 0x00000800ff0075a7 */ /* 0x0002a60008021139 */
[----:B------:R-:W-:Y:S05]  /*20e0*/  @!P0 BRA `(.L_x_39) ;  /* 0x0000000000c08947 */ /* 0x000fea0003800000 */
[----:B------:R-:W-:Y:S02]  /*20f0*/  UIADD3 UR4, UP3, UPT, UR38, 0x80, URZ ;  /* 0x0000008026047890 */ /* 0x000fe4000ff7e0ff */
[----:B------:R-:W-:Y:S02]  /*2100*/  USHF.L.U32 UR66, UR15, 0x8, URZ ;  /* 0x000000080f427899 */ /* 0x000fe400080006ff */
[----:B------:R-:W-:Y:S02]  /*2110*/  UIADD3 UR6, UP2, UPT, UR38, 0x180, URZ ;  /* 0x0000018026067890 */ /* 0x000fe4000ff5e0ff */
[----:B------:R-:W-:Y:S02]  /*2120*/  USHF.L.U32 UR12, UR15, 0x1, URZ ;  /* 0x000000010f0c7899 */ /* 0x000fe400080006ff */
[----:B------:R-:W-:Y:S02]  /*2130*/  UIADD3 UR22, UP1, UPT, UR38, 0x280, URZ ;  /* 0x0000028026167890 */ /* 0x000fe4000ff3e0ff */
[----:B------:R-:W-:-:S02]  /*2140*/  UIADD3 UR64, UPT, UPT, UR31, 0x8400, URZ ;  /* 0x000084001f407890 */ /* 0x000fc4000fffe0ff */
[----:B------:R-:W-:Y:S02]  /*2150*/  UIADD3.X UR5, UPT, UPT, URZ, UR39, URZ, UP3, !UPT ;  /* 0x00000027ff057290 */ /* 0x000fe40009ffe4ff */
[----:B------:R-:W-:Y:S02]  /*2160*/  UPRMT UR10, URZ, 0x5410, UR55 ;  /* 0x00005410ff0a7896 */ /* 0x000fe40008000037 */
[----:B------:R-:W-:Y:S02]  /*2170*/  UIADD3 UR56, UPT, UPT, UR31, 0xc400, URZ ;  /* 0x0000c4001f387890 */ /* 0x000fe4000fffe0ff */
[----:B------:R-:W-:Y:S02]  /*2180*/  UIADD3 UR58, UPT, UPT, UR66, 0x80, URZ ;  /* 0x00000080423a7890 */ /* 0x000fe4000fffe0ff */
[----:B------:R-:W-:Y:S02]  /*2190*/  UIADD3 UR48, UPT, UPT, UR30, 0x10400, URZ ;  /* 0x000104001e307890 */ /* 0x000fe4000fffe0ff */
[----:B------:R-:W-:-:S02]  /*21a0*/  UIADD3.X UR7, UPT, UPT, URZ, UR39, URZ, UP2, !UPT ;  /* 0x00000027ff077290 */ /* 0x000fc400097fe4ff */
[----:B------:R-:W-:Y:S02]  /*21b0*/  UPRMT UR14, URZ, 0x5410, UR54 ;  /* 0x00005410ff0e7896 */ /* 0x000fe40008000036 */
[----:B------:R-:W-:Y:S02]  /*21c0*/  UIADD3 UR24, UP0, UPT, UR38, 0x380, URZ ;  /* 0x0000038026187890 */ /* 0x000fe4000ff1e0ff */
[----:B------:R-:W-:Y:S02]  /*21d0*/  UIADD3 UR40, UPT, UPT, UR30, 0x18400, URZ ;  /* 0x000184001e287890 */ /* 0x000fe4000fffe0ff */
[----:B------:R-:W-:Y:S02]  /*21e0*/  UIADD3 UR16, UPT, UPT, UR53, 0x20400, URZ ;  /* 0x0002040035107890 */ /* 0x000fe4000fffe0ff */
[----:B------:R-:W-:Y:S02]  /*21f0*/  UIADD3.X UR23, UPT, UPT, URZ, UR39, URZ, UP1, !UPT ;  /* 0x00000027ff177290 */ /* 0x000fe40008ffe4ff */
[----:B------:R-:W-:Y:S01]  /*2200*/  ULOP3.LUT UR19, UR12, UR35, URZ, 0xfc, !UPT ;  /* 0x000000230c137292 */ /* 0x000fe2000f8efcff */
[----:B------:R-:W-:Y:S01]  /*2210*/  UMOV UR32, 0x0 ;  /* 0x0000000000207882 */ /* 0x000fe20000000000 */
[----:B------:R-:W-:Y:S01]  /*2220*/  UMOV UR33, 0x10000000 ;  /* 0x1000000000217882 */ /* 0x000fe20000000000 */
[----:B------:R-:W-:Y:S01]  /*2230*/  UMOV UR65, UR57 ;  /* 0x0000003900417c82 */ /* 0x000fe20008000000 */
[----:B------:R-:W-:Y:S01]  /*2240*/  UMOV UR67, UR59 ;  /* 0x0000003b00437c82 */ /* 0x000fe20008000000 */
[----:B------:R-:W-:Y:S01]  /*2250*/  UMOV UR68, UR60 ;  /* 0x0000003c00447c82 */ /* 0x000fe20008000000 */
[----:B------:R-:W-:Y:S01]  /*2260*/  UIADD3 UR8, UPT, UPT, UR47, 0x20800, URZ ;  /* 0x000208002f087890 */ /* 0x000fe2000fffe0ff */
[----:B------:R-:W-:Y:S01]  /*2270*/  UTMALDG.3D.MULTICAST [UR64], [UR4], UR10, desc[UR32] ;  /* 0x00002040040073b4 */ /* 0x000fe2000801180a */
[----:B------:R-:W-:-:S02]  /*2280*/  UIADD3 UR12, UPT, UPT, UR28, UR12, URZ ;  /* 0x0000000c1c0c7290 */ /* 0x000fc4000fffe0ff */
[----:B------:R-:W-:Y:S01]  /*2290*/  UIADD3.X UR25, UPT, UPT, URZ, UR39, URZ, UP0, !UPT ;  /* 0x00000027ff197290 */ /* 0x000fe200087fe4ff */
[----:B------:R-:W-:Y:S01]  /*22a0*/  UMOV UR49, UR57 ;  /* 0x0000003900317c82 */ /* 0x000fe20008000000 */
[----:B------:R-:W-:Y:S01]  /*22b0*/  UMOV UR51, UR43 ;  /* 0x0000002b00337c82 */ /* 0x000fe20008000000 */
[----:B------:R-:W-:Y:S01]  /*22c0*/  UMOV UR52, UR60 ;  /* 0x0000003c00347c82 */ /* 0x000fe20008000000 */
[----:B------:R-:W-:Y:S01]  /*22d0*/  UMOV UR50, UR66 ;  /* 0x0000004200327c82 */ /* 0x000fe20008000000 */
[----:B------:R-:W-:Y:S01]  /*22e0*/  UMOV UR41, UR57 ;  /* 0x0000003900297c82 */ /* 0x000fe20008000000 */
[----:B------:R-:W-:Y:S01]  /*22f0*/  UMOV UR44, UR60 ;  /* 0x0000003c002c7c82 */ /* 0x000fe20008000000 */
[----:B------:R-:W-:Y:S01]  /*2300*/  UTMALDG.3D.MULTICAST [UR56], [UR4], UR10, desc[UR32] ;  /* 0x00002038040073b4 */ /* 0x000fe2000801180a */
[----:B------:R-:W-:Y:S01]  /*2310*/  UMOV UR42, UR58 ;  /* 0x0000003a002a7c82 */ /* 0x000fe20008000000 */
[----:B------:R-:W-:Y:S01]  /*2320*/  UMOV UR18, URZ ;  /* 0x000000ff00127c82 */ /* 0x000fe20008000000 */
[----:B------:R-:W-:Y:S01]  /*2330*/  UMOV UR17, UR57 ;  /* 0x0000003900117c82 */ /* 0x000fe20008000000 */
[----:B------:R-:W-:Y:S01]  /*2340*/  UMOV UR20, UR36 ;  /* 0x0000002400147c82 */ /* 0x000fe20008000000 */
[----:B------:R-:W-:Y:S01]  /*2350*/  UMOV UR21, UR60 ;  /* 0x0000003c00157c82 */ /* 0x000fe20008000000 */
[----:B------:R-:W-:Y:S01]  /*2360*/  UMOV UR9, UR57 ;  /* 0x0000003900097c82 */ /* 0x000fe20008000000 */
[----:B------:R-:W-:Y:S01]  /*2370*/  UMOV UR11, UR27 ;  /* 0x0000001b000b7c82 */ /* 0x000fe20008000000 */
[----:B------:R-:W-:Y:S01]  /*2380*/  UTMALDG.3D.MULTICAST [UR48], [UR6], UR14, desc[UR32] ;  /* 0x00002030060073b4 */ /* 0x000fe2000801180e */
[----:B------:R-:W-:Y:S01]  /*2390*/  UMOV UR13, UR60 ;  /* 0x0000003c000d7c82 */ /* 0x000fe20008000000 */
[----:B------:R-:W-:Y:S01]  /*23a0*/  UTMALDG.3D.MULTICAST [UR40], [UR6], UR14, desc[UR32] ;  /* 0x00002028060073b4 */ /* 0x000fe2000801180e */
[----:B------:R4:W-:Y:S02]  /*23b0*/  UTMALDG.4D.MULTICAST [UR16], [UR22], UR10, desc[UR32] ;  /* 0x00002010160073b4 */ /* 0x0009e4000801980a */
[----:B----4-:R-:W-:-:S02]  /*23c0*/  UMOV UR10, UR18 ;  /* 0x00000012000a7c82 */ /* 0x010fc40008000000 */
[----:B------:R4:W-:Y:S02]  /*23d0*/  UTMALDG.4D.MULTICAST [UR8], [UR24], UR14, desc[UR32] ;  /* 0x00002008180073b4 */ /* 0x0009e4000801980e */
[----:B----4-:R-:W-:Y:S01]  /*23e0*/  NOP ;  /* 0x0000000000007918 */ /* 0x010fe20000000000 */
.L_x_39:
[----:B------:R-:W-:Y:S05]  /*23f0*/  BSYNC.RECONVERGENT B0 ;  /* 0x0000000000007941 */ /* 0x000fea0003800200 */
.L_x_38:
[----:B------:R-:W-:-:S04]  /*2400*/  UIADD3 UR15, UPT, UPT, UR15, 0x1, URZ ;  /* 0x000000010f0f7890 */ /* 0x000fc8000fffe0ff */
[----:B------:R-:W-:-:S09]  /*2410*/  UISETP.NE.AND UP0, UPT, UR15, UR26, UPT ;  /* 0x0000001a0f00728c */ /* 0x000fd2000bf05270 */
[----:B------:R-:W-:Y:S05]  /*2420*/  BRA.U UP0, `(.L_x_40) ;  /* 0xfffffff900e07547 */ /* 0x000fea000b83ffff */
.L_x_32:
[C---:B-1----:R-:W-:Y:S01]  /*2430*/  LEA R3, R11.reuse, UR57, 0x3 ;  /* 0x000000390b037c11 */ /* 0x042fe2000f8e18ff */
[----:B------:R-:W-:Y:S01]  /*2440*/  NOP ;  /* 0x0000000000007918 */ /* 0x000fe20000000000 */
[----:B--2---:R-:W-:Y:S02]  /*2450*/  SHF.L.U32 R0, R10, 0x1f, RZ ;  /* 0x0000001f0a007819 */ /* 0x004fe400000006ff */
[----:B------:R-:W-:Y:S02]  /*2460*/  LEA R5, R11, UR57, 0x4 ;  /* 0x000000390b057c11 */ /* 0x000fe4000f8e20ff */
[----:B----4-:R-:W1:Y:S02]  /*2470*/  SYNCS.PHASECHK.TRANS64.TRYWAIT P0, [R3+URZ+0x60], R0 ;  /* 0x00006000030075a7 */ /* 0x010e6400080011ff */
[----:B-1----:R-:W-:Y:S05]  /*2480*/  @!P0 BRA `(.L_x_41) ;  /* 0x0000010c00a08947 */ /* 0x002fea0003800000 */
.L_x_192:
[----:B------:R-:W2:Y:S01]  /*2490*/  LDS.128 R4, [R5+0xc0] ;  /* 0x0000c00005047984 */ /* 0x000ea20000000c00 */
[----:B------:R-:W-:Y:S01]  /*24a0*/  UISETP.GE.AND UP0, UPT, UR45, 0x1, UPT ;  /* 0x000000012d00788c */ /* 0x000fe2000bf06270 */
[----:B------:R-:W-:Y:S01]  /*24b0*/  @!PT LDS RZ, [RZ] ;  /* 0x00000000fffff984 */ /* 0x000fe20000000800 */
[----:B------:R-:W-:Y:S01]  /*24c0*/  @!PT LDS RZ, [RZ] ;  /* 0x00000000fffff984 */ /* 0x000fe20000000800 */
[----:B------:R-:W-:Y:S01]  /*24d0*/  @!PT LDS RZ, [RZ] ;  /* 0x00000000fffff984 */ /* 0x000fe20000000800 */
[----:B------:R-:W-:Y:S01]  /*24e0*/  @!PT LDS RZ, [RZ] ;  /* 0x00000000fffff984 */ /* 0x000fe20000000800 */
[----:B------:R4:W-:Y:S06]  /*24f0*/  MEMBAR.ALL.CTA ;  /* 0x0000000000007992 */ /* 0x0009ec0000008000 */
[----:B----4-:R-:W4:Y:S01]  /*2500*/  FENCE.VIEW.ASYNC.S ;  /* 0x00000000000073c6 */ /* 0x010f220000000000 */
[----:B--2---:R-:W-:-:S13]  /*2510*/  LOP3.LUT P0, RZ, R6, 0x1, RZ, 0xc0, !PT ;  /* 0x0000000106ff7812 */ /* 0x004fda000780c0ff */
[----:B----4-:R-:W-:Y:S01]  /*2520*/  VOTEU.ANY UP1, P0 ;  /* 0x0000000000ff7886 */ /* 0x010fe20000020100 */
[----:B------:R-:W-:-:S13]  /*2530*/  PLOP3.LUT P0, PT, PT, PT, UP1, 0x80, 0x8 ;  /* 0x000000000008781c */ /* 0x000fda0003f0f018 */
[----:B-1----:R-:W-:Y:S02]  /*2540*/  @P0 LOP3.LUT R0, R5, 0xffff, RZ, 0xc0, !PT ;  /* 0x0000ffff05000812 */ /* 0x002fe400078ec0ff */
[----:B---3--:R-:W-:Y:S02]  /*2550*/  @P0 MOV R2, R4 ;  /* 0x0000000400020202 */ /* 0x008fe40000000f00 */
[----:B------:R-:W-:Y:S01]  /*2560*/  @P0 R2UR UR5, R0 ;  /* 0x00000000000502ca */ /* 0x000fe200000e0000 */
[----:B------:R-:W-:Y:S01]  /*2570*/  VIADD R0, R3, 0x70 ;  /* 0x0000007003007836 */ /* 0x000fe20000000000 */
[----:B------:R-:W-:Y:S02]  /*2580*/  @P0 SHF.R.U32.HI R4, RZ, 0x10, R5 ;  /* 0x00000010ff040819 */ /* 0x000fe40000011605 */
[----:B------:R-:W-:Y:S02]  /*2590*/  @P0 R2UR UR6, R2 ;  /* 0x00000000020602ca */ /* 0x000fe400000e0000 */
[----:B------:R-:W-:-:S02]  /*25a0*/  PRMT R0, RZ, 0x654, R0 ;  /* 0x00000654ff007816 */ /* 0x000fc40000000000 */
[----:B------:R-:W-:Y:S02]  /*25b0*/  @P0 R2UR UR4, R4 ;  /* 0x00000000040402ca */ /* 0x000fe400000e0000 */
[----:B------:R1:W-:Y:S03]  /*25c0*/  SYNCS.ARRIVE.TRANS64.RED.A1T0 RZ, [R0+URZ], RZ ;  /* 0x000000ff00ff79a7 */ /* 0x0003e600081004ff */
[----:B------:R-:W-:-:S04]  /*25d0*/  @UP1 UMOV UR61, UR5 ;  /* 0x00000005003d1c82 */ /* 0x000fc80008000000 */
[----:B------:R-:W-:-:S04]  /*25e0*/  @UP1 UMOV UR62, UR6 ;  /* 0x00000006003e1c82 */ /* 0x000fc80008000000 */
[----:B------:R-:W-:Y:S01]  /*25f0*/  @UP1 UMOV UR60, UR4 ;  /* 0x00000004003c1c82 */ /* 0x000fe20008000000 */
[----:B------:R-:W-:Y:S05]  /*2600*/  BRA.U !UP0, `(.L_x_42) ;  /* 0x0000000108d47547 */ /* 0x000fea000b800000 */
[----:B------:R-:W2:Y:S01]  /*2610*/  LDCU.128 UR12, c[0x0][0xf10] ;  /* 0x0001e200ff0c77ac */ /* 0x000ea20008000c00 */
[----:B------:R-:W3:Y:S01]  /*2620*/  LDCU UR21, c[0x0][0xf20] ;  /* 0x0001e400ff1577ac */ /* 0x000ee20008000800 */
[----:B------:R-:W4:Y:S01]  /*2630*/  LDCU UR20, c[0x0][0xf0c] ;  /* 0x0001e180ff1477ac */ /* 0x000f220008000800 */
[----:B------:R-:W1:Y:S01]  /*2640*/  LDCU.64 UR8, c[0x0][0xf28] ;  /* 0x0001e500ff0877ac */ /* 0x000e620008000a00 */
[----:B------:R-:W-:Y:S02]  /*2650*/  UISETP.NE.AND UP3, UPT, UR45, 0x1, UPT ;  /* 0x000000012d00788c */ /* 0x000fe4000bf65270 */
[----:B--2---:R-:W-:Y:S02]  /*2660*/  UIMAD.WIDE.U32 UR6, UR63, UR15, URZ ;  /* 0x0000000f3f0672a5 */ /* 0x004fe4000f8e00ff */
[----:B------:R-:W-:Y:S02]  /*2670*/  UIMAD.WIDE.U32 UR4, UR69, UR12, URZ ;  /* 0x0000000c450472a5 */ /* 0x000fe4000f8e00ff */
[----:B------:R-:W-:-:S02]  /*2680*/  UISETP.NE.AND UP0, UPT, UR14, 0x1, UPT ;  /* 0x000000010e00788c */ /* 0x000fc4000bf05270 */
[----:B------:R-:W-:Y:S01]  /*2690*/  UIMAD.WIDE.U32 UR18, UR61, UR15, URZ ;  /* 0x0000000f3d1272a5 */ /* 0x000fe2000f8e00ff */
[----:B------:R-:W-:Y:S02]  /*26a0*/  UMOV UR6, UR7 ;  /* 0x0000000700067c82 */ /* 0x000fe40008000000 */
[----:B------:R-:W-:Y:S01]  /*26b0*/  UMOV UR4, UR5 ;  /* 0x0000000500047c82 */ /* 0x000fe20008000000 */
[----:B---3--:R-:W-:Y:S02]  /*26c0*/  USHF.R.U32.HI UR6, URZ, UR21, UR6 ;  /* 0x00000015ff067299 */ /* 0x008fe40008011606 */
[----:B----4-:R-:W-:Y:S02]  /*26d0*/  UISETP.NE.AND UP2, UPT, UR20, 0x1, UPT ;  /* 0x000000011400788c */ /* 0x010fe4000bf45270 */
[----:B------:R-:W-:Y:S02]  /*26e0*/  USHF.R.U32.HI UR4, URZ, UR13, UR4 ;  /* 0x0000000dff047299 */ /* 0x000fe40008011604 */
[----:B------:R-:W-:-:S02]  /*26f0*/  USEL UR5, UR63, UR6, !UP0 ;  /* 0x000000063f057287 */ /* 0x000fc4000c000000 */
[----:B------:R-:W-:Y:S02]  /*2700*/  USEL UR6, UR69, UR4, !UP2 ;  /* 0x0000000445067287 */ /* 0x000fe4000d000000 */
[----:B-1----:R-:W-:Y:S01]  /*2710*/  UIMAD.WIDE.U32 UR10, UR5, UR8, URZ ;  /* 0x00000008050a72a5 */ /* 0x002fe2000f8e00ff */
[----:B------:R-:W-:Y:S01]  /*2720*/  UMOV UR4, UR19 ;  /* 0x0000001300047c82 */ /* 0x000fe20008000000 */
[----:B------:R-:W-:Y:S02]  /*2730*/  UIMAD.WIDE.U32 UR16, UR62, UR12, URZ ;  /* 0x0000000c3e1072a5 */ /* 0x000fe4000f8e00ff */
[----:B------:R-:W-:-:S03]  /*2740*/  UIMAD.WIDE.U32 UR18, UR6, UR8, URZ ;  /* 0x00000008061272a5 */ /* 0x000fc6000f8e00ff */
[----:B------:R-:W-:Y:S01]  /*2750*/  UMOV UR10, UR11 ;  /* 0x0000000b000a7c82 */ /* 0x000fe20008000000 */
[----:B------:R-:W-:Y:S02]  /*2760*/  USHF.R.U32.HI UR4, URZ, UR21, UR4 ;  /* 0x00000015ff047299 */ /* 0x000fe40008011604 */
[----:B------:R-:W-:Y:S01]  /*2770*/  @UP3 USHF.R.U32.HI UR5, URZ, UR9, UR10 ;  /* 0x00000009ff053299 */ /* 0x000fe2000801160a */
[----:B------:R-:W-:Y:S01]  /*2780*/  UMOV UR16, UR17 ;  /* 0x0000001100107c82 */ /* 0x000fe20008000000 */
[----:B------:R-:W-:Y:S01]  /*2790*/  UMOV UR18, UR19 ;  /* 0x0000001300127c82 */ /* 0x000fe20008000000 */
[----:B------:R-:W-:Y:S02]  /*27a0*/  USHF.R.U32.HI UR13, URZ, UR13, UR16 ;  /* 0x0000000dff0d7299 */ /* 0x000fe40008011610 */
[----:B------:R-:W-:Y:S02]  /*27b0*/  USEL UR4, UR61, UR4, !UP0 ;  /* 0x000000043d047287 */ /* 0x000fe4000c000000 */
[----:B------:R-:W-:-:S02]  /*27c0*/  @UP3 USHF.R.U32.HI UR6, URZ, UR9, UR18 ;  /* 0x00000009ff063299 */ /* 0x000fc40008011612 */
[----:B------:R-:W-:Y:S02]  /*27d0*/  UIMAD UR7, UR45, UR5, URZ ;  /* 0x000000052d0772a4 */ /* 0x000fe4000f8e02ff */
[----:B------:R-:W-:Y:S02]  /*27e0*/  USEL UR5, UR62, UR13, !UP2 ;  /* 0x0000000d3e057287 */ /* 0x000fe4000d000000 */
[----:B------:R-:W-:Y:S02]  /*27f0*/  UIMAD UR10, UR45, UR6, URZ ;  /* 0x000000062d0a72a4 */ /* 0x000fe4000f8e02ff */
[----:B------:R-:W-:Y:S02]  /*2800*/  UISETP.GE.AND UP0, UPT, UR4, UR7, UPT ;  /* 0x000000070400728c */ /* 0x000fe4000bf06270 */
[----:B------:R-:W-:Y:S02]  /*2810*/  UIMAD.WIDE.U32 UR12, UR4, UR8, URZ ;  /* 0x00000008040c72a5 */ /* 0x000fe4000f8e00ff */
[----:B------:R-:W-:-:S02]  /*2820*/  UISETP.GE.OR UP0, UPT, UR5, UR10, UP0 ;  /* 0x0000000a0500728c */ /* 0x000fc40008706670 */
        /* <DEDUP_REMOVED lines=19> */
.L_x_42:
[----:B------:R-:W2:Y:S02]  /*2960*/  LDCU UR4, c[0x0][0xf30] ;  /* 0x0001e600ff0477ac */ /* 0x000ea40008000800 */
[----:B--2---:R-:W-:-:S09]  /*2970*/  UISETP.NE.AND UP0, UPT, UR4, 0x1, UPT ;  /* 0x000000010400788c */ /* 0x004fd2000bf05270 */
[----:B------:R-:W-:Y:S05]  /*2980*/  BRA.U UP0, `(.L_x_43) ;  /* 0x0000000100447547 */ /* 0x000fea000b800000 */
        /* <DEDUP_REMOVED lines=17> */
.L_x_43:
[----:B------:R-:W-:Y:S01]  /*2aa0*/  VIADD R11, R11, 0x1 ;  /* 0x000000010b0b7836 */ /* 0x000fe20000000000 */
[----:B------:R-:W-:Y:S02]  /*2ab0*/  R2UR UR5, R178 ;  /* 0x00000000b20572ca */ /* 0x000fe400000e0000 */
[----:B------:R-:W-:Y:S02]  /*2ac0*/  R2UR UR4, R179 ;  /* 0x00000000b30472ca */ /* 0x000fe400000e0000 */
[C---:B------:R-:W-:Y:S02]  /*2ad0*/  ISETP.NE.AND P0, PT, R11.reuse, 0x2, PT ;  /* 0x000000020b00780c */ /* 0x040fe40003f05270 */
[----:B------:R-:W-:Y:S02]  /*2ae0*/  PLOP3.LUT P1, PT, PT, PT, PT, 0x80, 0x8 ;  /* 0x000000000008781c */ /* 0x000fe40003f2f070 */
[----:B------:R-:W-:Y:S02]  /*2af0*/  SEL R3, RZ, 0x1, P0 ;  /* 0x00000001ff037807 */ /* 0x000fe40000000000 */
[----:B------:R-:W-:-:S02]  /*2b00*/  SEL R11, R11, RZ, P0 ;  /* 0x000000ff0b0b7207 */ /* 0x000fc40000000000 */
[----:B------:R-:W-:Y:S01]  /*2b10*/  LOP3.LUT R10, R10, R3, RZ, 0x3c, !PT ;  /* 0x000000030a0a7212 */ /* 0x000fe200078e3cff */
[----:B------:R-:W-:Y:S02]  /*2b20*/  UIADD3 UR20, UPT, UPT, UR61, UR5, URZ ;  /* 0x000000053d147290 */ /* 0x000fe4000fffe0ff */
[----:B------:R-:W-:Y:S01]  /*2b30*/  UIADD3 UR36, UPT, UPT, UR62, UR4, URZ ;  /* 0x000000043e247290 */ /* 0x000fe2000fffe0ff */
[----:B------:R-:W-:Y:S11]  /*2b40*/  BRA.U UP1, `(.L_x_44) ;  /* 0xffffffed01a47547 */ /* 0x000ff6000b83ffff */
[----:B-1----:R-:W-:-:S07]  /*2b50*/  MOV R0, UR57 ;  /* 0x0000003900007c02 */ /* 0x002fce0008000f00 */
.L_x_45:
[----:B-1----:R-:W-:-:S04]  /*2b60*/  SHF.L.U32 R3, R12, 0x1f, RZ ;  /* 0x0000001f0c037819 */ /* 0x002fc800000006ff */
[----:B------:R1:W2:Y:S03]  /*2b70*/  SYNCS.PHASECHK.TRANS64.TRYWAIT P0, [R0+URZ+0x8], R3 ;  /* 0x00000803000075a7 */ /* 0x0002a600080011ff */
[----:B--2---:R-:W-:Y:S05]  /*2b80*/  @!P0 NANOSLEEP.SYNCS 0x989680 ;  /* 0x009896800000895d */ /* 0x004fea0003900000 */
[----:B------:R-:W2:Y:S02]  /*2b90*/  @!P0 SYNCS.PHASECHK.TRANS64 P0, [R0+URZ+0x8], R3 ;  /* 0x00000803000085a7 */ /* 0x000ea400080010ff */
[----:B--2---:R-:W-:Y:S05]  /*2ba0*/  @P0 EXIT ;  /* 0x000000000000094d */ /* 0x004fea0003800000 */
[----:B------:R-:W-:Y:S05]  /*2bb0*/  BRA `(.L_x_45) ;  /* 0xfffffffc00e87947 */ /* 0x000fea000383ffff */
.L_x_22:
[----:B------:R-:W2:Y:S02]  /*2bc0*/  S2UR UR4, SR_CgaCtaId ;  /* 0x00000000000479c3 */ /* 0x000ea40000008800 */
[----:B--2---:R-:W-:-:S04]  /*2bd0*/  UISETP.NE.AND UP0, UPT, UR4, URZ, UPT ;  /* 0x000000ff0400728c */ /* 0x004fc8000bf05270 */
[----:B------:R-:W-:-:S09]  /*2be0*/  UISETP.NE.OR UP0, UPT, UR21, 0x1, UP0 ;  /* 0x000000011500788c */ /* 0x000fd20008705670 */
[----:B------:R-:W-:Y:S05]  /*2bf0*/  BRA.U UP0, `(.L_x_46) ;  /* 0x00000005004c7547 */ /* 0x000fea000b800000 */
[----:B------:R-:W2:Y:S01]  /*2c00*/  S2UR UR5, SR_CgaCtaId ;  /* 0x00000000000579c3 */ /* 0x000ea20000008800 */
[----:B------:R-:W-:Y:S01]  /*2c10*/  UMOV UR4, 0x400 ;  /* 0x0000040000047882 */ /* 0x000fe20000000000 */
[----:B------:R-:W-:Y:S01]  /*2c20*/  ISETP.GE.U32.AND P2, PT, R2, 0x4, PT ;  /* 0x000000040200780c */ /* 0x000fe20003f46070 */
[----:B------:R-:W-:Y:S01]  /*2c30*/  IMAD.MOV.U32 R12, RZ, RZ, 0x1 ;  /* 0x00000001ff0c7424 */ /* 0x000fe200078e00ff */
[----:B------:R-:W-:Y:S02]  /*2c40*/  CS2R R10, SRZ ;  /* 0x00000000000a7805 */ /* 0x000fe4000001ff00 */
[----:B------:R-:W-:Y:S01]  /*2c50*/  CS2R R8, SRZ ;  /* 0x0000000000087805 */ /* 0x000fe2000001ff00 */
[----:B--2---:R-:W-:-:S03]  /*2c60*/  ULEA UR6, UR5, UR4, 0x18 ;  /* 0x0000000405067291 */ /* 0x004fc6000f8ec0ff */
[----:B------:R-:W-:-:S09]  /*2c70*/  UMOV UR5, URZ ;  /* 0x000000ff00057c82 */ /* 0x000fd20008000000 */
.L_x_50:
[----:B------:R-:W-:Y:S02]  /*2c80*/  LEA R0, R8, UR6, 0x3 ;  /* 0x0000000608007c11 */ /* 0x000fe4000f8e18ff */
[----:B------:R-:W-:-:S03]  /*2c90*/  SHF.L.U32 R5, R9, 0x1f, RZ ;  /* 0x0000001f09057819 */ /* 0x000fc600000006ff */
[----:B------:R-:W-:Y:S01]  /*2ca0*/  VIADD R4, R0, 0xa0 ;  /* 0x000000a000047836 */ /* 0x000fe20000000000 */
[----:B------:R-:W2:Y:S02]  /*2cb0*/  SYNCS.PHASECHK.TRANS64.TRYWAIT P0, [R0+URZ+0x90], R5 ;  /* 0x00009005000075a7 */ /* 0x000ea400080011ff */
[----:B--2---:R-:W-:Y:S05]  /*2cc0*/  @!P0 BRA `(.L_x_47) ;  /* 0x0000010400a48947 */ /* 0x004fea0003800000 */
.L_x_193:
[----:B------:R-:W-:Y:S01]  /*2cd0*/  ULEA UR4, UR5, UR6, 0x3 ;  /* 0x0000000605047291 */ /* 0x000fe2000f8e18ff */
[----:B------:R-:W-:Y:S02]  /*2ce0*/  PRMT R4, RZ, 0x654, R4 ;  /* 0x00000654ff047816 */ /* 0x000fe40000000004 */
[----:B--2---:R-:W-:Y:S01]  /*2cf0*/  SHF.L.U32 R5, R12, 0x1f, RZ ;  /* 0x0000001f0c057819 */ /* 0x004fe200000006ff */
[----:B------:R-:W-:Y:S01]  /*2d00*/  UIADD3 UR7, UPT, UPT, UR4, 0x60, URZ ;  /* 0x0000006004077890 */ /* 0x000fe2000fffe0ff */
[----:B------:R2:W-:Y:S05]  /*2d10*/  SYNCS.ARRIVE.TRANS64.RED.A1T0 RZ, [R4+URZ], RZ ;  /* 0x000000ff04ff79a7 */ /* 0x0005ea00081004ff */
[----:B------:R-:W-:Y:S01]  /*2d20*/  IMAD.U32 R7, RZ, RZ, UR7 ;  /* 0x00000007ff077e24 */ /* 0x000fe2000f8e00ff */
[----:B------:R-:W3:Y:S04]  /*2d30*/  SYNCS.PHASECHK.TRANS64.TRYWAIT P0, [UR4+0x70], R5 ;  /* 0x00007005ff0075a7 */ /* 0x000ee80008001104 */
[----:B------:R-:W-:Y:S01]  /*2d40*/  PRMT R6, R2, 0x654, R7 ;  /* 0x0000065402067816 */ /* 0x000fe20000000007 */
[----:B--2---:R-:W-:Y:S01]  /*2d50*/  @!P2 IMAD.MOV.U32 R4, RZ, RZ, 0x10 ;  /* 0x00000010ff04a424 */ /* 0x004fe200078e00ff */
[----:B---3--:R-:W-:Y:S06]  /*2d60*/  @!P0 BRA `(.L_x_48) ;  /* 0x0000010400908947 */ /* 0x008fec0003800000 */
.L_x_195:
[----:B------:R-:W-:Y:S01]  /*2d70*/  ULEA UR8, UR5, UR6, 0x4 ;  /* 0x0000000605087291 */ /* 0x000fe2000f8e20ff */
[----:B------:R-:W-:Y:S01]  /*2d80*/  SEL R3, R6, R3, !P2 ;  /* 0x0000000306037207 */ /* 0x000fe20005000000 */
[----:B------:R-:W-:Y:S01]  /*2d90*/  UIADD3 UR9, UPT, UPT, UR4, 0x60, URZ ;  /* 0x0000006004097890 */ /* 0x000fe2000fffe0ff */
[----:B--2---:R-:W-:Y:S01]  /*2da0*/  LEA R0, R11, UR6, 0x3 ;  /* 0x000000060b007c11 */ /* 0x004fe2000f8e18ff */
[----:B------:R-:W-:Y:S01]  /*2db0*/  UIADD3 UR8, UPT, UPT, UR8, 0xc0, URZ ;  /* 0x000000c008087890 */ /* 0x000fe2000fffe0ff */
[----:B------:R-:W-:Y:S01]  /*2dc0*/  SHF.L.U32 R5, R10, 0x1f, RZ ;  /* 0x0000001f0a057819 */ /* 0x000fe200000006ff */
[----:B------:R2:W-:Y:S01]  /*2dd0*/  @!P2 SYNCS.ARRIVE.TRANS64.RED RZ, [R3+URZ], R4 ;  /* 0x0000000403ffa9a7 */ /* 0x0005e200080004ff */
[----:B------:R-:W-:Y:S01]  /*2de0*/  UIADD3 UR4, UPT, UPT, UR5, 0x1, URZ ;  /* 0x0000000105047890 */ /* 0x000fe2000fffe0ff */
[----:B------:R-:W-:-:S03]  /*2df0*/  VIADD R8, R8, 0x1 ;  /* 0x0000000108087836 */ /* 0x000fc60000000000 */
[----:B------:R-:W-:Y:S02]  /*2e00*/  UISETP.NE.AND UP0, UPT, UR4, 0x2, UPT ;  /* 0x000000020400788c */ /* 0x000fe4000bf05270 */
[----:B------:R-:W-:Y:S06]  /*2e10*/  UGETNEXTWORKID.BROADCAST [UR8], [UR9] ;  /* 0x00000000080073ca */ /* 0x000fec0008000100 */
[----:B------:R-:W-:Y:S01]  /*2e20*/  USEL UR7, URZ, 0x1, UP0 ;  /* 0x00000001ff077887 */ /* 0x000fe20008000000 */
[----:B------:R-:W-:Y:S01]  /*2e30*/  ISETP.NE.AND P0, PT, R8, 0x2, PT ;  /* 0x000000020800780c */ /* 0x000fe20003f05270 */
[----:B------:R-:W-:Y:S01]  /*2e40*/  USEL UR5, UR4, URZ, UP0 ;  /* 0x000000ff04057287 */ /* 0x000fe20008000000 */
[----:B------:R-:W3:Y:S03]  /*2e50*/  SYNCS.PHASECHK.TRANS64.TRYWAIT P1, [R0+URZ+0x60], R5 ;  /* 0x00006005000075a7 */ /* 0x000ee600080211ff */
[----:B------:R-:W-:Y:S01]  /*2e60*/  LOP3.LUT R12, R12, UR7, RZ, 0x3c, !PT ;  /* 0x000000070c0c7c12 */ /* 0x000fe2000f8e3cff */
[----:B--23--:R-:W-:Y:S07]  /*2e70*/  @!P1 BRA `(.L_x_49) ;  /* 0x0000010400649947 */ /* 0x00cfee0003800000 */
.L_x_196:
[C---:B------:R-:W-:Y:S01]  /*2e80*/  LEA R4, R11.reuse, UR6, 0x4 ;  /* 0x000000060b047c11 */ /* 0x040fe2000f8e20ff */
[----:B--2---:R-:W-:Y:S01]  /*2e90*/  VIADD R0, R0, 0x70 ;  /* 0x0000007000007836 */ /* 0x004fe20000000000 */
[----:B------:R-:W-:Y:S01]  /*2ea0*/  SEL R8, R8, RZ, P0 ;  /* 0x000000ff08087207 */ /* 0x000fe20000000000 */
[----:B------:R-:W-:-:S03]  /*2eb0*/  VIADD R11, R11, 0x1 ;  /* 0x000000010b0b7836 */ /* 0x000fc60000000000 */
[----:B------:R-:W2:Y:S01]  /*2ec0*/  LDS.128 R4, [R4+0xc0] ;  /* 0x0000c00004047984 */ /* 0x000ea20000000c00 */
[----:B------:R-:W-:Y:S02]  /*2ed0*/  PRMT R0, RZ, 0x654, R0 ;  /* 0x00000654ff007816 */ /* 0x000fe40000000000 */
[C---:B------:R-:W-:Y:S01]  /*2ee0*/  ISETP.NE.AND P1, PT, R11.reuse, 0x2, PT ;  /* 0x000000020b00780c */ /* 0x040fe20003f25270 */
[----:B------:R-:W-:Y:S01]  /*2ef0*/  @!PT LDS RZ, [RZ] ;  /* 0x00000000fffff984 */ /* 0x000fe20000000800 */
[----:B------:R-:W-:Y:S01]  /*2f00*/  @!PT LDS RZ, [RZ] ;  /* 0x00000000fffff984 */ /* 0x000fe20000000800 */
[----:B------:R-:W-:Y:S01]  /*2f10*/  @!PT LDS RZ, [RZ] ;  /* 0x00000000fffff984 */ /* 0x000fe20000000800 */
[----:B------:R-:W-:Y:S01]  /*2f20*/  @!PT LDS RZ, [RZ] ;  /* 0x00000000fffff984 */ /* 0x000fe20000000800 */
[----:B------:R3:W-:Y:S06]  /*2f30*/  MEMBAR.ALL.CTA ;  /* 0x0000000000007992 */ /* 0x0007ec0000008000 */
[----:B---3--:R-:W3:Y:S01]  /*2f40*/  FENCE.VIEW.ASYNC.S ;  /* 0x00000000000073c6 */ /* 0x008ee20000000000 */
[----:B------:R-:W-:Y:S01]  /*2f50*/  SEL R11, R11, RZ, P1 ;  /* 0x000000ff0b0b7207 */ /* 0x000fe20000800000 */
[----:B---3--:R3:W-:Y:S01]  /*2f60*/  SYNCS.ARRIVE.TRANS64.RED.A1T0 RZ, [R0+URZ], RZ ;  /* 0x000000ff00ff79a7 */ /* 0x0087e200081004ff */
[----:B--2---:R-:W-:-:S02]  /*2f70*/  LOP3.LUT P3, RZ, R6, 0x1, RZ, 0xc0, !PT ;  /* 0x0000000106ff7812 */ /* 0x004fc4000786c0ff */
[----:B------:R-:W-:-:S04]  /*2f80*/  SEL R5, RZ, 0x1, P1 ;  /* 0x00000001ff057807 */ /* 0x000fc80000800000 */
[----:B------:R-:W-:Y:S02]  /*2f90*/  LOP3.LUT R10, R10, R5, RZ, 0x3c, !PT ;  /* 0x000000050a0a7212 */ /* 0x000fe400078e3cff */
[----:B---3--:R-:W-:-:S04]  /*2fa0*/  SEL R0, RZ, 0x1, P0 ;  /* 0x00000001ff007807 */ /* 0x008fc80000000000 */
[----:B------:R-:W-:Y:S01]  /*2fb0*/  LOP3.LUT R9, R9, R0, RZ, 0x3c, !PT ;  /* 0x0000000009097212 */ /* 0x000fe200078e3cff */
[----:B------:R-:W-:Y:S06]  /*2fc0*/  @P3 BRA `(.L_x_50) ;  /* 0xfffffffc002c3947 */ /* 0x000fec000383ffff */
[----:B------:R-:W-:Y:S01]  /*2fd0*/  ULEA UR4, UR5, UR6, 0x3 ;  /* 0x0000000605047291 */ /* 0x000fe2000f8e18ff */
[----:B------:R-:W-:-:S08]  /*2fe0*/  SHF.L.U32 R3, R12, 0x1f, RZ ;  /* 0x0000001f0c037819 */ /* 0x000fd000000006ff */
[----:B------:R-:W2:Y:S02]  /*2ff0*/  SYNCS.PHASECHK.TRANS64 P0, [UR4+0x70], R3 ;  /* 0x00007003ff0075a7 */ /* 0x000ea40008001004 */
[----:B--2---:R-:W-:Y:S05]  /*3000*/  @P0 BRA `(.L_x_51) ;  /* 0x0000000000080947 */ /* 0x004fea0003800000 */
[----:B------:R-:W2:Y:S02]  /*3010*/  SYNCS.PHASECHK.TRANS64.TRYWAIT P0, [UR4+0x70], R3 ;  /* 0x00007003ff0075a7 */ /* 0x000ea40008001104 */
[----:B--2---:R-:W-:Y:S05]  /*3020*/  @!P0 BRA `(.L_x_52) ;  /* 0x00000104000c8947 */ /* 0x004fea0003800000 */
.L_x_51:
[----:B------:R-:W-:-:S04]  /*3030*/  UIADD3 UR7, UPT, UPT, UR5, 0x1, URZ ;  /* 0x0000000105077890 */ /* 0x000fc8000fffe0ff */
[----:B------:R-:W-:-:S04]  /*3040*/  UISETP.NE.AND UP0, UPT, UR7, 0x2, UPT ;  /* 0x000000020700788c */ /* 0x000fc8000bf05270 */
[----:B------:R-:W-:Y:S02]  /*3050*/  USEL UR8, URZ, 0x1, UP0 ;  /* 0x00000001ff087887 */ /* 0x000fe40008000000 */
[----:B------:R-:W-:-:S04]  /*3060*/  USEL UR7, UR7, URZ, UP0 ;  /* 0x000000ff07077287 */ /* 0x000fc80008000000 */
[----:B------:R-:W-:Y:S01]  /*3070*/  ULEA UR7, UR7, UR6, 0x3 ;  /* 0x0000000607077291 */ /* 0x000fe2000f8e18ff */
[----:B--2---:R-:W-:-:S04]  /*3080*/  LOP3.LUT R3, R12, UR8, RZ, 0x3c, !PT ;  /* 0x000000080c037c12 */ /* 0x004fc8000f8e3cff */
[----:B------:R-:W-:-:S04]  /*3090*/  SHF.L.U32 R0, R3, 0x1f, RZ ;  /* 0x0000001f03007819 */ /* 0x000fc800000006ff */
[----:B------:R-:W2:Y:S02]  /*30a0*/  SYNCS.PHASECHK.TRANS64 P0, [UR7+0x70], R0 ;  /* 0x00007000ff0075a7 */ /* 0x000ea40008001007 */
[----:B-12---:R-:W-:Y:S05]  /*30b0*/  @P0 EXIT ;  /* 0x000000000000094d */ /* 0x006fea0003800000 */
[----:B------:R-:W-:Y:S02]  /*30c0*/  SHF.L.U32 R3, R3, 0x1f, RZ ;  /* 0x0000001f03037819 */ /* 0x000fe400000006ff */
[----:B------:R-:W-:-:S07]  /*30d0*/  MOV R0, UR7 ;  /* 0x0000000700007c02 */ /* 0x000fce0008000f00 */
.L_x_53:
[----:B-1----:R1:W2:Y:S02]  /*30e0*/  SYNCS.PHASECHK.TRANS64.TRYWAIT P0, [R0+URZ+0x70], R3 ;  /* 0x00007003000075a7 */ /* 0x0022a400080011ff */
[----:B--2---:R-:W-:Y:S05]  /*30f0*/  @!P0 NANOSLEEP.SYNCS 0x989680 ;  /* 0x009896800000895d */ /* 0x004fea0003900000 */
[----:B------:R-:W2:Y:S02]  /*3100*/  @!P0 SYNCS.PHASECHK.TRANS64 P0, [R0+URZ+0x70], R3 ;  /* 0x00007003000085a7 */ /* 0x000ea400080010ff */
[----:B--2---:R-:W-:Y:S05]  /*3110*/  @P0 EXIT ;  /* 0x000000000000094d */ /* 0x004fea0003800000 */
[----:B------:R-:W-:Y:S05]  /*3120*/  BRA `(.L_x_53) ;  /* 0xfffffffc00ec7947 */ /* 0x000fea000383ffff */
.L_x_46:
[----:B------:R-:W-:Y:S05]  /*3130*/  BRA.U UP4, `(.L_x_54) ;  /* 0x0000001d043c7547 */ /* 0x000fea000b800000 */
[----:B------:R-:W2:Y:S01]  /*3140*/  S2UR UR7, SR_CgaCtaId ;  /* 0x00000000000779c3 */ /* 0x000ea20000008800 */
[----:B------:R-:W-:Y:S01]  /*3150*/  UMOV UR4, 0x40 ;  /* 0x0000004000047882 */ /* 0x000fe20000000000 */
[----:B------:R-:W-:Y:S01]  /*3160*/  NOP ;  /* 0x0000000000007918 */ /* 0x000fe20000000000 */
[----:B------:R-:W-:Y:S01]  /*3170*/  UMOV UR6, 0x400 ;  /* 0x0000040000067882 */ /* 0x000fe20000000000 */
[----:B--2---:R-:W-:Y:S02]  /*3180*/  ULEA UR5, UR7, UR4, 0x18 ;  /* 0x0000000407057291 */ /* 0x004fe4000f8ec0ff */
[----:B------:R-:W-:-:S07]  /*3190*/  ULEA UR6, UR7, UR6, 0x18 ;  /* 0x0000000607067291 */ /* 0x000fce000f8ec0ff */
[----:B------:R-:W2:Y:S02]  /*31a0*/  LDS.U8 R2, [UR5+0x1c] ;  /* 0x00001c05ff027984 */ /* 0x000ea40008000000 */
[----:B--2---:R-:W-:-:S13]  /*31b0*/  ISETP.NE.AND P0, PT, R2, RZ, PT ;  /* 0x000000ff0200720c */ /* 0x004fda0003f05270 */
[----:B------:R-:W-:Y:S05]  /*31c0*/  @P0 BRA `(.L_x_55) ;  /* 0x0000000000580947 */ /* 0x000fea0003800000 */
[----:B------:R-:W-:-:S13]  /*31d0*/  ELECT P0, URZ, PT ;  /* 0x0000000000ff782f */ /* 0x000fda0003800000 */
[----:B------:R-:W-:Y:S05]  /*31e0*/  @!P0 BRA `(.L_x_56) ;  /* 0x0000000000608947 */ /* 0x000fea0003800000 */
[----:B------:R-:W-:Y:S01]  /*31f0*/  UMOV UR4, 0x10 ;  /* 0x0000001000047882 */ /* 0x000fe20000000000 */
[----:B------:R-:W-:Y:S01]  /*3200*/  HFMA2 R2, -RZ, RZ, 0, 5.9604644775390625e-08 ;  /* 0x00000001ff027431 */ /* 0x000fe200000001ff */
[----:B------:R-:W-:-:S03]  /*3210*/  MOV R3, 0xffff ;  /* 0x0000ffff00037802 */ /* 0x000fc60000000f00 */
[----:B------:R-:W-:Y:S04]  /*3220*/  DEPBAR.LE SB2, 0x36 ;  /* 0x0000ad800000791a */ /* 0x000fe80000000000 */
[----:B------:R-:W2:Y:S02]  /*3230*/  UTCATOMSWS.FIND_AND_SET.ALIGN UP0, UR4, UR4 ;  /* 0x00000004000475e3 */ /* 0x000ea40008000800 */
[----:B--2---:R-:W-:Y:S01]  /*3240*/  MOV R4, UR4 ;  /* 0x0000000400047c02 */ /* 0x004fe20008000f00 */
[----:B------:R-:W-:Y:S06]  /*3250*/  BRA.U UP0, `(.L_x_57) ;  /* 0x0000000100187547 */ /* 0x000fec000b800000 */
.L_x_58:
[----:B------:R-:W-:Y:S05]  /*3260*/  NANOSLEEP 0x64 ;  /* 0x000000640000795d */ /* 0x000fea0003800000 */
[----:B------:R-:W-:-:S05]  /*3270*/  UMOV UR4, 0x10 ;  /* 0x0000001000047882 */ /* 0x000fca0000000000 */
[----:B------:R-:W-:Y:S04]  /*3280*/  DEPBAR.LE SB2, 0x36 ;  /* 0x0000ad800000791a */ /* 0x000fe80000000000 */
[----:B------:R-:W2:Y:S02]  /*3290*/  UTCATOMSWS.FIND_AND_SET.ALIGN UP0, UR4, UR4 ;  /* 0x00000004000475e3 */ /* 0x000ea40008000800 */
[----:B--2---:R-:W-:Y:S01]  /*32a0*/  MOV R4, UR4 ;  /* 0x0000000400047c02 */ /* 0x004fe20008000f00 */
[----:B------:R-:W-:Y:S05]  /*32b0*/  BRA.U !UP0, `(.L_x_58) ;  /* 0xfffffffd08e87547 */ /* 0x000fea000b83ffff */
.L_x_57:
[-C--:B------:R-:W-:Y:S02]  /*32c0*/  SHF.L.U32 R3, R3, R4.reuse, RZ ;  /* 0x0000000403037219 */ /* 0x080fe400000006ff */
[----:B------:R-:W-:Y:S01]  /*32d0*/  SHF.L.U32 R2, R2, R4, RZ ;  /* 0x0000000402027219 */ /* 0x000fe200000006ff */
[----:B------:R-:W-:Y:S02]  /*32e0*/  IMAD.SHL.U32 R4, R4, 0x20, RZ ;  /* 0x0000002004047824 */ /* 0x000fe400078e00ff */
[----:B------:R2:W-:Y:S04]  /*32f0*/  ATOMS.OR RZ, [UR5+0x14], R3 ;  /* 0x00001403ffff798c */ /* 0x0005e8000b000005 */
[----:B------:R2:W-:Y:S04]  /*3300*/  ATOMS.OR RZ, [UR5+0x18], R2 ;  /* 0x00001802ffff798c */ /* 0x0005e8000b000005 */
[----:B------:R2:W-:Y:S01]  /*3310*/  STS [UR6+0xe0], R4 ;  /* 0x0000e004ff007988 */ /* 0x0005e20008000806 */
[----:B------:R-:W-:Y:S05]  /*3320*/  BRA `(.L_x_56) ;  /* 0x0000000000107947 */ /* 0x000fea0003800000 */
.L_x_55:
[----:B------:R-:W-:-:S05]  /*3330*/  MOV R2, 0xffffffff ;  /* 0xffffffff00027802 */ /* 0x000fca0000000f00 */
[----:B------:R2:W-:Y:S02]  /*3340*/  STS [UR6+0xe0], R2 ;  /* 0x0000e002ff007988 */ /* 0x0005e40008000806 */
[----:B--2---:R-:W-:Y:S02]  /*3350*/  MOV R2, 0x3370 ;  /* 0x0000337000027802 */ /* 0x004fe40000000f00 */
[----:B-1---5:R-:W-:Y:S05]  /*3360*/  CALL.REL.NOINC `($__internal_1_$__cuda_sm10x_tcgen05_guardrail_trap_phase_invalid_during_alloc) ;  /* 0x0000010800d87944 */ /* 0x022fea0003c00000 */
.L_x_56:
[----:B------:R-:W-:Y:S05]  /*3370*/  WARPSYNC.ALL ;  /* 0x0000000000007948 */ /* 0x000fea0003800000 */
[----:B------:R-:W3:Y:S01]  /*3380*/  S2UR UR4, SR_CgaCtaId ;  /* 0x00000000000479c3 */ /* 0x000ee20000008800 */
[----:B------:R-:W-:Y:S01]  /*3390*/  UMOV UR6, 0x400 ;  /* 0x0000040000067882 */ /* 0x000fe20000000000 */
[----:B------:R-:W-:-:S06]  /*33a0*/  NOP ;  /* 0x0000000000007918 */ /* 0x000fcc0000000000 */
[----:B------:R-:W-:Y:S06]  /*33b0*/  BAR.ARV 0x6, 0xa0 ;  /* 0x0182800000007b1d */ /* 0x000fec0000002000 */
[----:B------:R-:W4:Y:S01]  /*33c0*/  LDCU UR9, c[0x0][0x38c] ;  /* 0x00007180ff0977ac */ /* 0x000f220008000800 */
[----:B------:R-:W-:Y:S02]  /*33d0*/  HFMA2 R22, -RZ, RZ, 0, 0 ;  /* 0x00000000ff167431 */ /* 0x000fe400000001ff */
[----:B------:R-:W-:Y:S01]  /*33e0*/  IMAD.MOV.U32 R21, RZ, RZ, 0x1 ;  /* 0x00000001ff157424 */ /* 0x000fe200078e00ff */
[----:B--2---:R-:W-:Y:S01]  /*33f0*/  CS2R R4, SRZ ;  /* 0x0000000000047805 */ /* 0x004fe2000001ff00 */
[----:B------:R-:W-:Y:S01]  /*3400*/  UMOV UR66, URZ ;  /* 0x000000ff00427c82 */ /* 0x000fe20008000000 */
[----:B------:R-:W-:Y:S01]  /*3410*/  UMOV UR64, URZ ;  /* 0x000000ff00407c82 */ /* 0x000fe20008000000 */
[----:B------:R-:W-:Y:S01]  /*3420*/  UMOV UR62, URZ ;  /* 0x000000ff003e7c82 */ /* 0x000fe20008000000 */
[----:B-1----:R-:W-:Y:S01]  /*3430*/  UMOV UR60, URZ ;  /* 0x000000ff003c7c82 */ /* 0x002fe20008000000 */
[----:B------:R-:W-:Y:S01]  /*3440*/  MOV R46, UR66 ;  /* 0x00000042002e7c02 */ /* 0x000fe20008000f00 */
[----:B------:R-:W-:Y:S01]  /*3450*/  IMAD.U32 R44, RZ, RZ, UR64 ;  /* 0x00000040ff2c7e24 */ /* 0x000fe2000f8e00ff */
[----:B---3--:R-:W-:Y:S01]  /*3460*/  ULEA UR6, UR4, UR6, 0x18 ;  /* 0x0000000604067291 */ /* 0x008fe2000f8ec0ff */
[----:B------:R-:W-:Y:S01]  /*3470*/  IMAD.U32 R42, RZ, RZ, UR62 ;  /* 0x0000003eff2a7e24 */ /* 0x000fe2000f8e00ff */
[----:B------:R-:W-:Y:S01]  /*3480*/  MOV R40, UR60 ;  /* 0x0000003c00287c02 */ /* 0x000fe20008000f00 */
[----:B------:R-:W-:Y:S01]  /*3490*/  UMOV UR53, 0x40004040 ;  /* 0x4000404000357882 */ /* 0x000fe20000000000 */
[----:B------:R-:W-:-:S02]  /*34a0*/  UIADD3 UR10, UPT, UPT, UR6, 0x8, URZ ;  /* 0x00000008060a7890 */ /* 0x000fc4000fffe0ff */
[----:B------:R-:W-:Y:S02]  /*34b0*/  UIADD3 UR14, UPT, UPT, UR6, 0x8, URZ ;  /* 0x00000008060e7890 */ /* 0x000fe4000fffe0ff */
[----:B----4-:R-:W-:Y:S01]  /*34c0*/  UIADD3 UR9, UPT, UPT, UR9, 0xff, URZ ;  /* 0x000000ff09097890 */ /* 0x010fe2000fffe0ff */
[----:B------:R-:W1:Y:S01]  /*34d0*/  LDS R2, [UR6+0xe0] ;  /* 0x0000e006ff027984 */ /* 0x000e620008000800 */
[----:B------:R-:W-:Y:S02]  /*34e0*/  UIADD3 UR13, UPT, UPT, UR6, 0x80, URZ ;  /* 0x00000080060d7890 */ /* 0x000fe4000fffe0ff */
[----:B------:R-:W-:Y:S02]  /*34f0*/  USHF.R.S32.HI UR4, URZ, 0x1f, UR9 ;  /* 0x0000001fff047899 */ /* 0x000fe40008011409 */
[----:B------:R-:W-:Y:S02]  /*3500*/  UIADD3 UR12, UPT, UPT, UR6, 0x20800, URZ ;  /* 0x00020800060c7890 */ /* 0x000fe4000fffe0ff */
[----:B------:R-:W-:-:S02]  /*3510*/  UIADD3 UR8, UPT, UPT, UR6, 0x8400, URZ ;  /* 0x0000840006087890 */ /* 0x000fc4000fffe0ff */
[----:B------:R-:W-:Y:S02]  /*3520*/  UIADD3 UR7, UPT, UPT, UR6, 0x10400, URZ ;  /* 0x0001040006077890 */ /* 0x000fe4000fffe0ff */
[----:B------:R-:W-:Y:S01]  /*3530*/  UIADD3 UR11, UPT, UPT, UR6, 0x20400, URZ ;  /* 0x00020400060b7890 */ /* 0x000fe2000fffe0ff */
[----:B------:R-:W-:Y:S01]  /*3540*/  UMOV UR51, 0x40004040 ;  /* 0x4000404000337882 */ /* 0x000fe20000000000 */
[----:B------:R-:W-:Y:S01]  /*3550*/  UMOV UR49, 0x40004040 ;  /* 0x4000404000317882 */ /* 0x000fe20000000000 */
[----:B------:R-:W-:Y:S01]  /*3560*/  UMOV UR47, 0x40004040 ;  /* 0x40004040002f7882 */ /* 0x000fe20000000000 */
[----:B------:R-:W-:Y:S01]  /*3570*/  UMOV UR45, 0x40004040 ;  /* 0x40004040002d7882 */ /* 0x000fe20000000000 */
[----:B------:R-:W-:Y:S01]  /*3580*/  UMOV UR43, 0x40004040 ;  /* 0x40004040002b7882 */ /* 0x000fe20000000000 */
[----:B-1----:R-:W-:Y:S01]  /*3590*/  R2UR UR5, R2 ;  /* 0x00000000020572ca */ /* 0x002fe200000e0000 */
[----:B------:R-:W-:Y:S01]  /*35a0*/  IMAD.U32 R2, RZ, RZ, UR10 ;  /* 0x0000000aff027e24 */ /* 0x000fe2000f8e00ff */
[----:B------:R-:W-:Y:S01]  /*35b0*/  ULEA.HI UR10, UR4, UR9, URZ, 0x8 ;  /* 0x00000009040a7291 */ /* 0x000fe2000f8f40ff */
[----:B------:R-:W-:Y:S01]  /*35c0*/  IMAD.U32 R2, RZ, RZ, UR14 ;  /* 0x0000000eff027e24 */ /* 0x000fe2000f8e00ff */
[----:B------:R-:W-:Y:S01]  /*35d0*/  USHF.R.U32.HI UR4, URZ, 0x4, UR12 ;  /* 0x00000004ff047899 */ /* 0x000fe2000801160c */
[----:B------:R-:W-:Y:S01]  /*35e0*/  MOV R2, UR13 ;  /* 0x0000000d00027c02 */ /* 0x000fe20008000f00 */
[----:B------:R-:W-:-:S02]  /*35f0*/  USHF.R.U32.HI UR9, URZ, 0x4, UR8 ;  /* 0x00000004ff097899 */ /* 0x000fc40008011608 */
[----:B------:R-:W-:Y:S02]  /*3600*/  ULOP3.LUT UR4, UR4, 0x3fff, URZ, 0xc0, !UPT ;  /* 0x00003fff04047892 */ /* 0x000fe4000f8ec0ff */
[----:B------:R-:W-:Y:S02]  /*3610*/  USHF.R.S32.HI UR24, URZ, 0x8, UR10 ;  /* 0x00000008ff187899 */ /* 0x000fe4000801140a */
[----:B------:R-:W-:Y:S02]  /*3620*/  USHF.R.U32.HI UR8, URZ, 0x4, UR7 ;  /* 0x00000004ff087899 */ /* 0x000fe40008011607 */
[----:B------:R-:W-:Y:S02]  /*3630*/  UIADD3 UR69, UPT, UPT, UR5, -0x3ffffe30, URZ ;  /* 0xc00001d005457890 */ /* 0x000fe4000fffe0ff */
[----:B------:R-:W-:Y:S01]  /*3640*/  UIADD3 UR68, UPT, UPT, UR5, -0x3ffffe3c, URZ ;  /* 0xc00001c405447890 */ /* 0x000fe2000fffe0ff */
[----:B------:R-:W-:Y:S01]  /*3650*/  IMAD.U32 R9, RZ, RZ, UR24 ;  /* 0x00000018ff097e24 */ /* 0x000fe2000f8e00ff */
[----:B------:R-:W-:-:S02]  /*3660*/  USHF.R.U32.HI UR7, URZ, 0x4, UR11 ;  /* 0x00000004ff077899 */ /* 0x000fc4000801160b */
[----:B------:R-:W-:Y:S01]  /*3670*/  IMAD.U32 R2, RZ, RZ, UR69 ;  /* 0x00000045ff027e24 */ /* 0x000fe2000f8e00ff */
[----:B------:R-:W-:Y:S01]  /*3680*/  ULOP3.LUT UR14, UR4, 0x10000, URZ, 0xfc, !UPT ;  /* 0x00010000040e7892 */ /* 0x000fe2000f8efcff */
[----:B------:R-:W-:Y:S01]  /*3690*/  MOV R3, UR68 ;  /* 0x0000004400037c02 */ /* 0x000fe20008000f00 */
[----:B------:R-:W-:Y:S02]  /*36a0*/  UIADD3 UR4, UPT, UPT, UR24, -0x1, URZ ;  /* 0xffffffff18047890 */ /* 0x000fe4000fffe0ff */
[----:B------:R-:W-:Y:S01]  /*36b0*/  SHF.R.U32.HI R2, RZ, 0x1a, R2 ;  /* 0x0000001aff027819 */ /* 0x000fe20000011602 */
[----:B------:R-:W-:Y:S01]  /*36c0*/  ULOP3.LUT UR7, UR7, 0x3fff, URZ, 0xc0, !UPT ;  /* 0x00003fff07077892 */ /* 0x000fe2000f8ec0ff */
[----:B------:R-:W-:Y:S01]  /*36d0*/  SHF.R.U32.HI R3, RZ, 0x11, R3 ;  /* 0x00000011ff037819 */ /* 0x000fe20000011603 */
[----:B------:R-:W-:Y:S01]  /*36e0*/  UIADD3 UR77, UPT, UPT, UR5, -0x7ffffe38, URZ ;  /* 0x800001c8054d7890 */ /* 0x000fe2000fffe0ff */
[----:B------:R-:W-:Y:S01]  /*36f0*/  LOP3.LUT R2, R2, 0x30, RZ, 0xc0, !PT ;  /* 0x0000003002027812 */ /* 0x000fe200078ec0ff */
[----:B------:R-:W-:Y:S01]  /*3700*/  UIADD3 UR74, UPT, UPT, UR5, -0x3ffffe40, URZ ;  /* 0xc00001c0054a7890 */ /* 0x000fe2000fffe0ff */
[----:B------:R-:W-:Y:S01]  /*3710*/  LOP3.LUT R3, R3, 0x6000, RZ, 0xc0, !PT ;  /* 0x0000600003037812 */ /* 0x000fe200078ec0ff */
[----:B------:R-:W-:Y:S01]  /*3720*/  UIADD3 UR21, UPT, UPT, UR5, 0x400001c0, URZ ;  /* 0x400001c005157890 */ /* 0x000fe2000fffe0ff */
[----:B------:R-:W-:Y:S01]  /*3730*/  IMAD.U32 R8, RZ, RZ, UR4 ;  /* 0x00000004ff087e24 */ /* 0x000fe2000f8e00ff */
[----:B------:R-:W-:Y:S01]  /*3740*/  UIADD3 UR19, UPT, UPT, UR5, 0x1c4, URZ ;  /* 0x000001c405137890 */ /* 0x000fe2000fffe0ff */
[----:B------:R-:W-:Y:S01]  /*3750*/  LOP3.LUT R3, R3, 0x8c0, RZ, 0xfc, !PT ;  /* 0x000008c003037812 */ /* 0x000fe200078efcff */
[----:B------:R-:W-:Y:S01]  /*3760*/  ULOP3.LUT UR16, UR7, 0x10000, URZ, 0xfc, !UPT ;  /* 0x0001000007107892 */ /* 0x000fe2000f8efcff */
[----:B------:R-:W-:Y:S01]  /*3770*/  LOP3.LUT R2, R2, 0x480, RZ, 0xfc, !PT ;  /* 0x0000048002027812 */ /* 0x000fe200078efcff */
[----:B------:R-:W-:Y:S01]  /*3780*/  USHF.R.U32.HI UR7, URZ, 0x1a, UR77 ;  /* 0x0000001aff077899 */ /* 0x000fe2000801164d */
[----:B------:R-:W-:Y:S01]  /*3790*/  IMAD.U32 R11, RZ, RZ, UR21 ;  /* 0x00000015ff0b7e24 */ /* 0x000fe2000f8e00ff */
[----:B------:R-:W-:Y:S01]  /*37a0*/  USHF.R.U32.HI UR4, URZ, 0x11, UR74 ;  /* 0x00000011ff047899 */ /* 0x000fe2000801164a */
[----:B------:R-:W-:Y:S01]  /*37b0*/  PRMT R2, R2, 0x5410, R3 ;  /* 0x0000541002027816 */ /* 0x000fe20000000003 */
[----:B------:R-:W-:Y:S01]  /*37c0*/  USHF.R.U32.HI UR11, URZ, 0x11, UR21 ;  /* 0x00000011ff0b7899 */ /* 0x000fe20008011615 */
[----:B------:R-:W-:Y:S01]  /*37d0*/  MOV R13, UR19 ;  /* 0x00000013000d7c02 */ /* 0x000fe20008000f00 */
[----:B------:R-:W-:-:S02]  /*37e0*/  USHF.R.U32.HI UR21, URZ, 0x11, UR19 ;  /* 0x00000011ff157899 */ /* 0x000fc40008011613 */
[----:B------:R-:W-:Y:S01]  /*37f0*/  ULOP3.LUT UR29, UR7, 0x30, URZ, 0xc0, !UPT ;  /* 0x00000030071d7892 */ /* 0x000fe2000f8ec0ff */
[C---:B------:R-:W-:Y:S01]  /*3800*/  R2UR UR7, R2.reuse ;  /* 0x00000000020772ca */ /* 0x040fe200000e0000 */
[----:B------:R-:W-:Y:S01]  /*3810*/  ULOP3.LUT UR19, UR4, 0x6000, URZ, 0xc0, !UPT ;  /* 0x0000600004137892 */ /* 0x000fe2000f8ec0ff */
[----:B------:R-:W-:Y:S01]  /*3820*/  R2UR UR4, R2 ;  /* 0x00000000020472ca */ /* 0x000fe200000e0000 */
[----:B------:R-:W-:Y:S02]  /*3830*/  ULOP3.LUT UR9, UR9, 0x3fff, URZ, 0xc0, !UPT ;  /* 0x00003fff09097892 */ /* 0x000fe4000f8ec0ff */
[----:B------:R-:W-:Y:S02]  /*3840*/  UIADD3 UR23, UPT, UPT, UR5, 0x1c0, URZ ;  /* 0x000001c005177890 */ /* 0x000fe4000fffe0ff */
[----:B------:R-:W-:Y:S02]  /*3850*/  ULOP3.LUT UR8, UR8, 0x3fff, URZ, 0xc0, !UPT ;  /* 0x00003fff08087892 */ /* 0x000fe4000f8ec0ff */
[----:B------:R-:W-:-:S02]  /*3860*/  UIADD3 UR20, UPT, UPT, UR5, 0x400001c8, URZ ;  /* 0x400001c805147890 */ /* 0x000fc4000fffe0ff */
[----:B------:R-:W-:Y:S01]  /*3870*/  UIADD3 UR76, UPT, UPT, UR5, -0x7ffffe40, URZ ;  /* 0x800001c0054c7890 */ /* 0x000fe2000fffe0ff */
[----:B------:R-:W-:Y:S01]  /*3880*/  IMAD.U32 R15, RZ, RZ, UR23 ;  /* 0x00000017ff0f7e24 */ /* 0x000fe2000f8e00ff */
[----:B------:R-:W-:Y:S01]  /*3890*/  UIADD3 UR75, UPT, UPT, UR5, -0x3ffffe38, URZ ;  /* 0xc00001c8054b7890 */ /* 0x000fe2000fffe0ff */
[----:B------:R-:W-:Y:S01]  /*38a0*/  IMAD.U32 R7, RZ, RZ, UR7 ;  /* 0x00000007ff077e24 */ /* 0x000fe2000f8e00ff */
[----:B------:R-:W-:Y:S01]  /*38b0*/  UIADD3 UR18, UPT, UPT, UR5, 0x1d0, URZ ;  /* 0x000001d005127890 */ /* 0x000fe2000fffe0ff */
[----:B------:R-:W-:Y:S01]  /*38c0*/  IMAD.U32 R6, RZ, RZ, UR4 ;  /* 0x00000004ff067e24 */ /* 0x000fe2000f8e00ff */
[----:B------:R-:W-:Y:S01]  /*38d0*/  UIADD3 UR72, UPT, UPT, UR5, 0x400001c4, URZ ;  /* 0x400001c405487890 */ /* 0x000fe2000fffe0ff */
[----:B------:R-:W-:Y:S01]  /*38e0*/  IMAD.U32 R10, RZ, RZ, UR20 ;  /* 0x00000014ff0a7e24 */ /* 0x000fe2000f8e00ff */
[----:B------:R-:W-:Y:S02]  /*38f0*/  UIADD3 UR22, UPT, UPT, UR5, 0x1c8, URZ ;  /* 0x000001c805167890 */ /* 0x000fe4000fffe0ff */
[----:B------:R-:W-:Y:S01]  /*3900*/  UIADD3 UR73, UPT, UPT, UR5, 0x400001d0, URZ ;  /* 0x400001d005497890 */ /* 0x000fe2000fffe0ff */
[----:B------:R-:W-:Y:S01]  /*3910*/  IMAD.U32 R12, RZ, RZ, UR18 ;  /* 0x00000012ff0c7e24 */ /* 0x000fe2000f8e00ff */
[----:B------:R-:W-:-:S02]  /*3920*/  UIADD3 UR70, UPT, UPT, UR5, -0x7ffffe3c, URZ ;  /* 0x800001c405467890 */ /* 0x000fc4000fffe0ff */
[----:B------:R-:W-:Y:S01]  /*3930*/  UIADD3 UR71, UPT, UPT, UR5, -0x7ffffe30, URZ ;  /* 0x800001d005477890 */ /* 0x000fe2000fffe0ff */
[----:B------:R-:W-:Y:S01]  /*3940*/  MOV R14, UR22 ;  /* 0x00000016000e7c02 */ /* 0x000fe20008000f00 */
[----:B------:R-:W-:Y:S02]  /*3950*/  ULOP3.LUT UR12, UR9, 0x10000, URZ, 0xfc, !UPT ;  /* 0x00010000090c7892 */ /* 0x000fe4000f8efcff */
[----:B------:R-:W-:Y:S02]  /*3960*/  ULOP3.LUT UR10, UR8, 0x10000, URZ, 0xfc, !UPT ;  /* 0x00010000080a7892 */ /* 0x000fe4000f8efcff */
[----:B------:R-:W-:Y:S02]  /*3970*/  USHF.R.U32.HI UR9, URZ, 0x1a, UR20 ;  /* 0x0000001aff097899 */ /* 0x000fe40008011614 */
[----:B------:R-:W-:Y:S02]  /*3980*/  USHF.R.U32.HI UR15, URZ, 0x11, UR23 ;  /* 0x00000011ff0f7899 */ /* 0x000fe40008011617 */
[----:B------:R-:W-:-:S02]  /*3990*/  USHF.R.U32.HI UR8, URZ, 0x11, UR76 ;  /* 0x00000011ff087899 */ /* 0x000fc4000801164c */
[----:B------:R-:W-:Y:S02]  /*39a0*/  USHF.R.U32.HI UR17, URZ, 0x1a, UR75 ;  /* 0x0000001aff117899 */ /* 0x000fe4000801164b */
[----:B------:R-:W-:Y:S02]  /*39b0*/  USHF.R.U32.HI UR23, URZ, 0x1a, UR18 ;  /* 0x0000001aff177899 */ /* 0x000fe40008011612 */
[----:B------:R-:W-:Y:S02]  /*39c0*/  USHF.R.U32.HI UR25, URZ, 0x11, UR72 ;  /* 0x00000011ff197899 */ /* 0x000fe40008011648 */
[----:B------:R-:W-:Y:S02]  /*39d0*/  USHF.R.U32.HI UR13, URZ, 0x1a, UR22 ;  /* 0x0000001aff0d7899 */ /* 0x000fe40008011616 */
[----:B------:R-:W-:Y:S02]  /*39e0*/  USHF.R.U32.HI UR41, URZ, 0x1a, UR73 ;  /* 0x0000001aff297899 */ /* 0x000fe40008011649 */
[----:B------:R-:W-:-:S02]  /*39f0*/  USHF.R.U32.HI UR39, URZ, 0x11, UR70 ;  /* 0x00000011ff277899 */ /* 0x000fc40008011646 */
[----:B------:R-:W-:Y:S02]  /*3a00*/  USHF.R.U32.HI UR37, URZ, 0x1a, UR71 ;  /* 0x0000001aff257899 */ /* 0x000fe40008011647 */
[----:B------:R-:W-:Y:S02]  /*3a10*/  ULOP3.LUT UR33, UR9, 0x30, URZ, 0xc0, !UPT ;  /* 0x0000003009217892 */ /* 0x000fe4000f8ec0ff */
[----:B------:R-:W-:Y:S02]  /*3a20*/  ULOP3.LUT UR31, UR8, 0x6000, URZ, 0xc0, !UPT ;  /* 0x00006000081f7892 */ /* 0x000fe4000f8ec0ff */
[----:B------:R-:W-:Y:S02]  /*3a30*/  ULOP3.LUT UR9, UR17, 0x30, URZ, 0xc0, !UPT ;  /* 0x0000003011097892 */ /* 0x000fe4000f8ec0ff */
[----:B------:R-:W-:Y:S02]  /*3a40*/  ULOP3.LUT UR8, UR21, 0x6000, URZ, 0xc0, !UPT ;  /* 0x0000600015087892 */ /* 0x000fe4000f8ec0ff */
[----:B------:R-:W-:-:S02]  /*3a50*/  ULOP3.LUT UR7, UR23, 0x30, URZ, 0xc0, !UPT ;  /* 0x0000003017077892 */ /* 0x000fc4000f8ec0ff */
[----:B------:R-:W-:Y:S02]  /*3a60*/  ULOP3.LUT UR4, UR25, 0x6000, URZ, 0xc0, !UPT ;  /* 0x0000600019047892 */ /* 0x000fe4000f8ec0ff */
        /* <DEDUP_REMOVED lines=20> */
[----:B------:R-:W-:Y:S02]  /*3bb0*/  UPRMT UR59, UR9, 0x5410, UR55 ;  /* 0x00005410093b7896 */ /* 0x000fe40008000037 */
[----:B------:R-:W-:Y:S02]  /*3bc0*/  UPRMT UR67, UR21, 0x5410, UR23 ;  /* 0x0000541015437896 */ /* 0x000fe40008000017 */
[----:B------:R-:W-:-:S02]  /*3bd0*/  UPRMT UR65, UR25, 0x5410, UR27 ;  /* 0x0000541019417896 */ /* 0x000fc4000800001b */
[----:B------:R-:W-:Y:S01]  /*3be0*/  UPRMT UR63, UR29, 0x5410, UR31 ;  /* 0x000054101d3f7896 */ /* 0x000fe2000800001f */
[----:B------:R-:W-:Y:S01]  /*3bf0*/  MOV R39, UR59 ;  /* 0x0000003b00277c02 */ /* 0x000fe20008000f00 */
[----:B------:R-:W-:Y:S01]  /*3c00*/  UPRMT UR61, UR19, 0x5410, UR56 ;  /* 0x00005410133d7896 */ /* 0x000fe20008000038 */
[----:B------:R-:W-:Y:S01]  /*3c10*/  IMAD.U32 R47, RZ, RZ, UR67 ;  /* 0x00000043ff2f7e24 */ /* 0x000fe2000f8e00ff */
[----:B------:R-:W-:Y:S01]  /*3c20*/  UPRMT UR57, UR8, 0x5410, UR54 ;  /* 0x0000541008397896 */ /* 0x000fe20008000036 */
[----:B------:R-:W-:Y:S01]  /*3c30*/  MOV R45, UR65 ;  /* 0x00000041002d7c02 */ /* 0x000fe20008000f00 */
[----:B------:R-:W-:Y:S01]  /*3c40*/  UPRMT UR55, UR4, 0x5410, UR7 ;  /* 0x0000541004377896 */ /* 0x000fe20008000007 */
[----:B------:R-:W-:Y:S01]  /*3c50*/  IMAD.U32 R43, RZ, RZ, UR63 ;  /* 0x0000003fff2b7e24 */ /* 0x000fe2000f8e00ff */
[----:B------:R-:W-:Y:S01]  /*3c60*/  UMOV UR58, URZ ;  /* 0x000000ff003a7c82 */ /* 0x000fe20008000000 */
[----:B------:R-:W-:Y:S01]  /*3c70*/  UMOV UR56, URZ ;  /* 0x000000ff00387c82 */ /* 0x000fe20008000000 */
[----:B------:R-:W-:Y:S01]  /*3c80*/  UMOV UR54, URZ ;  /* 0x000000ff00367c82 */ /* 0x000fe20008000000 */
[----:B------:R-:W-:Y:S01]  /*3c90*/  IMAD.U32 R41, RZ, RZ, UR61 ;  /* 0x0000003dff297e24 */ /* 0x000fe2000f8e00ff */
[----:B------:R-:W-:Y:S01]  /*3ca0*/  MOV R37, UR57 ;  /* 0x0000003900257c02 */ /* 0x000fe20008000f00 */
[----:B------:R-:W-:Y:S01]  /*3cb0*/  IMAD.U32 R38, RZ, RZ, UR58 ;  /* 0x0000003aff267e24 */ /* 0x000fe2000f8e00ff */
[----:B------:R-:W-:Y:S01]  /*3cc0*/  MOV R35, UR55 ;  /* 0x0000003700237c02 */ /* 0x000fe20008000f00 */
[----:B------:R-:W-:Y:S01]  /*3cd0*/  IMAD.U32 R36, RZ, RZ, UR56 ;  /* 0x00000038ff247e24 */ /* 0x000fe2000f8e00ff */
[----:B------:R-:W-:Y:S01]  /*3ce0*/  UIADD3 UR52, UPT, UPT, UR12, 0x2, URZ ;  /* 0x000000020c347890 */ /* 0x000fe2000fffe0ff */
[----:B------:R-:W-:Y:S01]  /*3cf0*/  IMAD.U32 R34, RZ, RZ, UR54 ;  /* 0x00000036ff227e24 */ /* 0x000fe2000f8e00ff */
[----:B------:R-:W-:-:S02]  /*3d00*/  UIADD3 UR50, UPT, UPT, UR12, 0x4, URZ ;  /* 0x000000040c327890 */ /* 0x000fc4000fffe0ff */
[----:B------:R-:W-:Y:S02]  /*3d10*/  UIADD3 UR48, UPT, UPT, UR12, 0x6, URZ ;  /* 0x000000060c307890 */ /* 0x000fe4000fffe0ff */
[----:B------:R-:W-:Y:S02]  /*3d20*/  UIADD3 UR46, UPT, UPT, UR12, 0x400, URZ ;  /* 0x000004000c2e7890 */ /* 0x000fe4000fffe0ff */
[----:B------:R-:W-:Y:S02]  /*3d30*/  UIADD3 UR44, UPT, UPT, UR12, 0x402, URZ ;  /* 0x000004020c2c7890 */ /* 0x000fe4000fffe0ff */
[----:B------:R-:W-:Y:S02]  /*3d40*/  UIADD3 UR42, UPT, UPT, UR12, 0x404, URZ ;  /* 0x000004040c2a7890 */ /* 0x000fe4000fffe0ff */
[----:B------:R-:W-:Y:S02]  /*3d50*/  UIADD3 UR40, UPT, UPT, UR12, 0x406, URZ ;  /* 0x000004060c287890 */ /* 0x000fe4000fffe0ff */
        /* <DEDUP_REMOVED lines=10> */
[----:B------:R-:W-:Y:S01]  /*3e00*/  UIADD3 UR18, UPT, UPT, UR14, 0x60, URZ ;  /* 0x000000600e127890 */ /* 0x000fe2000fffe0ff */
[----:B------:R-:W-:Y:S01]  /*3e10*/  UMOV UR13, 0x40004040 ;  /* 0x40004040000d7882 */ /* 0x000fe20000000000 */
        /* <DEDUP_REMOVED lines=14> */
[----:B------:R-:W-:-:S05]  /*3f00*/  UMOV UR19, 0x4008 ;  /* 0x0000400800137882 */ /* 0x000fca0000000000 */
.L_x_68:
[C---:B------:R-:W-:Y:S02]  /*3f10*/  LEA R2, R22.reuse, UR6, 0x3 ;  /* 0x0000000616027c11 */ /* 0x040fe4000f8e18ff */
[----:B------:R-:W-:Y:S02]  /*3f20*/  SHF.L.U32 R3, R5, 0x1f, RZ ;  /* 0x0000001f05037819 */ /* 0x000fe400000006ff */
[----:B------:R-:W-:Y:S02]  /*3f30*/  LEA R16, R22, UR6, 0x4 ;  /* 0x0000000616107c11 */ /* 0x000fe4000f8e20ff */
[----:B-1----:R-:W1:Y:S02]  /*3f40*/  SYNCS.PHASECHK.TRANS64.TRYWAIT P0, [R2+URZ+0x60], R3 ;  /* 0x00006003020075a7 */ /* 0x002e6400080011ff */
[----:B-123--:R-:W-:Y:S05]  /*3f50*/  @!P0 BRA `(.L_x_59) ;  /* 0x000000f400588947 */ /* 0x00efea0003800000 */
.L_x_198:
[----:B------:R-:W2:Y:S01]  /*3f60*/  LDS.128 R16, [R16+0xc0] ;  /* 0x0000c00010107984 */ /* 0x000ea20000000c00 */
[----:B------:R-:W3:Y:S01]  /*3f70*/  LDC R20, c[0x0][0x38c] ;  /* 0x0000e300ff147b82 */ /* 0x000ee20000000800 */
[----:B-1----:R-:W-:Y:S01]  /*3f80*/  VIADD R3, R2, 0x70 ;  /* 0x0000007002037836 */ /* 0x002fe20000000000 */
[----:B------:R-:W-:Y:S01]  /*3f90*/  LOP3.LUT R2, R21, 0x1, RZ, 0x3c, !PT ;  /* 0x0000000115027812 */ /* 0x000fe200078e3cff */
[----:B------:R-:W-:Y:S01]  /*3fa0*/  @!PT LDS RZ, [RZ] ;  /* 0x00000000fffff984 */ /* 0x000fe20000000800 */
[----:B------:R-:W-:Y:S01]  /*3fb0*/  @!PT LDS RZ, [RZ] ;  /* 0x00000000fffff984 */ /* 0x000fe20000000800 */
[----:B------:R-:W-:Y:S01]  /*3fc0*/  @!PT LDS RZ, [RZ] ;  /* 0x00000000fffff984 */ /* 0x000fe20000000800 */
[----:B------:R-:W-:Y:S01]  /*3fd0*/  @!PT LDS RZ, [RZ] ;  /* 0x00000000fffff984 */ /* 0x000fe20000000800 */
[----:B------:R1:W-:Y:S06]  /*3fe0*/  MEMBAR.ALL.CTA ;  /* 0x0000000000007992 */ /* 0x0003ec0000008000 */
[----:B-1----:R-:W1:Y:S01]  /*3ff0*/  FENCE.VIEW.ASYNC.S ;  /* 0x00000000000073c6 */ /* 0x002e620000000000 */
[----:B------:R-:W-:-:S02]  /*4000*/  R2UR UR7, R9 ;  /* 0x00000000090772ca */ /* 0x000fc400000e0000 */
[----:B------:R-:W-:Y:S02]  /*4010*/  R2UR UR4, R2 ;  /* 0x00000000020472ca */ /* 0x000fe400000e0000 */
[----:B------:R-:W-:-:S11]  /*4020*/  PRMT R3, RZ, 0x654, R3 ;  /* 0x00000654ff037816 */ /* 0x000fd60000000003 */
[----:B------:R-:W-:Y:S01]  /*4030*/  UIMAD UR4, UR4, 0xc0, UR5 ;  /* 0x000000c0040478a4 */ /* 0x000fe2000f8e0205 */
[----:B---3--:R-:W-:Y:S01]  /*4040*/  ISETP.GE.AND P0, PT, R20, 0x1, PT ;  /* 0x000000011400780c */ /* 0x008fe20003f06270 */
[----:B-1----:R1:W-:Y:S01]  /*4050*/  SYNCS.ARRIVE.TRANS64.RED.A1T0 RZ, [R3+URZ], RZ ;  /* 0x000000ff03ff79a7 */ /* 0x0023e200081004ff */
[----:B--2---:R-:W-:Y:S01]  /*4060*/  LOP3.LUT P1, RZ, R18, 0x1, RZ, 0xc0, !PT ;  /* 0x0000000112ff7812 */ /* 0x004fe2000782c0ff */
[----:B------:R-:W-:Y:S02]  /*4070*/  IMAD.U32 R18, RZ, RZ, UR7 ;  /* 0x00000007ff127e24 */ /* 0x000fe4000f8e00ff */
[----:B------:R-:W-:Y:S02]  /*4080*/  IMAD.MOV.U32 R16, RZ, RZ, RZ ;  /* 0x000000ffff107224 */ /* 0x000fe400078e00ff */
[----:B------:R-:W-:Y:S02]  /*4090*/  IMAD.MOV.U32 R19, RZ, RZ, 0x1 ;  /* 0x00000001ff137424 */ /* 0x000fe400078e00ff */
[----:B-1----:R-:W-:-:S04]  /*40a0*/  VIADD R3, R22, 0x1 ;  /* 0x0000000116037836 */ /* 0x002fc80000000000 */
[----:B------:R-:W-:Y:S05]  /*40b0*/  @!P0 BRA `(.L_x_60) ;  /* 0x0000000400888947 */ /* 0x000fea0003800000 */
[----:B------:R-:W-:Y:S02]  /*40c0*/  SHF.L.U32 R16, R4, 0x1f, RZ ;  /* 0x0000001f04107819 */ /* 0x000fe400000006ff */
[----:B------:R-:W-:Y:S02]  /*40d0*/  ISETP.GE.U32.AND P0, PT, R20, 0x101, PT ;  /* 0x000001011400780c */ /* 0x000fe40003f06070 */
[----:B------:R-:W1:Y:S01]  /*40e0*/  SYNCS.PHASECHK.TRANS64.TRYWAIT P2, [UR6], R16 ;  /* 0x00000010ff0075a7 */ /* 0x000e620008041106 */
[----:B------:R-:W-:Y:S02]  /*40f0*/  LOP3.LUT R4, R4, 0x1, RZ, 0x3c, !PT ;  /* 0x0000000104047812 */ /* 0x000fe400078e3cff */
[----:B------:R-:W-:-:S08]  /*4100*/  SHF.L.U32 R19, R21, 0x1f, RZ ;  /* 0x0000001f15137819 */ /* 0x000fd000000006ff */
[----:B------:R-:W-:Y:S01]  /*4110*/  @P0 SHF.L.U32 R18, R4, 0x1f, RZ ;  /* 0x0000001f04120819 */ /* 0x000fe200000006ff */
[----:B-1----:R-:W-:Y:S06]  /*4120*/  @P2 BRA `(.L_x_61) ;  /* 0x0000000000082947 */ /* 0x002fec0003800000 */
[----:B------:R-:W1:Y:S02]  /*4130*/  SYNCS.PHASECHK.TRANS64.TRYWAIT P2, [UR6], R16 ;  /* 0x00000010ff0075a7 */ /* 0x000e640008041106 */
[----:B-1----:R-:W-:Y:S05]  /*4140*/  @!P2 BRA `(.L_x_62) ;  /* 0x000000f000f0a947 */ /* 0x002fea0003800000 */
.L_x_61:
[----:B------:R2:W3:Y:S01]  /*4150*/  @P0 SYNCS.PHASECHK.TRANS64.TRYWAIT P3, [UR6], R18 ;  /* 0x00000012ff0005a7 */ /* 0x0004e20008061106 */
[----:B------:R2:W-:Y:S01]  /*4160*/  UTCCP.T.S.4x32dp128bit tmem[UR5+0x1c0], gdesc[UR16] ;  /* 0x0001c010050079e7 */ /* 0x0005e20009100000 */
[----:B------:R2:W-:Y:S01]  /*4170*/  UTCCP.T.S.4x32dp128bit tmem[UR5+0x1c4], gdesc[UR24] ;  /* 0x0001c418050079e7 */ /* 0x0005e20009100000 */
[----:B------:R2:W-:Y:S01]  /*4180*/  UTCCP.T.S.4x32dp128bit tmem[UR5+0x1c8], gdesc[UR14] ;  /* 0x0001c80e050079e7 */ /* 0x0005e20009100000 */
[----:B------:R2:W-:Y:S01]  /*4190*/  UTCCP.T.S.4x32dp128bit tmem[UR5+0x1cc], gdesc[UR22] ;  /* 0x0001cc16050079e7 */ /* 0x0005e20009100000 */
[----:B------:R2:W-:Y:S01]  /*41a0*/  UTCCP.T.S.4x32dp128bit tmem[UR5+0x1d0], gdesc[UR20] ;  /* 0x0001d014050079e7 */ /* 0x0005e20009100000 */
[----:B------:R2:W-:Y:S01]  /*41b0*/  UTCCP.T.S.4x32dp128bit tmem[UR5+0x1d4], gdesc[UR18] ;  /* 0x0001d412050079e7 */ /* 0x0005e20009100000 */
[----:B------:R-:W4:Y:S02]  /*41c0*/  SYNCS.PHASECHK.TRANS64.TRYWAIT P2, [UR6+0x88], R19 ;  /* 0x00008813ff0075a7 */ /* 0x000f240008041106 */
[----:B--234-:R-:W-:Y:S05]  /*41d0*/  @!P2 BRA `(.L_x_63) ;  /* 0x000000f000e4a947 */ /* 0x01cfea0003800000 */
.L_x_201:
[----:B------:R-:W-:Y:S02]  /*41e0*/  MOV.SPILL R33, UR59 ;  /* 0x0000003b00217c02 */ /* 0x000fe40009000f00 */
[----:B------:R-:W-:Y:S02]  /*41f0*/  ELECT P2, URZ, PT ;  /* 0x0000000000ff782f */ /* 0x000fe40003840000 */
[----:B------:R-:W-:Y:S02]  /*4200*/  MOV.SPILL R32, UR58 ;  /* 0x0000003a00207c02 */ /* 0x000fe40009000f00 */
[----:B------:R-:W-:Y:S02]  /*4210*/  MOV.SPILL R31, UR57 ;  /* 0x00000039001f7c02 */ /* 0x000fe40009000f00 */
[----:B------:R-:W-:Y:S02]  /*4220*/  MOV.SPILL R30, UR56 ;  /* 0x00000038001e7c02 */ /* 0x000fe40009000f00 */
[----:B------:R-:W-:-:S02]  /*4230*/  R2UR UR58, R15 ;  /* 0x000000000f3a72ca */ /* 0x000fc400000e0000 */
[----:B------:R-:W-:Y:S02]  /*4240*/  R2UR UR59, R14 ;  /* 0x000000000e3b72ca */ /* 0x000fe400000e0000 */
[----:B------:R-:W-:Y:S02]  /*4250*/  R2UR UR56, R46 ;  /* 0x000000002e3872ca */ /* 0x000fe400000e0000 */
[----:B------:R-:W-:Y:S01]  /*4260*/  R2UR UR57, R47 ;  /* 0x000000002f3972ca */ /* 0x000fe200000e0000 */
[----:B------:R-:W-:Y:S01]  /*4270*/  @P2 IMAD.MOV.U32 R48, RZ, RZ, RZ ;  /* 0x000000ffff302224 */ /* 0x000fe200078e00ff */
[----:B------:R-:W-:Y:S02]  /*4280*/  MOV.SPILL R29, UR55 ;  /* 0x00000037001d7c02 */ /* 0x000fe40009000f00 */
[----:B------:R-:W-:Y:S02]  /*4290*/  MOV.SPILL R28, UR54 ;  /* 0x00000036001c7c02 */ /* 0x000fe40009000f00 */
[----:B------:R-:W-:-:S02]  /*42a0*/  MOV.SPILL R27, UR25 ;  /* 0x00000019001b7c02 */ /* 0x000fc40009000f00 */
[----:B------:R-:W-:Y:S02]  /*42b0*/  MOV.SPILL R26, UR24 ;  /* 0x00000018001a7c02 */ /* 0x000fe40009000f00 */
[----:B------:R-:W-:Y:S02]  /*42c0*/  R2UR UR54, R11 ;  /* 0x000000000b3672ca */ /* 0x000fe400000e0000 */
[----:B------:R-:W-:Y:S01]  /*42d0*/  R2UR UR55, R10 ;  /* 0x000000000a3772ca */ /* 0x000fe200000e0000 */
[----:B------:R2:W-:Y:S01]  /*42e0*/  UTCQMMA gdesc[UR12], gdesc[UR10], tmem[UR4], tmem[UR56], idesc[UR57], tmem[UR58], !UPT ;  /* 0x003a380a0c007dea */ /* 0x0005e2000f800304 */
[----:B------:R-:W-:Y:S02]  /*42f0*/  R2UR UR24, R44 ;  /* 0x000000002c1872ca */ /* 0x000fe400000e0000 */
[----:B------:R-:W-:Y:S02]  /*4300*/  R2UR UR25, R45 ;  /* 0x000000002d1972ca */ /* 0x000fe400000e0000 */
[----:B------:R-:W-:-:S02]  /*4310*/  MOV.SPILL R25, UR23 ;  /* 0x0000001700197c02 */ /* 0x000fc40009000f00 */
[----:B------:R-:W-:Y:S02]  /*4320*/  MOV.SPILL R24, UR22 ;  /* 0x0000001600187c02 */ /* 0x000fe40009000f00 */
[----:B------:R-:W-:Y:S02]  /*4330*/  R2UR UR7, R7 ;  /* 0x00000000070772ca */ /* 0x000fe400000e0000 */
[----:B------:R-:W-:Y:S02]  /*4340*/  R2UR UR22, R42 ;  /* 0x000000002a1672ca */ /* 0x000fe400000e0000 */
[----:B------:R-:W-:Y:S02]  /*4350*/  R2UR UR23, R43 ;  /* 0x000000002b1772ca */ /* 0x000fe400000e0000 */
[----:B------:R-:W-:Y:S01]  /*4360*/  MOV.SPILL R23, UR21 ;  /* 0x0000001500177c02 */ /* 0x000fe20009000f00 */
[----:B------:R3:W-:Y:S01]  /*4370*/  UTCQMMA gdesc[UR52], gdesc[UR38], tmem[UR4], tmem[UR24], idesc[UR25], tmem[UR54], UPT ;  /* 0x0036182634007dea */ /* 0x0007e2000b800304 */
[----:B------:R-:W-:-:S02]  /*4380*/  MOV.SPILL R22, UR20 ;  /* 0x0000001400167c02 */ /* 0x000fc40009000f00 */
[----:B------:R-:W-:Y:S02]  /*4390*/  R2UR UR20, R40 ;  /* 0x00000000281472ca */ /* 0x000fe400000e0000 */
[----:B------:R-:W-:Y:S01]  /*43a0*/  R2UR UR21, R41 ;  /* 0x00000000291572ca */ /* 0x000fe200000e0000 */
[----:B------:R-:W-:Y:S01]  /*43b0*/  IMAD.U32 R49, RZ, RZ, UR7 ;  /* 0x00000007ff317e24 */ /* 0x000fe2000f8e00ff */
[----:B------:R-:W-:Y:S02]  /*43c0*/  MOV.SPILL R21, UR19 ;  /* 0x0000001300157c02 */ /* 0x000fe40009000f00 */
[----:B------:R-:W-:Y:S01]  /*43d0*/  MOV.SPILL R20, UR18 ;  /* 0x0000001200147c02 */ /* 0x000fe20009000f00 */
[----:B------:R4:W-:Y:S01]  /*43e0*/  UTCQMMA gdesc[UR50], gdesc[UR36], tmem[UR4], tmem[UR22], idesc[UR23], tmem[UR76], UPT ;  /* 0x004c162432007dea */ /* 0x0009e2000b800304 */
[----:B-1----:R-:W-:Y:S02]  /*43f0*/  MOV.SPILL R19, UR17 ;  /* 0x0000001100137c02 */ /* 0x002fe40009000f00 */
[----:B------:R-:W-:-:S02]  /*4400*/  MOV.SPILL R18, UR16 ;  /* 0x0000001000127c02 */ /* 0x000fc40009000f00 */
[----:B------:R-:W-:Y:S02]  /*4410*/  R2UR UR18, R13 ;  /* 0x000000000d1272ca */ /* 0x000fe400000e0000 */
[----:B------:R-:W-:Y:S01]  /*4420*/  R2UR UR19, R12 ;  /* 0x000000000c1372ca */ /* 0x000fe200000e0000 */
[----:B------:R1:W-:Y:S01]  /*4430*/  UTCQMMA gdesc[UR48], gdesc[UR34], tmem[UR4], tmem[UR20], idesc[UR21], tmem[UR74], UPT ;  /* 0x004a142230007dea */ /* 0x0003e2000b800304 */
[----:B------:R-:W-:Y:S02]  /*4440*/  R2UR UR16, R38 ;  /* 0x00000000261072ca */ /* 0x000fe400000e0000 */
[----:B------:R-:W-:Y:S02]  /*4450*/  R2UR UR17, R39 ;  /* 0x00000000271172ca */ /* 0x000fe400000e0000 */
[----:B------:R-:W-:Y:S02]  /*4460*/  MOV.SPILL R17, UR15 ;  /* 0x0000000f00117c02 */ /* 0x000fe40009000f00 */
[----:B------:R-:W-:-:S02]  /*4470*/  MOV.SPILL R16, UR14 ;  /* 0x0000000e00107c02 */ /* 0x000fc40009000f00 */
[----:B------:R-:W-:Y:S02]  /*4480*/  R2UR UR14, R36 ;  /* 0x00000000240e72ca */ /* 0x000fe400000e0000 */
[----:B------:R-:W-:Y:S02]  /*4490*/  R2UR UR15, R37 ;  /* 0x00000000250f72ca */ /* 0x000fe400000e0000 */
[----:B------:R-:W-:Y:S02]  /*44a0*/  R2UR UR8, R34 ;  /* 0x00000000220872ca */ /* 0x000fe400000e0000 */
[----:B------:R-:W-:Y:S01]  /*44b0*/  R2UR UR9, R35 ;  /* 0x00000000230972ca */ /* 0x000fe200000e0000 */
[----:B------:R1:W-:Y:S01]  /*44c0*/  UTCQMMA gdesc[UR46], gdesc[UR32], tmem[UR4], tmem[UR16], idesc[UR17], tmem[UR18], UPT ;  /* 0x001210202e007dea */ /* 0x0003e2000b800304 */
[----:B--2---:R-:W-:Y:S02]  /*44d0*/  R2UR.FILL UR59, R33 ;  /* 0x00000000213b72ca */ /* 0x004fe400004e0000 */
[----:B------:R-:W-:-:S02]  /*44e0*/  R2UR.FILL UR58, R32 ;  /* 0x00000000203a72ca */ /* 0x000fc400004e0000 */
[----:B------:R-:W-:Y:S02]  /*44f0*/  R2UR.FILL UR57, R31 ;  /* 0x000000001f3972ca */ /* 0x000fe400004e0000 */
[----:B------:R-:W-:Y:S01]  /*4500*/  R2UR.FILL UR56, R30 ;  /* 0x000000001e3872ca */ /* 0x000fe200004e0000 */
[----:B------:R2:W-:Y:S01]  /*4510*/  UTCQMMA gdesc[UR44], gdesc[UR30], tmem[UR4], tmem[UR14], idesc[UR15], tmem[UR72], UPT ;  /* 0x00480e1e2c007dea */ /* 0x0005e2000b800304 */
[----:B---3--:R-:W-:Y:S02]  /*4520*/  R2UR.FILL UR55, R29 ;  /* 0x000000001d3772ca */ /* 0x008fe400004e0000 */
[----:B------:R-:W-:Y:S01]  /*4530*/  R2UR.FILL UR54, R28 ;  /* 0x000000001c3672ca */ /* 0x000fe200004e0000 */
[----:B------:R3:W-:Y:S01]  /*4540*/  UTCQMMA gdesc[UR42], gdesc[UR28], tmem[UR4], tmem[UR8], idesc[UR9], tmem[UR70], UPT ;  /* 0x0046081c2a007dea */ /* 0x0007e2000b800304 */
[----:B------:R-:W-:Y:S02]  /*4550*/  R2UR.FILL UR25, R27 ;  /* 0x000000001b1972ca */ /* 0x000fe400004e0000 */
[----:B------:R-:W-:-:S02]  /*4560*/  R2UR.FILL UR24, R26 ;  /* 0x000000001a1872ca */ /* 0x000fc400004e0000 */
[----:B----4-:R-:W-:Y:S02]  /*4570*/  R2UR.FILL UR23, R25 ;  /* 0x00000000191772ca */ /* 0x010fe400004e0000 */
[----:B------:R-:W-:Y:S02]  /*4580*/  R2UR.FILL UR22, R24 ;  /* 0x00000000181672ca */ /* 0x000fe400004e0000 */
[----:B-1----:R-:W-:Y:S02]  /*4590*/  R2UR.FILL UR21, R23 ;  /* 0x00000000171572ca */ /* 0x002fe400004e0000 */
[----:B------:R-:W-:Y:S02]  /*45a0*/  R2UR.FILL UR20, R22 ;  /* 0x00000000161472ca */ /* 0x000fe400004e0000 */
[----:B------:R-:W-:Y:S02]  /*45b0*/  R2UR.FILL UR19, R21 ;  /* 0x00000000151372ca */ /* 0x000fe400004e0000 */
[----:B------:R-:W-:-:S02]  /*45c0*/  R2UR.FILL UR18, R20 ;  /* 0x00000000141272ca */ /* 0x000fc400004e0000 */
[----:B------:R-:W-:Y:S01]  /*45d0*/  R2UR.FILL UR17, R19 ;  /* 0x00000000131172ca */ /* 0x000fe200004e0000 */
[----:B------:R-:W-:Y:S01]  /*45e0*/  IMAD.MOV.U32 R19, RZ, RZ, 0x1 ;  /* 0x00000001ff137424 */ /* 0x000fe200078e00ff */
[----:B------:R-:W-:Y:S02]  /*45f0*/  R2UR.FILL UR16, R18 ;  /* 0x00000000121072ca */ /* 0x000fe400004e0000 */
[----:B--2---:R-:W-:Y:S02]  /*4600*/  R2UR.FILL UR14, R16 ;  /* 0x00000000100e72ca */ /* 0x004fe400004e0000 */
[----:B------:R-:W-:Y:S02]  /*4610*/  R2UR.FILL UR15, R17 ;  /* 0x00000000110f72ca */ /* 0x000fe400004e0000 */
[----:B---3--:R-:W-:Y:S02]  /*4620*/  @P2 R2UR UR8, R48 ;  /* 0x00000000300822ca */ /* 0x008fe400000e0000 */
[----:B------:R-:W-:-:S02]  /*4630*/  @P2 R2UR UR9, R49 ;  /* 0x00000000310922ca */ /* 0x000fc400000e0000 */
[----:B------:R-:W-:Y:S02]  /*4640*/  ELECT P2, URZ, PT ;  /* 0x0000000000ff782f */ /* 0x000fe40003840000 */
[----:B------:R-:W-:-:S09]  /*4650*/  @P0 SEL R19, RZ, 0x1, !P3 ;  /* 0x00000001ff130807 */ /* 0x000fd20005800000 */
[----:B------:R1:W-:Y:S02]  /*4660*/  UTCQMMA gdesc[UR40], gdesc[UR26], tmem[UR4], tmem[UR8], idesc[UR9], tmem[UR68], UPT ;  /* 0x0044081a28007dea */ /* 0x0003e4000b800304 */
[----:B------:R-:W-:-:S04]  /*4670*/  @P2 LOP3.LUT R16, R0, 0xffff, RZ, 0xc0, !PT ;  /* 0x0000ffff00102812 */ /* 0x000fc800078ec0ff */
[----:B------:R-:W-:Y:S01]  /*4680*/  @P2 R2UR UR7, R16 ;  /* 0x00000000100722ca */ /* 0x000fe200000e0000 */
[----:B------:R-:W-:Y:S01]  /*4690*/  IMAD.MOV.U32 R16, RZ, RZ, 0x1 ;  /* 0x00000001ff107424 */ /* 0x000fe200078e00ff */
[----:B-1----:R-:W-:Y:S01]  /*46a0*/  UIADD3 UR8, UPT, UPT, UR6, 0x8, URZ ;  /* 0x0000000806087890 */ /* 0x002fe2000fffe0ff */
[----:B------:R-:W-:-:S10]  /*46b0*/  R2UR UR9, R8 ;  /* 0x00000000080972ca */ /* 0x000fd400000e0000 */
[----:B------:R1:W-:Y:S03]  /*46c0*/  UTCBAR.MULTICAST [UR8], URZ, UR7 ;  /* 0x000000ff080073e9 */ /* 0x0003e60008000807 */
[----:B------:R-:W-:-:S07]  /*46d0*/  IMAD.U32 R18, RZ, RZ, UR9 ;  /* 0x00000009ff127e24 */ /* 0x000fce000f8e00ff */
.L_x_60:
[----:B------:R-:W-:-:S13]  /*46e0*/  ISETP.GE.AND P0, PT, R18, 0x1, PT ;  /* 0x000000011200780c */ /* 0x000fda0003f06270 */
[----:B------:R-:W-:Y:S05]  /*46f0*/  @!P0 BRA `(.L_x_64) ;  /* 0x0000000000f08947 */ /* 0x000fea0003800000 */
[----:B------:R-:W-:-:S07]  /*4700*/  IADD3 R18, PT, PT, R18, -0x1, RZ ;  /* 0xffffffff12127810 */ /* 0x000fce0007ffe0ff */
.L_x_67:
[----:B------:R-:W-:Y:S02]  /*4710*/  ISETP.NE.AND P0, PT, R19, RZ, PT ;  /* 0x000000ff1300720c */ /* 0x000fe40003f05270 */
[----:B------:R-:W-:Y:S11]  /*4720*/  ISETP.NE.AND P2, PT, R18, RZ, PT ;  /* 0x000000ff1200720c */ /* 0x000ff60003f45270 */
[----:B--2---:R-:W-:Y:S05]  /*4730*/  @P0 BRA `(.L_x_65) ;  /* 0x00000000000c0947 */ /* 0x004fea0003800000 */
[----:B------:R-:W-:Y:S04]  /*4740*/  SHF.L.U32 R20, R4, 0x1f, RZ ;  /* 0x0000001f04147819 */ /* 0x000fe800000006ff */
[----:B------:R-:W2:Y:S02]  /*4750*/  SYNCS.PHASECHK.TRANS64.TRYWAIT P0, [UR6], R20 ;  /* 0x00000014ff0075a7 */ /* 0x000ea40008001106 */
[----:B--2---:R-:W-:Y:S05]  /*4760*/  @!P0 BRA `(.L_x_66) ;  /* 0x000000ec00988947 */ /* 0x004fea0003800000 */
.L_x_65:
[----:B------:R-:W-:Y:S02]  /*4770*/  LOP3.LUT R4, R4, 0x1, RZ, 0x3c, !PT ;  /* 0x0000000104047812 */ /* 0x000fe400078e3cff */
[----:B------:R-:W-:Y:S02]  /*4780*/  ELECT P4, URZ, PT ;  /* 0x0000000000ff782f */ /* 0x000fe40003880000 */
[----:B------:R-:W-:Y:S02]  /*4790*/  MOV.SPILL R22, UR27 ;  /* 0x0000001b00167c02 */ /* 0x000fe40009000f00 */
[----:B------:R-:W-:Y:S02]  /*47a0*/  ELECT P3, URZ, PT ;  /* 0x0000000000ff782f */ /* 0x000fe40003860000 */
[----:B--2---:R-:W-:Y:S02]  /*47b0*/  @P2 SHF.L.U32 R17, R4, 0x1f, RZ ;  /* 0x0000001f04112819 */ /* 0x004fe400000006ff */
[----:B------:R-:W-:Y:S02]  /*47c0*/  MOV.SPILL R21, UR26 ;  /* 0x0000001a00157c02 */ /* 0x000fe40009000f00 */
[----:B------:R-:W-:Y:S01]  /*47d0*/  R2UR UR26, R15 ;  /* 0x000000000f1a72ca */ /* 0x000fe200000e0000 */
[----:B------:R-:W2:Y:S01]  /*47e0*/  @P2 SYNCS.PHASECHK.TRANS64.TRYWAIT P5, [UR6], R17 ;  /* 0x00000011ff0025a7 */ /* 0x000ea200080a1106 */
[----:B------:R-:W-:Y:S01]  /*47f0*/  R2UR UR27, R14 ;  /* 0x000000000e1b72ca */ /* 0x000fe200000e0000 */
[----:B------:R-:W-:Y:S01]  /*4800*/  UTCCP.T.S.4x32dp128bit tmem[UR5+0x1c0], gdesc[UR16] ;  /* 0x0001c010050079e7 */ /* 0x000fe20009100000 */
[----:B------:R-:W-:Y:S01]  /*4810*/  MOV.SPILL R20, UR69 ;  /* 0x0000004500147c02 */ /* 0x000fe20009000f00 */
[----:B------:R-:W-:Y:S01]  /*4820*/  UTCCP.T.S.4x32dp128bit tmem[UR5+0x1c4], gdesc[UR24] ;  /* 0x0001c418050079e7 */ /* 0x000fe20009100000 */
[----:B------:R-:W-:Y:S01]  /*4830*/  @P4 ISETP.NE.U32.AND P0, PT, R16, RZ, PT ;  /* 0x000000ff1000420c */ /* 0x000fe20003f05070 */
[----:B------:R-:W-:Y:S01]  /*4840*/  UTCCP.T.S.4x32dp128bit tmem[UR5+0x1c8], gdesc[UR14] ;  /* 0x0001c80e050079e7 */ /* 0x000fe20009100000 */
[----:B------:R-:W-:Y:S01]  /*4850*/  MOV.SPILL R19, UR68 ;  /* 0x0000004400137c02 */ /* 0x000fe20009000f00 */
[----:B------:R-:W-:Y:S01]  /*4860*/  UTCCP.T.S.4x32dp128bit tmem[UR5+0x1cc], gdesc[UR22] ;  /* 0x0001cc16050079e7 */ /* 0x000fe20009100000 */
[----:B------:R-:W-:Y:S01]  /*4870*/  R2UR UR68, R11 ;  /* 0x000000000b4472ca */ /* 0x000fe200000e0000 */
[----:B------:R-:W-:Y:S01]  /*4880*/  UTCCP.T.S.4x32dp128bit tmem[UR5+0x1d0], gdesc[UR20] ;  /* 0x0001d014050079e7 */ /* 0x000fe20009100000 */
[----:B------:R-:W-:Y:S01]  /*4890*/  R2UR UR69, R10 ;  /* 0x000000000a4572ca */ /* 0x000fe200000e0000 */
[----:B------:R-:W-:Y:S01]  /*48a0*/  UTCCP.T.S.4x32dp128bit tmem[UR5+0x1d4], gdesc[UR18] ;  /* 0x0001d412050079e7 */ /* 0x000fe20009100000 */
[----:B-1----:R-:W-:Y:S01]  /*48b0*/  R2UR UR8, R13 ;  /* 0x000000000d0872ca */ /* 0x002fe200000e0000 */
[----:B------:R-:W-:Y:S01]  /*48c0*/  @P3 IMAD.MOV.U32 R24, RZ, RZ, RZ ;  /* 0x000000ffff183224 */ /* 0x000fe200078e00ff */
[----:B------:R-:W-:Y:S02]  /*48d0*/  R2UR UR9, R12 ;  /* 0x000000000c0972ca */ /* 0x000fe400000e0000 */
[----:B------:R-:W-:Y:S01]  /*48e0*/  R2UR UR7, R6 ;  /* 0x00000000060772ca */ /* 0x000fe200000e0000 */
[----:B------:R-:W-:Y:S01]  /*48f0*/  @P4 VOTEU.ANY UP0, P0 ;  /* 0x0000000000ff4886 */ /* 0x000fe20000000100 */
[----:B------:R-:W-:Y:S04]  /*4900*/  ELECT P0, URZ, PT ;  /* 0x0000000000ff782f */ /* 0x000fe80003800000 */
[----:B------:R1:W-:Y:S01]  /*4910*/  UTCQMMA gdesc[UR12], gdesc[UR10], tmem[UR4], tmem[UR66], idesc[UR67], tmem[UR26], UP0 ;  /* 0x001a420a0c007dea */ /* 0x0003e20008000304 */
[----:B------:R3:W-:Y:S01]  /*4920*/  UTCQMMA gdesc[UR52], gdesc[UR38], tmem[UR4], tmem[UR64], idesc[UR65], tmem[UR68], UPT ;  /* 0x0044402634007dea */ /* 0x0007e2000b800304 */
[----:B------:R-:W-:Y:S01]  /*4930*/  UTCQMMA gdesc[UR50], gdesc[UR36], tmem[UR4], tmem[UR62], idesc[UR63], tmem[UR76], UPT ;  /* 0x004c3e2432007dea */ /* 0x000fe2000b800304 */
[----:B------:R-:W-:Y:S02]  /*4940*/  UTCQMMA gdesc[UR48], gdesc[UR34], tmem[UR4], tmem[UR60], idesc[UR61], tmem[UR74], UPT ;  /* 0x004a3c2230007dea */ /* 0x000fe4000b800304 */
[----:B------:R4:W-:Y:S01]  /*4950*/  UTCQMMA gdesc[UR46], gdesc[UR32], tmem[UR4], tmem[UR58], idesc[UR59], tmem[UR8], UPT ;  /* 0x00083a202e007dea */ /* 0x0009e2000b800304 */
[----:B------:R-:W-:Y:S01]  /*4960*/  UTCQMMA gdesc[UR44], gdesc[UR30], tmem[UR4], tmem[UR56], idesc[UR57], tmem[UR72], UPT ;  /* 0x0048381e2c007dea */ /* 0x000fe2000b800304 */
[----:B------:R-:W-:Y:S01]  /*4970*/  IMAD.U32 R25, RZ, RZ, UR7 ;  /* 0x00000007ff197e24 */ /* 0x000fe2000f8e00ff */
[----:B------:R-:W-:Y:S01]  /*4980*/  UTCQMMA gdesc[UR42], gdesc[UR28], tmem[UR4], tmem[UR54], idesc[UR55], tmem[UR70], UPT ;  /* 0x0046361c2a007dea */ /* 0x000fe2000b800304 */
[----:B------:R-:W-:Y:S04]  /*4990*/  @P0 LOP3.LUT R16, R0, 0xffff, RZ, 0xc0, !PT ;  /* 0x0000ffff00100812 */ /* 0x000fe800078ec0ff */
[----:B------:R-:W-:Y:S01]  /*49a0*/  @P0 R2UR UR7, R16 ;  /* 0x00000000100702ca */ /* 0x000fe200000e0000 */
[C---:B------:R-:W-:Y:S02]  /*49b0*/  VIADD R16, R18.reuse, 0x1 ;  /* 0x0000000112107836 */ /* 0x040fe40000000000 */
[----:B------:R-:W-:Y:S03]  /*49c0*/  VIADD R18, R18, 0xffffffff ;  /* 0xffffffff12127836 */ /* 0x000fe60000000000 */
[----:B------:R-:W-:Y:S01]  /*49d0*/  ISETP.GT.U32.AND P0, PT, R16, 0x1, PT ;  /* 0x000000011000780c */ /* 0x000fe20003f04070 */
[----:B------:R-:W-:Y:S01]  /*49e0*/  IMAD.MOV.U32 R16, RZ, RZ, 0x1 ;  /* 0x00000001ff107424 */ /* 0x000fe200078e00ff */
[----:B-1----:R-:W-:Y:S02]  /*49f0*/  R2UR.FILL UR27, R22 ;  /* 0x00000000161b72ca */ /* 0x002fe400004e0000 */
[----:B------:R-:W-:Y:S02]  /*4a00*/  R2UR.FILL UR26, R21 ;  /* 0x00000000151a72ca */ /* 0x000fe400004e0000 */
[----:B---3--:R-:W-:Y:S02]  /*4a10*/  R2UR.FILL UR69, R20 ;  /* 0x00000000144572ca */ /* 0x008fe400004e0000 */
[----:B------:R-:W-:Y:S01]  /*4a20*/  R2UR.FILL UR68, R19 ;  /* 0x00000000134472ca */ /* 0x000fe200004e0000 */
[----:B------:R-:W-:Y:S01]  /*4a30*/  IMAD.MOV.U32 R19, RZ, RZ, 0x1 ;  /* 0x00000001ff137424 */ /* 0x000fe200078e00ff */
[----:B----4-:R-:W-:Y:S02]  /*4a40*/  @P3 R2UR UR8, R24 ;  /* 0x00000000180832ca */ /* 0x010fe400000e0000 */
[----:B------:R-:W-:Y:S11]  /*4a50*/  @P3 R2UR UR9, R25 ;  /* 0x00000000190932ca */ /* 0x000ff600000e0000 */
[----:B------:R-:W-:Y:S02]  /*4a60*/  @!UPT UIADD3 URZ, UPT, UPT, URZ, URZ, URZ ;  /* 0x000000fffffff290 */ /* 0x000fe4000fffe0ff */
[----:B------:R1:W-:Y:S01]  /*4a70*/  UTCQMMA gdesc[UR40], gdesc[UR26], tmem[UR4], tmem[UR8], idesc[UR9], tmem[UR68], UPT ;  /* 0x0044081a28007dea */ /* 0x0003e2000b800304 */
[----:B--2---:R-:W-:Y:S01]  /*4a80*/  @P2 SEL R19, RZ, 0x1, !P5 ;  /* 0x00000001ff132807 */ /* 0x004fe20006800000 */
[----:B-1----:R-:W-:Y:S09]  /*4a90*/  UIADD3 UR9, UPT, UPT, UR6, 0x8, URZ ;  /* 0x0000000806097890 */ /* 0x002ff2000fffe0ff */
[----:B------:R2:W-:Y:S01]  /*4aa0*/  UTCBAR.MULTICAST [UR9], URZ, UR7 ;  /* 0x000000ff090073e9 */ /* 0x0005e20008000807 */
[----:B------:R-:W-:Y:S05]  /*4ab0*/  @P0 BRA `(.L_x_67) ;  /* 0xfffffffc00140947 */ /* 0x000fea000383ffff */
.L_x_64:
[----:B------:R-:W-:Y:S01]  /*4ac0*/  UIADD3 UR4, UPT, UPT, UR6, 0x80, URZ ;  /* 0x0000008006047890 */ /* 0x000fe2000fffe0ff */
[----:B------:R-:W-:Y:S01]  /*4ad0*/  ISETP.NE.AND P0, PT, R3, 0x2, PT ;  /* 0x000000020300780c */ /* 0x000fe20003f05270 */
[----:B------:R-:W-:-:S03]  /*4ae0*/  IMAD.MOV.U32 R21, RZ, RZ, R2 ;  /* 0x000000ffff157224 */ /* 0x000fc600078e0002 */
[----:B------:R-:W-:Y:S02]  /*4af0*/  SEL R16, RZ, 0x1, P0 ;  /* 0x00000001ff107807 */ /* 0x000fe40000000000 */
[----:B------:R-:W-:Y:S02]  /*4b00*/  SEL R22, R3, RZ, P0 ;  /* 0x000000ff03167207 */ /* 0x000fe40000000000 */
[----:B------:R3:W-:Y:S01]  /*4b10*/  UTCBAR [UR4], URZ ;  /* 0x000000ff040073e9 */ /* 0x0007e200080000ff */
[----:B------:R-:W-:Y:S01]  /*4b20*/  LOP3.LUT R5, R5, R16, RZ, 0x3c, !PT ;  /* 0x0000001005057212 */ /* 0x000fe200078e3cff */
[----:B------:R-:W-:Y:S06]  /*4b30*/  @P1 BRA `(.L_x_68) ;  /* 0xfffffff000f41947 */ /* 0x000fec000383ffff */
[----:B-12---:R-:W1:Y:S01]  /*4b40*/  S2UR UR7, SR_CgaCtaId ;  /* 0x00000000000779c3 */ /* 0x006e620000008800 */
[----:B------:R-:W-:Y:S01]  /*4b50*/  ELECT P0, URZ, PT ;  /* 0x0000000000ff782f */ /* 0x000fe20003800000 */
[----:B------:R-:W-:Y:S01]  /*4b60*/  IMAD.MOV.U32 R0, RZ, RZ, 0x1 ;  /* 0x00000001ff007424 */ /* 0x000fe200078e00ff */
[----:B---3--:R-:W-:Y:S01]  /*4b70*/  UMOV UR4, 0x40 ;  /* 0x0000004000047882 */ /* 0x008fe20000000000 */
[----:B------:R-:W-:-:S04]  /*4b80*/  SHF.L.U32 R3, RZ, 0x1f, RZ ;  /* 0x0000001fff037819 */ /* 0x000fc800000006ff */
[----:B------:R-:W-:Y:S01]  /*4b90*/  UVIRTCOUNT.DEALLOC.SMPOOL 0x80 ;  /* 0x000000800000784c */ /* 0x000fe20000000000 */
[----:B-1----:R-:W-:-:S09]  /*4ba0*/  ULEA UR7, UR7, UR4, 0x18 ;  /* 0x0000000407077291 */ /* 0x002fd2000f8ec0ff */
[----:B------:R1:W-:Y:S01]  /*4bb0*/  @P0 STS.U8 [UR7+0x1c], R0 ;  /* 0x00001c00ff000988 */ /* 0x0003e20008000007 */
[----:B------:R-:W2:Y:S02]  /*4bc0*/  SYNCS.PHASECHK.TRANS64.TRYWAIT P0, [UR6+0xb0], R3 ;  /* 0x0000b003ff0075a7 */ /* 0x000ea40008001106 */
[----:B-12---:R-:W-:Y:S05]  /*4bd0*/  @!P0 BRA `(.L_x_69) ;  /* 0x000000e800948947 */ /* 0x006fea0003800000 */
.L_x_204:
[----:B------:R-:W-:Y:S01]  /*4be0*/  NOP ;  /* 0x0000000000007918 */ /* 0x000fe20000000000 */
[----:B-1----:R-:W1:Y:S01]  /*4bf0*/  LDS R0, [UR7+0x14] ;  /* 0x00001407ff007984 */ /* 0x002e620008000800 */
[----:B------:R-:W-:Y:S01]  /*4c00*/  ULOP3.LUT UR4, UR5, 0xffff, URZ, 0xc0, !UPT ;  /* 0x0000ffff05047892 */ /* 0x000fe2000f8ec0ff */
[----:B------:R-:W-:Y:S02]  /*4c10*/  UMOV UR6, 0x1 ;  /* 0x0000000100067882 */ /* 0x000fe40000000000 */
[----:B------:R-:W-:Y:S01]  /*4c20*/  UMOV UR5, 0xffff ;  /* 0x0000ffff00057882 */ /* 0x000fe20000000000 */
[----:B------:R-:W-:-:S04]  /*4c30*/  USHF.R.U32.HI UR4, URZ, 0x5, UR4 ;  /* 0x00000005ff047899 */ /* 0x000fc80008011604 */
[----:B------:R-:W-:Y:S02]  /*4c40*/  USHF.L.U32 UR5, UR5, UR4, URZ ;  /* 0x0000000405057299 */ /* 0x000fe400080006ff */
[----:B------:R-:W-:-:S04]  /*4c50*/  USHF.L.U32 UR4, UR6, UR4, URZ ;  /* 0x0000000406047299 */ /* 0x000fc800080006ff */
[----:B-1----:R-:W-:-:S04]  /*4c60*/  LOP3.LUT R0, R0, UR5, RZ, 0xc0, !PT ;  /* 0x0000000500007c12 */ /* 0x002fc8000f8ec0ff */
[----:B------:R-:W-:-:S13]  /*4c70*/  ISETP.NE.AND P0, PT, R0, UR5, PT ;  /* 0x0000000500007c0c */ /* 0x000fda000bf05270 */
[----:B------:R-:W-:Y:S05]  /*4c80*/  @P0 BRA `(.L_x_70) ;  /* 0x0000000000580947 */ /* 0x000fea0003800000 */
[----:B------:R-:W1:Y:S02]  /*4c90*/  LDS R0, [UR7+0x18] ;  /* 0x00001807ff007984 */ /* 0x000e640008000800 */
[----:B-1----:R-:W-:-:S04]  /*4ca0*/  LOP3.LUT R0, R0, UR4, RZ, 0xc0, !PT ;  /* 0x0000000400007c12 */ /* 0x002fc8000f8ec0ff */
[----:B------:R-:W-:-:S13]  /*4cb0*/  ISETP.NE.AND P0, PT, R0, UR4, PT ;  /* 0x0000000400007c0c */ /* 0x000fda000bf05270 */
[----:B------:R-:W-:Y:S05]  /*4cc0*/  @P0 BRA `(.L_x_71) ;  /* 0x00000000003c0947 */ /* 0x000fea0003800000 */
[----:B------:R-:W1:Y:S01]  /*4cd0*/  S2R R2, SR_LANEID ;  /* 0x0000000000027919 */ /* 0x000e620000000000 */
[----:B------:R-:W-:Y:S01]  /*4ce0*/  ULOP3.LUT UR5, URZ, UR5, URZ, 0x33, !UPT ;  /* 0x00000005ff057292 */ /* 0x000fe2000f8e33ff */
[----:B------:R-:W-:Y:S01]  /*4cf0*/  LOP3.LUT R4, RZ, UR4, RZ, 0x33, !PT ;  /* 0x00000004ff047c12 */ /* 0x000fe2000f8e33ff */
[----:B------:R-:W-:Y:S02]  /*4d00*/  VOTEU.ANY UR4, UPT, PT ;  /* 0x0000000000047886 */ /* 0x000fe400038e0100 */
[----:B------:R-:W-:Y:S01]  /*4d10*/  UFLO.U32 UR4, UR4 ;  /* 0x00000004000472bd */ /* 0x000fe200080e0000 */
[----:B------:R-:W2:Y:S01]  /*4d20*/  REDUX UR6, R4 ;  /* 0x00000000040673c4 */ /* 0x000ea20000000000 */
[----:B------:R-:W-:-:S06]  /*4d30*/  IMAD.U32 R0, RZ, RZ, UR5 ;  /* 0x00000005ff007e24 */ /* 0x000fcc000f8e00ff */
[----:B------:R3:W-:Y:S01]  /*4d40*/  UTCATOMSWS.AND URZ, UR5 ;  /* 0x0000000500ff79e3 */ /* 0x0007e20008000000 */
[----:B------:R-:W4:Y:S01]  /*4d50*/  REDUX UR8, R0 ;  /* 0x00000000000873c4 */ /* 0x000f220000000000 */
[----:B-1----:R-:W-:Y:S01]  /*4d60*/  ISETP.EQ.U32.AND P0, PT, R2, UR4, PT ;  /* 0x0000000402007c0c */ /* 0x002fe2000bf02070 */
[----:B--2---:R-:W-:Y:S01]  /*4d70*/  IMAD.U32 R2, RZ, RZ, UR6 ;  /* 0x00000006ff027e24 */ /* 0x004fe2000f8e00ff */
[----:B----4-:R-:W-:-:S11]  /*4d80*/  MOV R3, UR8 ;  /* 0x0000000800037c02 */ /* 0x010fd60008000f00 */
[----:B------:R3:W-:Y:S04]  /*4d90*/  @P0 ATOMS.AND RZ, [UR7+0x14], R3 ;  /* 0x00001403ffff098c */ /* 0x0007e8000a800007 */
[----:B------:R3:W-:Y:S01]  /*4da0*/  @P0 ATOMS.AND RZ, [UR7+0x18], R2 ;  /* 0x00001802ffff098c */ /* 0x0007e2000a800007 */
[----:B------:R-:W-:Y:S05]  /*4db0*/  BRA `(.L_x_72) ;  /* 0x0000000000147947 */ /* 0x000fea0003800000 */
.L_x_71:
[----:B------:R-:W-:Y:S02]  /*4dc0*/  MOV R2, 0x4de0 ;  /* 0x00004de000027802 */ /* 0x000fe40000000f00 */
[----:B-----5:R-:W-:Y:S05]  /*4dd0*/  CALL.REL.NOINC `($__internal_0_$__cuda_sm10x_tcgen05_guardrail_trap_col_being_dealloced_not_returned_by_alloc) ;  /* 0x000000f000307944 */ /* 0x020fea0003c00000 */
[----:B------:R-:W-:Y:S05]  /*4de0*/  BRA `(.L_x_72) ;  /* 0x0000000000087947 */ /* 0x000fea0003800000 */
.L_x_70:
[----:B------:R-:W-:Y:S02]  /*4df0*/  MOV R2, 0x4e10 ;  /* 0x00004e1000027802 */ /* 0x000fe40000000f00 */
[----:B-----5:R-:W-:Y:S05]  /*4e00*/  CALL.REL.NOINC `($__internal_2_$__cuda_sm10x_tcgen05_guardrail_trap_unallocated_columns_being_dealloced) ;  /* 0x000000f0003c7944 */ /* 0x020fea0003c00000 */
.L_x_72:
[----:B------:R-:W-:Y:S01]  /*4e10*/  NOP ;  /* 0x0000000000007918 */ /* 0x000fe20000000000 */
[----:B---3--:R-:W-:Y:S05]  /*4e20*/  EXIT ;  /* 0x000000000000794d */ /* 0x008fea0003800000 */
.L_x_54:
[----:B------:R-:W-:-:S09]  /*4e30*/  UISETP.NE.OR UP0, UPT, UR21, 0x3, !UP3 ;  /* 0x000000031500788c */ /* 0x000fd2000df05670 */
[----:B------:R-:W-:Y:S05]  /*4e40*/  BRA.U UP0, `(.L_x_73) ;  /* 0x0000001900bc7547 */ /* 0x000fea000b800000 */
[----:B------:R-:W2:Y:S01]  /*4e50*/  S2UR UR10, SR_CgaCtaId ;  /* 0x00000000000a79c3 */ /* 0x000ea20000008800 */
[----:B------:R-:W3:Y:S01]  /*4e60*/  LDCU UR54, c[0x0][0x370] ;  /* 0x00006e00ff3677ac */ /* 0x000ee20008000800 */
[----:B------:R-:W-:Y:S01]  /*4e70*/  HFMA2 R14, -RZ, RZ, 0, 0 ;  /* 0x00000000ff0e7431 */ /* 0x000fe200000001ff */
[----:B------:R-:W-:Y:S01]  /*4e80*/  MOV R13, RZ ;  /* 0x000000ff000d7202 */ /* 0x000fe20000000f00 */
[----:B------:R-:W-:Y:S01]  /*4e90*/  HFMA2 R7, -RZ, RZ, 0, 0.0078125 ;  /* 0x00002000ff077431 */ /* 0x000fe200000001ff */
[----:B------:R-:W3:Y:S03]  /*4ea0*/  LDCU.128 UR64, c[0x0][0xf10] ;  /* 0x0001e200ff4077ac */ /* 0x000ee60008000c00 */
[----:B------:R-:W4:Y:S01]  /*4eb0*/  LDC.64 R16, c[0x0][0x348] ;  /* 0x0000d200ff107b82 */ /* 0x000f220000000a00 */
[----:B------:R-:W1:Y:S01]  /*4ec0*/  LDCU UR53, c[0x0][0x374] ;  /* 0x00006e80ff3577ac */ /* 0x000e620008000800 */
[----:B------:R-:W2:Y:S06]  /*4ed0*/  LDCU UR15, c[0x0][0xf0c] ;  /* 0x0001e180ff0f77ac */ /* 0x000eac0008000800 */
[----:B------:R-:W4:Y:S01]  /*4ee0*/  LDC.64 R2, c[0x0][0xc88] ;  /* 0x00032200ff027b82 */ /* 0x000f220000000a00 */
[----:B------:R-:W4:Y:S01]  /*4ef0*/  LDCU UR63, c[0x0][0xf20] ;  /* 0x0001e400ff3f77ac */ /* 0x000f220008000800 */
[----:B------:R-:W4:Y:S06]  /*4f00*/  LDCU UR4, c[0x0][0xf30] ;  /* 0x0001e600ff0477ac */ /* 0x000f2c0008000800 */
[----:B------:R-:W4:Y:S01]  /*4f10*/  LDC.64 R4, c[0x0][0xc90] ;  /* 0x00032400ff047b82 */ /* 0x000f220000000a00 */
[----:B------:R-:W-:Y:S01]  /*4f20*/  UMOV UR21, 0x400 ;  /* 0x0000040000157882 */ /* 0x000fe20000000000 */
[----:B---3--:R-:W-:-:S02]  /*4f30*/  UIMAD.WIDE.U32 UR6, UR54, UR64, URZ ;  /* 0x00000040360672a5 */ /* 0x008fc4000f8e00ff */
[----:B-1----:R-:W-:Y:S02]  /*4f40*/  UIMAD.WIDE.U32 UR8, UR53, UR67, URZ ;  /* 0x00000043350872a5 */ /* 0x002fe4000f8e00ff */
[----:B--2---:R-:W-:Y:S02]  /*4f50*/  ULEA UR21, UR10, UR21, 0x18 ;  /* 0x000000150a157291 */ /* 0x004fe4000f8ec0ff */
[----:B------:R-:W-:Y:S02]  /*4f60*/  UPLOP3.LUT UP1, UPT, UPT, UPT, UPT, 0x40, 0x4 ;  /* 0x000000000004789c */ /* 0x000fe40003f2e870 */
[----:B------:R-:W-:Y:S02]  /*4f70*/  UIADD3 UR57, UPT, UPT, UR21, 0x10, URZ ;  /* 0x0000001015397890 */ /* 0x000fe4000fffe0ff */
[----:B------:R-:W-:Y:S02]  /*4f80*/  UIADD3 UR49, UPT, UPT, UR21, 0x18, URZ ;  /* 0x0000001815317890 */ /* 0x000fe4000fffe0ff */
[----:B------:R-:W-:-:S02]  /*4f90*/  UIADD3 UR41, UPT, UPT, UR21, 0x20, URZ ;  /* 0x0000002015297890 */ /* 0x000fc4000fffe0ff */
[----:B------:R-:W-:Y:S01]  /*4fa0*/  UIADD3 UR33, UPT, UPT, UR21, 0x28, URZ ;  /* 0x0000002815217890 */ /* 0x000fe2000fffe0ff */
[----:B------:R-:W-:Y:S01]  /*4fb0*/  UMOV UR6, UR7 ;  /* 0x0000000700067c82 */ /* 0x000fe20008000000 */
[----:B------:R-:W-:Y:S01]  /*4fc0*/  UMOV UR5, UR9 ;  /* 0x0000000900057c82 */ /* 0x000fe20008000000 */
[----:B------:R-:W-:Y:S02]  /*4fd0*/  UISETP.GE.AND UP0, UPT, UR45, 0x1, UPT ;  /* 0x000000012d00788c */ /* 0x000fe4000bf06270 */
[----:B------:R-:W-:Y:S01]  /*4fe0*/  UISETP.NE.AND UP4, UPT, UR45, 0x1, UPT ;  /* 0x000000012d00788c */ /* 0x000fe2000bf85270 */
[----:B------:R-:W1:Y:S01]  /*4ff0*/  LDCU.64 UR22, c[0x0][0xf28] ;  /* 0x0001e500ff1677ac */ /* 0x000e620008000a00 */
[----:B------:R-:W-:Y:S02]  /*5000*/  UISETP.NE.AND UP6, UPT, UR15, 0x1, UPT ;  /* 0x000000010f00788c */ /* 0x000fe4000bfc5270 */
[----:B------:R-:W-:Y:S02]  /*5010*/  UISETP.NE.AND UP5, UPT, UR66, 0x1, UPT ;  /* 0x000000014200788c */ /* 0x000fe4000bfa5270 */
[----:B------:R-:W-:-:S02]  /*5020*/  USHF.R.U32.HI UR61, URZ, UR65, UR6 ;  /* 0x00000041ff3d7299 */ /* 0x000fc40008011606 */
[----:B------:R-:W-:Y:S02]  /*5030*/  UPRMT UR46, UR10, 0x654, UR57 ;  /* 0x000006540a2e7896 */ /* 0x000fe40008000039 */
[----:B------:R-:W-:Y:S02]  /*5040*/  UPRMT UR39, UR10, 0x654, UR49 ;  /* 0x000006540a277896 */ /* 0x000fe40008000031 */
[----:B------:R-:W-:Y:S02]  /*5050*/  UPRMT UR38, UR10, 0x654, UR41 ;  /* 0x000006540a267896 */ /* 0x000fe40008000029 */
[----:B------:R-:W-:Y:S02]  /*5060*/  UPRMT UR37, UR10, 0x654, UR33 ;  /* 0x000006540a257896 */ /* 0x000fe40008000021 */
[----:B----4-:R-:W-:Y:S02]  /*5070*/  USHF.R.U32.HI UR55, URZ, UR63, UR5 ;  /* 0x0000003fff377299 */ /* 0x010fe40008011605 */
[----:B------:R-:W-:Y:S01]  /*5080*/  UISETP.NE.AND UP3, UPT, UR4, 0x1, UPT ;  /* 0x000000010400788c */ /* 0x000fe2000bf65270 */
[----:B-1----:R-:W-:-:S10]  /*5090*/  UMOV UR29, URZ ;  /* 0x000000ff001d7c82 */ /* 0x002fd40008000000 */
.L_x_88:
[C---:B------:R-:W-:Y:S02]  /*50a0*/  LEA R12, R14.reuse, UR21, 0x3 ;  /* 0x000000150e0c7c11 */ /* 0x040fe4000f8e18ff */
[----:B------:R-:W-:Y:S02]  /*50b0*/  SHF.L.U32 R9, R13, 0x1f, RZ ;  /* 0x0000001f0d097819 */ /* 0x000fe400000006ff */
[----:B------:R-:W-:Y:S02]  /*50c0*/  LEA R10, R14, UR21, 0x4 ;  /* 0x000000150e0a7c11 */ /* 0x000fe4000f8e20ff */
[----:B------:R-:W1:Y:S02]  /*50d0*/  SYNCS.PHASECHK.TRANS64.TRYWAIT P0, [R12+URZ+0x60], R9 ;  /* 0x000060090c0075a7 */ /* 0x000e6400080011ff */
[----:B-12---:R-:W-:Y:S05]  /*50e0*/  @!P0 BRA `(.L_x_74) ;  /* 0x000000e400688947 */ /* 0x006fea0003800000 */
.L_x_205:
[----:B-1----:R-:W1:Y:S01]  /*50f0*/  LDS.128 R8, [R10+0xc0] ;  /* 0x0000c0000a087984 */ /* 0x002e620000000c00 */
[----:B------:R-:W-:Y:S01]  /*5100*/  UISETP.GE.AND UP0, UPT, UR45, 0x1, UPT ;  /* 0x000000012d00788c */ /* 0x000fe2000bf06270 */
[----:B------:R-:W-:Y:S01]  /*5110*/  @!PT LDS RZ, [RZ] ;  /* 0x00000000fffff984 */ /* 0x000fe20000000800 */
[----:B------:R-:W-:Y:S01]  /*5120*/  @!PT LDS RZ, [RZ] ;  /* 0x00000000fffff984 */ /* 0x000fe20000000800 */
[----:B------:R-:W-:Y:S01]  /*5130*/  @!PT LDS RZ, [RZ] ;  /* 0x00000000fffff984 */ /* 0x000fe20000000800 */
[----:B------:R-:W-:Y:S01]  /*5140*/  @!PT LDS RZ, [RZ] ;  /* 0x00000000fffff984 */ /* 0x000fe20000000800 */
[----:B------:R2:W-:Y:S06]  /*5150*/  MEMBAR.ALL.CTA ;  /* 0x0000000000007992 */ /* 0x0005ec0000008000 */
[----:B--2---:R-:W2:Y:S01]  /*5160*/  FENCE.VIEW.ASYNC.S ;  /* 0x00000000000073c6 */ /* 0x004ea20000000000 */
[----:B-1----:R-:W-:Y:S11]  /*5170*/  LOP3.LUT P0, RZ, R10, 0x1, RZ, 0xc0, !PT ;  /* 0x000000010aff7812 */ /* 0x002ff6000780c0ff */
[----:B------:R-:W-:Y:S02]  /*5180*/  @!UPT UIADD3 URZ, UPT, UPT, URZ, URZ, URZ ;  /* 0x000000fffffff290 */ /* 0x000fe4000fffe0ff */
[----:B--2---:R-:W-:Y:S01]  /*5190*/  VOTEU.ANY UP2, P0 ;  /* 0x0000000000ff7886 */ /* 0x004fe20000040100 */
[----:B------:R-:W-:Y:S11]  /*51a0*/  PLOP3.LUT P0, PT, PT, PT, UP2, 0x80, 0x8 ;  /* 0x000000000008781c */ /* 0x000ff60003f0f028 */
[----:B------:R-:W-:Y:S02]  /*51b0*/  @!UPT UIADD3 URZ, UPT, UPT, URZ, URZ, URZ ;  /* 0x000000fffffff290 */ /* 0x000fe4000fffe0ff */
[----:B------:R-:W-:Y:S02]  /*51c0*/  @P0 SHF.R.U32.HI R0, RZ, 0x10, R9 ;  /* 0x00000010ff000819 */ /* 0x000fe40000011609 */
[----:B------:R-:W-:Y:S02]  /*51d0*/  @P0 MOV R6, R8 ;  /* 0x0000000800060202 */ /* 0x000fe40000000f00 */
[----:B------:R-:W-:Y:S01]  /*51e0*/  @P0 R2UR UR4, R0 ;  /* 0x00000000000402ca */ /* 0x000fe200000e0000 */
[----:B------:R-:W-:Y:S01]  /*51f0*/  VIADD R0, R12, 0x70 ;  /* 0x000000700c007836 */ /* 0x000fe20000000000 */
[----:B------:R-:W-:Y:S02]  /*5200*/  @P0 LOP3.LUT R8, R9, 0xffff, RZ, 0xc0, !PT ;  /* 0x0000ffff09080812 */ /* 0x000fe400078ec0ff */
[----:B------:R-:W-:Y:S02]  /*5210*/  @P0 R2UR UR6, R6 ;  /* 0x00000000060602ca */ /* 0x000fe400000e0000 */
[----:B------:R-:W-:Y:S02]  /*5220*/  PRMT R0, RZ, 0x654, R0 ;  /* 0x00000654ff007816 */ /* 0x000fe40000000000 */
[----:B------:R-:W-:Y:S02]  /*5230*/  @P0 R2UR UR5, R8 ;  /* 0x00000000080502ca */ /* 0x000fe400000e0000 */
[----:B------:R1:W-:Y:S03]  /*5240*/  SYNCS.ARRIVE.TRANS64.RED.A1T0 RZ, [R0+URZ], RZ ;  /* 0x000000ff00ff79a7 */ /* 0x0003e600081004ff */
[----:B------:R-:W-:Y:S04]  /*5250*/  @UP2 UMOV UR47, UR4 ;  /* 0x00000004002f2c82 */ /* 0x000fe80008000000 */
[----:B------:R-:W-:Y:S04]  /*5260*/  @UP2 UMOV UR14, UR6 ;  /* 0x00000006000e2c82 */ /* 0x000fe80008000000 */
[----:B------:R-:W-:Y:S01]  /*5270*/  @UP2 UMOV UR13, UR5 ;  /* 0x00000005000d2c82 */ /* 0x000fe20008000000 */
[----:B------:R-:W-:Y:S05]  /*5280*/  BRA.U !UP0, `(.L_x_75) ;  /* 0x0000000108a47547 */ /* 0x000fea000b800000 */
[----:B------:R-:W-:Y:S02]  /*5290*/  UIMAD.WIDE.U32 UR16, UR13, UR67, URZ ;  /* 0x000000430d1072a5 */ /* 0x000fe4000f8e00ff */
[----:B------:R-:W-:Y:S02]  /*52a0*/  UIMAD.WIDE.U32 UR18, UR14, UR64, URZ ;  /* 0x000000400e1272a5 */ /* 0x000fe4000f8e00ff */
[----:B------:R-:W-:Y:S02]  /*52b0*/  USEL UR4, UR53, UR55, !UP5 ;  /* 0x0000003735047287 */ /* 0x000fe4000e800000 */
[----:B------:R-:W-:Y:S02]  /*52c0*/  USEL UR7, UR54, UR61, !UP6 ;  /* 0x0000003d36077287 */ /* 0x000fe4000f000000 */
[----:B------:R-:W-:Y:S02]  /*52d0*/  UIMAD.WIDE.U32 UR8, UR4, UR22, URZ ;  /* 0x00000016040872a5 */ /* 0x000fe4000f8e00ff */
[----:B------:R-:W-:Y:S01]  /*52e0*/  UIMAD.WIDE.U32 UR10, UR7, UR22, URZ ;  /* 0x00000016070a72a5 */ /* 0x000fe2000f8e00ff */
[----:B------:R-:W-:Y:S02]  /*52f0*/  UMOV UR5, UR17 ;  /* 0x0000001100057c82 */ /* 0x000fe40008000000 */
[----:B------:R-:W-:Y:S03]  /*5300*/  USHF.R.U32.HI UR6, URZ, UR63, UR5 ;  /* 0x0000003fff067299 */ /* 0x000fe60008011605 */
[----:B------:R-:W-:Y:S01]  /*5310*/  UMOV UR5, UR19 ;  /* 0x0000001300057c82 */ /* 0x000fe20008000000 */
[----:B------:R-:W-:Y:S02]  /*5320*/  USEL UR6, UR13, UR6, !UP5 ;  /* 0x000000060d067287 */ /* 0x000fe4000e800000 */
[----:B------:R-:W-:Y:S03]  /*5330*/  USHF.R.U32.HI UR12, URZ, UR65, UR5 ;  /* 0x00000041ff0c7299 */ /* 0x000fe60008011605 */
[----:B------:R-:W-:Y:S02]  /*5340*/  UMOV UR5, UR9 ;  /* 0x0000000900057c82 */ /* 0x000fe40008000000 */
[----:B------:R-:W-:Y:S03]  /*5350*/  @UP4 USHF.R.U32.HI UR4, URZ, UR23, UR5 ;  /* 0x00000017ff044299 */ /* 0x000fe60008011605 */
[----:B------:R-:W-:Y:S01]  /*5360*/  UMOV UR5, UR11 ;  /* 0x0000000b00057c82 */ /* 0x000fe20008000000 */
[----:B------:R-:W-:Y:S02]  /*5370*/  UIMAD UR4, UR45, UR4, URZ ;  /* 0x000000042d0472a4 */ /* 0x000fe4000f8e02ff */
[----:B------:R-:W-:Y:S02]  /*5380*/  @UP4 USHF.R.U32.HI UR7, URZ, UR23, UR5 ;  /* 0x00000017ff074299 */ /* 0x000fe40008011605 */
[----:B------:R-:W-:Y:S02]  /*5390*/  UIMAD.WIDE.U32 UR10, UR6, UR22, URZ ;  /* 0x00000016060a72a5 */ /* 0x000fe4000f8e00ff */
[----:B------:R-:W-:Y:S02]  /*53a0*/  USEL UR5, UR14, UR12, !UP6 ;  /* 0x0000000c0e057287 */ /* 0x000fe4000f000000 */
[----:B------:R-:W-:Y:S02]  /*53b0*/  UIMAD UR8, UR45, UR7, URZ ;  /* 0x000000072d0872a4 */ /* 0x000fe4000f8e02ff */
[----:B------:R-:W-:Y:S03]  /*53c0*/  UISETP.GE.AND UP0, UPT, UR6, UR4, UPT ;  /* 0x000000040600728c */ /* 0x000fe6000bf06270 */
[----:B------:R-:W-:Y:S01]  /*53d0*/  UMOV UR4, UR11 ;  /* 0x0000000b00047c82 */ /* 0x000fe20008000000 */
[----:B------:R-:W-:Y:S02]  /*53e0*/  UISETP.GE.OR UP0, UPT, UR5, UR8, UP0 ;  /* 0x000000080500728c */ /* 0x000fe40008706670 */
[----:B------:R-:W-:Y:S02]  /*53f0*/  USHF.R.U32.HI UR4, URZ, UR23, UR4 ;  /* 0x00000017ff047299 */ /* 0x000fe40008011604 */
[----:B------:R-:W-:Y:S02]  /*5400*/  UIMAD.WIDE.U32 UR8, UR5, UR22, URZ ;  /* 0x00000016050872a5 */ /* 0x000fe4000f8e00ff */
[----:B------:R-:W-:Y:S04]  /*5410*/  USEL UR10, UR6, UR4, !UP4 ;  /* 0x00000004060a7287 */ /* 0x000fe8000e000000 */
[----:B------:R-:W-:Y:S01]  /*5420*/  UIADD3 UR11, UPT, UPT, -UR10, URZ, URZ ;  /* 0x000000ff0a0b7290 */ /* 0x000fe2000fffe1ff */
[----:B------:R-:W-:Y:S02]  /*5430*/  @!UP0 UMOV UR4, UR9 ;  /* 0x0000000900048c82 */ /* 0x000fe40008000000 */
[----:B------:R-:W-:Y:S02]  /*5440*/  @!UP0 USHF.R.U32.HI UR4, URZ, UR23, UR4 ;  /* 0x00000017ff048299 */ /* 0x000fe40008011604 */
[----:B------:R-:W-:Y:S02]  /*5450*/  UIMAD UR8, UR45, UR11, UR6 ;  /* 0x0000000b2d0872a4 */ /* 0x000fe4000f8e0206 */
[----:B------:R-:W-:Y:S04]  /*5460*/  @!UP0 USEL UR4, UR5, UR4, !UP4 ;  /* 0x0000000405048287 */ /* 0x000fe8000e000000 */
[----:B------:R-:W-:Y:S02]  /*5470*/  @!UP0 UIMAD UR7, UR7, UR8, UR4 ;  /* 0x00000008070782a4 */ /* 0x000fe4000f8e0204 */
[----:B------:R-:W-:Y:S02]  /*5480*/  @!UP0 UIADD3 UR9, UPT, UPT, UR10, -UR4, URZ ;  /* 0x800000040a098290 */ /* 0x000fe4000fffe0ff */
[----:B------:R-:W-:Y:S02]  /*5490*/  UIADD3 UR8, UPT, UPT, -UR6, URZ, URZ ;  /* 0x000000ff06087290 */ /* 0x000fe4000fffe1ff */
[----:B------:R-:W-:Y:S02]  /*54a0*/  UIADD3 UR4, UPT, UPT, -UR5, URZ, URZ ;  /* 0x000000ff05047290 */ /* 0x000fe4000fffe1ff */
[----:B------:R-:W-:Y:S03]  /*54b0*/  @!UP0 UIMAD UR6, UR9, UR45, UR5 ;  /* 0x0000002d090682a4 */ /* 0x000fe6000f8e0205 */
[----:B------:R-:W-:Y:S01]  /*54c0*/  @!UP0 UMOV UR5, UR7 ;  /* 0x0000000700058c82 */ /* 0x000fe20008000000 */
[----:B------:R-:W-:Y:S02]  /*54d0*/  UIMAD UR7, UR15, UR4, UR14 ;  /* 0x000000040f0772a4 */ /* 0x000fe4000f8e020e */
[----:B------:R-:W-:Y:S02]  /*54e0*/  UIMAD UR4, UR66, UR8, UR13 ;  /* 0x00000008420472a4 */ /* 0x000fe4000f8e020d */
[----:B------:R-:W-:Y:S02]  /*54f0*/  UIMAD UR14, UR5, UR15, UR7 ;  /* 0x0000000f050e72a4 */ /* 0x000fe4000f8e0207 */
[----:B------:R-:W-:Y:S11]  /*5500*/  UIMAD UR13, UR6, UR66, UR4 ;  /* 0x00000042060d72a4 */ /* 0x000ff6000f8e0204 */
[----:B------:R-:W-:Y:S01]  /*5510*/  @!UPT UIADD3 URZ, UPT, UPT, URZ, URZ, URZ ;  /* 0x000000fffffff290 */ /* 0x000fe2000fffe0ff */
.L_x_75:
[----:B------:R-:W2:Y:S01]  /*5520*/  @!UP3 LDCU.128 UR8, c[0x0][0xf10] ;  /* 0x0001e200ff08b7ac */ /* 0x000ea20008000c00 */
[----:B------:R-:W-:Y:S01]  /*5530*/  IMAD.MOV.U32 R10, RZ, RZ, 0x1 ;  /* 0x00000001ff0a7424 */ /* 0x000fe200078e00ff */
[C---:B------:R-:W-:Y:S02]  /*5540*/  ISETP.NE.U32.AND P1, PT, R4.reuse, RZ, PT ;  /* 0x000000ff0400720c */ /* 0x040fe40003f25070 */
[----:B------:R-:W-:Y:S02]  /*5550*/  ISETP.NE.U32.AND P0, PT, R4, RZ, PT ;  /* 0x000000ff0400720c */ /* 0x000fe40003f05070 */
[C---:B------:R-:W-:Y:S01]  /*5560*/  ISETP.NE.AND.EX P1, PT, R5.reuse, RZ, PT, P1 ;  /* 0x000000ff0500720c */ /* 0x040fe20003f25310 */
[----:B------:R-:W3:Y:S01]  /*5570*/  @!UP3 LDCU UR5, c[0x0][0xf0c] ;  /* 0x0001e180ff05b7ac */ /* 0x000ee20008000800 */
[----:B------:R-:W-:Y:S02]  /*5580*/  ISETP.NE.AND.EX P0, PT, R5, RZ, PT, P0 ;  /* 0x000000ff0500720c */ /* 0x000fe40003f05300 */
[----:B------:R-:W-:Y:S01]  /*5590*/  SHF.L.U32 R10, R10, 0x1f, RZ ;  /* 0x0000001f0a0a7819 */ /* 0x000fe200000006ff */
[----:B------:R-:W4:Y:S01]  /*55a0*/  @!UP3 LDCU UR4, c[0x0][0xf20] ;  /* 0x0001e400ff04b7ac */ /* 0x000f220008000800 */
[----:B------:R-:W-:Y:S02]  /*55b0*/  USHF.L.U32 UR17, UR20, 0x8, URZ ;  /* 0x0000000814117899 */ /* 0x000fe400080006ff */
[----:B--2---:R-:W-:Y:S02]  /*55c0*/  UIMAD.WIDE.U32 UR6, UR14, UR8, URZ ;  /* 0x000000080e0672a5 */ /* 0x004fe4000f8e00ff */
[----:B------:R-:W-:Y:S02]  /*55d0*/  USHF.L.U32 UR59, UR36, 0x7, URZ ;  /* 0x00000007243b7899 */ /* 0x000fe400080006ff */
[----:B------:R-:W-:Y:S02]  /*55e0*/  @!UP3 USHF.R.U32.HI UR7, URZ, UR9, UR7 ;  /* 0x00000009ff07b299 */ /* 0x000fe40008011607 */
[----:B------:R-:W-:Y:S02]  /*55f0*/  UIMAD.WIDE.U32 UR8, UR13, UR11, URZ ;  /* 0x0000000b0d0872a5 */ /* 0x000fe4000f8e00ff */
[----:B---3--:R-:W-:Y:S04]  /*5600*/  @!UP3 UISETP.NE.AND UP0, UPT, UR5, 0x1, UPT ;  /* 0x000000010500b88c */ /* 0x008fe8000bf05270 */
[----:B------:R-:W-:Y:S02]  /*5610*/  @!UP3 USEL UR7, UR14, UR7, !UP0 ;  /* 0x000000070e07b287 */ /* 0x000fe4000c000000 */
[----:B------:R-:W-:Y:S01]  /*5620*/  @!UP3 UISETP.NE.AND UP0, UPT, UR10, 0x1, UPT ;  /* 0x000000010a00b88c */ /* 0x000fe2000bf05270 */
[----:B------:R-:W-:Y:S02]  /*5630*/  @!UP3 UMOV UR6, UR9 ;  /* 0x000000090006bc82 */ /* 0x000fe40008000000 */
[----:B----4-:R-:W-:Y:S04]  /*5640*/  @!UP3 USHF.R.U32.HI UR6, URZ, UR4, UR6 ;  /* 0x00000004ff06b299 */ /* 0x010fe80008011606 */
[----:B------:R-:W-:Y:S04]  /*5650*/  @!UP3 USEL UR6, UR13, UR6, !UP0 ;  /* 0x000000060d06b287 */ /* 0x000fe8000c000000 */
[----:B------:R-:W-:Y:S02]  /*5660*/  @!UP3 UIADD3 UR4, UPT, UPT, -UR7, UR6, URZ ;  /* 0x000000060704b290 */ /* 0x000fe4000fffe1ff */
[----:B------:R-:W-:Y:S02]  /*5670*/  @!UP3 UIADD3 UR6, UPT, UPT, UR7, -UR6, URZ ;  /* 0x800000060706b290 */ /* 0x000fe4000fffe0ff */
[----:B------:R-:W-:Y:S02]  /*5680*/  @!UP3 UIMAD UR14, UR4, UR5, UR14 ;  /* 0x00000005040eb2a4 */ /* 0x000fe4000f8e020e */
[----:B------:R-:W-:Y:S01]  /*5690*/  @!UP3 UIMAD UR13, UR6, UR10, UR13 ;  /* 0x0000000a060db2a4 */ /* 0x000fe2000f8e020d */
[----:B------:R-:W-:Y:S11]  /*56a0*/  BRA.U UP1, `(.L_x_76) ;  /* 0x0000000101107547 */ /* 0x000ff6000b800000 */
[----:B-1----:R-:W-:Y:S04]  /*56b0*/  MOV R0, UR62 ;  /* 0x0000003e00007c02 */ /* 0x002fe80008000f00 */
[----:B------:R-:W-:Y:S04]  /*56c0*/  SHF.L.U32 R9, R0, 0x1f, RZ ;  /* 0x0000001f00097819 */ /* 0x000fe800000006ff */
[----:B------:R-:W1:Y:S02]  /*56d0*/  SYNCS.PHASECHK.TRANS64.TRYWAIT P2, [UR21+0x58], R9 ;  /* 0x00005809ff0075a7 */ /* 0x000e640008041115 */
[----:B-1----:R-:W-:Y:S05]  /*56e0*/  @!P2 BRA `(.L_x_77) ;  /* 0x000000dc00fca947 */ /* 0x002fea0003800000 */
.L_x_76:
[----:B------:R-:W-:Y:S05]  /*56f0*/  @!P1 BRA `(.L_x_78) ;  /* 0x0000000000309947 */ /* 0x000fea0003800000 */
[----:B------:R-:W-:Y:S01]  /*5700*/  ISETP.NE.U32.AND P1, PT, R2, RZ, PT ;  /* 0x000000ff0200720c */ /* 0x000fe20003f25070 */
[----:B------:R-:W2:Y:S01]  /*5710*/  LDCU.64 UR4, c[0x0][0x358] ;  /* 0x00006b00ff0477ac */ /* 0x000ea20008000a00 */
[----:B------:R-:W-:Y:S02]  /*5720*/  IMAD.MOV.U32 R176, RZ, RZ, 0x1 ;  /* 0x00000001ffb07424 */ /* 0x000fe400078e00ff */
[----:B------:R-:W-:Y:S11]  /*5730*/  ISETP.NE.AND.EX P1, PT, R3, RZ, PT, P1 ;  /* 0x000000ff0300720c */ /* 0x000ff60003f25310 */
[----:B------:R-:W-:Y:S02]  /*5740*/  @!UPT UIADD3 URZ, UPT, UPT, URZ, URZ, URZ ;  /* 0x000000fffffff290 */ /* 0x000fe4000fffe0ff */
[----:B-1----:R-:W1:Y:S01]  /*5750*/  @P1 LDC.64 R8, c[0x0][0xc88] ;  /* 0x00032200ff081b82 */ /* 0x002e620000000a00 */
[----:B------:R-:W-:Y:S04]  /*5760*/  @P1 IMAD R0, R4, UR60, RZ ;  /* 0x0000003c04001c24 */ /* 0x000fe8000f8e02ff */
[----:B-1----:R-:W-:Y:S04]  /*5770*/  @P1 IMAD.WIDE R8, R0, 0x4, R8 ;  /* 0x0000000400081825 */ /* 0x002fe800078e0208 */
[----:B------:R-:W-:Y:S01]  /*5780*/  HFMA2 R0, -RZ, RZ, 0, 5.9604644775390625e-08 ;  /* 0x00000001ff007431 */ /* 0x000fe200000001ff */
[----:B--2--5:R2:W5:Y:S04]  /*5790*/  @P1 LDG.E R133, desc[UR4][R8.64] ;  /* 0x0000000408851981 */ /* 0x024568000c1e1900 */
[----:B------:R-:W-:Y:S01]  /*57a0*/  @!P1 PRMT R176, R0, 0x7610, R176 ;  /* 0x0000761000b09816 */ /* 0x000fe200000000b0 */
[----:B--2---:R-:W3:Y:S06]  /*57b0*/  @!P1 LDC R133, c[0x0][0xc80] ;  /* 0x00032000ff859b82 */ /* 0x004eec0000000800 */
.L_x_78:
[----:B---3-5:R-:W-:Y:S01]  /*57c0*/  @!P0 FSETP.EQ.AND P1, PT, R133, RZ, PT ;  /* 0x000000ff8500820b */ /* 0x028fe20003f22000 */
[----:B------:R-:W-:Y:S01]  /*57d0*/  @!UPT UIADD3 URZ, UPT, UPT, URZ, URZ, URZ ;  /* 0x000000fffffff290 */ /* 0x000fe2000fffe0ff */
[----:B------:R-:W-:Y:S11]  /*57e0*/  @!P0 BRA `(.L_x_79) ;  /* 0x0000000000188947 */ /* 0x000ff60003800000 */
[----:B------:R-:W-:Y:S02]  /*57f0*/  LOP3.LUT P0, RZ, R176, 0xff, RZ, 0xc0, !PT ;  /* 0x000000ffb0ff7812 */ /* 0x000fe4000780c0ff */
[----:B------:R-:W-:Y:S04]  /*5800*/  ISETP.NE.U32.AND P1, PT, R2, RZ, PT ;  /* 0x000000ff0200720c */ /* 0x000fe80003f25070 */
[----:B------:R-:W-:Y:S04]  /*5810*/  ISETP.NE.AND.EX P1, PT, R3, RZ, PT, P1 ;  /* 0x000000ff0300720c */ /* 0x000fe80003f25310 */
[----:B------:R-:W-:Y:S03]  /*5820*/  PLOP3.LUT P1, PT, P1, PT, PT, 0x8, 0x80 ;  /* 0x000000000080781c */ /* 0x000fe60000f2e170 */
[----:B------:R-:W-:Y:S11]  /*5830*/  @P0 FSETP.EQ.AND P1, PT, R133, RZ, PT ;  /* 0x000000ff8500020b */ /* 0x000ff60003f22000 */
[----:B------:R-:W-:Y:S02]  /*5840*/  @!UPT UIADD3 URZ, UPT, UPT, URZ, URZ, URZ ;  /* 0x000000fffffff290 */ /* 0x000fe4000fffe0ff */
.L_x_79:
[----:B------:R-:W2:Y:S01]  /*5850*/  SYNCS.PHASECHK.TRANS64.TRYWAIT P2, [UR21+0x30], R10 ;  /* 0x0000300aff0075a7 */ /* 0x000ea20008041115 */
[----:B------:R-:W-:Y:S01]  /*5860*/  ELECT P0, URZ, PT ;  /* 0x0000000000ff782f */ /* 0x000fe20003800000 */
[----:B------:R-:W-:Y:S02]  /*5870*/  ULOP3.LUT UP0, UR19, UR29, 0x1, URZ, 0xc0, !UPT ;  /* 0x000000011d137892 */ /* 0x000fe4000f80c0ff */
[----:B------:R-:W-:Y:S01]  /*5880*/  UIADD3 UR18, UPT, UPT, UR17, 0x60, URZ ;  /* 0x0000006011127890 */ /* 0x000fe2000fffe0ff */
[----:B------:R-:W-:Y:S06]  /*5890*/  PLOP3.LUT P1, PT, P1, P0, PT, 0xf2, 0x2f ;  /* 0x00000000002f781c */ /* 0x000fec0000f21e72 */
[----:B------:R-:W-:Y:S02]  /*58a0*/  UMOV UR58, UR18 ;  /* 0x00000012003a7c82 */ /* 0x000fe40008000000 */
[----:B------:R-:W-:Y:S05]  /*58b0*/  @UP0 UIADD3 UR58, UPT, UPT, UR17, URZ, URZ ;  /* 0x000000ff113a0290 */ /* 0x000fea000fffe0ff */
[----:B------:R-:W-:Y:S05]  /*58c0*/  @!P1 IADD3 R6, P0, PT, R16, 0x980, RZ ;  /* 0x0000098010069810 */ /* 0x000fea0007f1e0ff */
[----:B-1----:R-:W-:Y:S01]  /*58d0*/  @!P1 IMAD.X R0, RZ, RZ, R17, P0 ;  /* 0x000000ffff009224 */ /* 0x002fe200000e0611 */
[----:B--2---:R-:W-:Y:S07]  /*58e0*/  @!P2 BRA `(.L_x_80) ;  /* 0x000000dc0094a947 */ /* 0x004fee0003800000 */
.L_x_208:
[----:B------:R-:W-:Y:S01]  /*58f0*/  @!P1 R2UR UR5, R6 ;  /* 0x00000000060592ca */ /* 0x000fe200000e0000 */
[----:B------:R-:W-:Y:S01]  /*5900*/  VOTEU.ALL UP0, P1 ;  /* 0x0000000000ff7886 */ /* 0x000fe20000800000 */
[----:B------:R-:W-:Y:S01]  /*5910*/  @!P1 R2UR UR4, R0 ;  /* 0x00000000000492ca */ /* 0x000fe200000e0000 */
[----:B------:R-:W-:Y:S01]  /*5920*/  UMOV UR6, 0x0 ;  /* 0x0000000000067882 */ /* 0x000fe20000000000 */
[----:B------:R-:W-:Y:S01]  /*5930*/  UMOV UR7, 0x10000000 ;  /* 0x1000000000077882 */ /* 0x000fe20000000000 */
[----:B------:R-:W-:Y:S01]  /*5940*/  @!P1 IMAD.MOV.U32 R0, RZ, RZ, 0x2000 ;  /* 0x00002000ff009424 */ /* 0x000fe200078e00ff */
[----:B------:R-:W-:Y:S01]  /*5950*/  @!UP0 UIADD3 UR56, UPT, UPT, UR21, 0x200, URZ ;  /* 0x0000020015388890 */ /* 0x000fe2000fffe0ff */
[----:B------:R-:W-:Y:S01]  /*5960*/  @!P1 IADD3 R6, P0, PT, R16, 0x980, RZ ;  /* 0x0000098010069810 */ /* 0x000fe20007f1e0ff */
[----:B------:R-:W-:Y:S02]  /*5970*/  @!UP0 UIADD3 UR10, UPT, UPT, UR58, 0x80, URZ ;  /* 0x000000803a0a8890 */ /* 0x000fe4000fffe0ff */
[----:B------:R-:W-:Y:S01]  /*5980*/  @!UP0 UIADD3 UR8, UPT, UPT, UR21, 0x1200, URZ ;  /* 0x0000120015088890 */ /* 0x000fe2000fffe0ff */
[----:B------:R-:W-:Y:S02]  /*5990*/  VOTEU.ALL UP0, P1 ;  /* 0x0000000000ff7886 */ /* 0x000fe40000800000 */
[----:B------:R-:W-:Y:S01]  /*59a0*/  IMAD.U32 R8, RZ, RZ, UR5 ;  /* 0x00000005ff087e24 */ /* 0x000fe2000f8e00ff */
[----:B------:R-:W-:Y:S01]  /*59b0*/  UMOV UR9, UR57 ;  /* 0x0000003900097c82 */ /* 0x000fe20008000000 */
[----:B-1----:R-:W-:Y:S01]  /*59c0*/  IMAD.U32 R9, RZ, RZ, UR4 ;  /* 0x00000004ff097e24 */ /* 0x002fe2000f8e00ff */
[----:B------:R-:W-:Y:S01]  /*59d0*/  UMOV UR11, UR59 ;  /* 0x0000003b000b7c82 */ /* 0x000fe20008000000 */
[----:B------:R-:W-:Y:S01]  /*59e0*/  UMOV UR12, UR60 ;  /* 0x0000003c000c7c82 */ /* 0x000fe20008000000 */
[----:B------:R-:W-:Y:S02]  /*59f0*/  @!P1 R2UR UR4, R8 ;  /* 0x00000000080492ca */ /* 0x000fe400000e0000 */
[----:B------:R-:W-:Y:S11]  /*5a00*/  @!P1 R2UR UR5, R9 ;  /* 0x00000000090592ca */ /* 0x000ff600000e0000 */
[----:B------:R-:W-:Y:S02]  /*5a10*/  @!UPT UIADD3 URZ, UPT, UPT, URZ, URZ, URZ ;  /* 0x000000fffffff290 */ /* 0x000fe4000fffe0ff */
[----:B------:R1:W-:Y:S01]  /*5a20*/  @!UP0 UTMALDG.3D [UR56], [UR4], desc[UR6] ;  /* 0x00000638040085b4 */ /* 0x0003e20008011000 */
[----:B------:R-:W-:Y:S05]  /*5a30*/  VOTEU.ALL UP0, P1 ;  /* 0x0000000000ff7886 */ /* 0x000fea0000800000 */
[----:B------:R1:W-:Y:S01]  /*5a40*/  @!UP0 UTMALDG.3D [UR8], [UR4], desc[UR6] ;  /* 0x00000608040085b4 */ /* 0x0003e20008011000 */
[----:B------:R2:W-:Y:S01]  /*5a50*/  @!P1 SYNCS.ARRIVE.TRANS64.RED.A0TR RZ, [UR21+0x10], R0 ;  /* 0x00001000ffff99a7 */ /* 0x0005e20008300415 */
[----:B------:R-:W-:Y:S01]  /*5a60*/  SYNCS.ARRIVE.TRANS64.RED.A1T0 RZ, [UR46], RZ ;  /* 0x000000ffffff79a7 */ /* 0x000fe2000810042e */
[----:B--2---:R-:W-:Y:S01]  /*5a70*/  @!P1 IMAD.X R0, RZ, RZ, R17, P0 ;  /* 0x000000ffff009224 */ /* 0x004fe200000e0611 */
[----:B------:R-:W2:Y:S02]  /*5a80*/  SYNCS.PHASECHK.TRANS64.TRYWAIT P2, [UR21+0x38], R10 ;  /* 0x0000380aff0075a7 */ /* 0x000ea40008041115 */
[----:B-12---:R-:W-:Y:S05]  /*5a90*/  @!P2 BRA `(.L_x_81) ;  /* 0x000000dc0040a947 */ /* 0x006fea0003800000 */
.L_x_210:
[----:B------:R-:W-:Y:S01]  /*5aa0*/  @!P1 R2UR UR5, R6 ;  /* 0x00000000060592ca */ /* 0x000fe200000e0000 */
[----:B------:R-:W-:Y:S01]  /*5ab0*/  VOTEU.ALL UP0, P1 ;  /* 0x0000000000ff7886 */ /* 0x000fe20000800000 */
[----:B------:R-:W-:Y:S01]  /*5ac0*/  @!P1 R2UR UR4, R0 ;  /* 0x00000000000492ca */ /* 0x000fe200000e0000 */
[----:B------:R-:W-:Y:S01]  /*5ad0*/  UMOV UR6, 0x0 ;  /* 0x0000000000067882 */ /* 0x000fe20000000000 */
[----:B------:R-:W-:Y:S01]  /*5ae0*/  UMOV UR7, 0x10000000 ;  /* 0x1000000000077882 */ /* 0x000fe20000000000 */
[----:B------:R-:W-:Y:S01]  /*5af0*/  UMOV UR50, UR58 ;  /* 0x0000003a00327c82 */ /* 0x000fe20008000000 */
[----:B------:R-:W-:Y:S01]  /*5b00*/  @!UP0 UIADD3 UR51, UPT, UPT, UR59, 0x40, URZ ;  /* 0x000000403b338890 */ /* 0x000fe2000fffe0ff */
[----:B------:R-:W-:Y:S01]  /*5b10*/  @!P1 IMAD.MOV.U32 R0, RZ, RZ, 0x2000 ;  /* 0x00002000ff009424 */ /* 0x000fe200078e00ff */
[----:B------:R-:W-:Y:S01]  /*5b20*/  @!UP0 UIADD3 UR48, UPT, UPT, UR21, 0x2200, URZ ;  /* 0x0000220015308890 */ /* 0x000fe2000fffe0ff */
[----:B------:R-:W-:Y:S01]  /*5b30*/  @!P1 IADD3 R6, P0, PT, R16, 0x980, RZ ;  /* 0x0000098010069810 */ /* 0x000fe20007f1e0ff */
[----:B------:R-:W-:Y:S02]  /*5b40*/  @!UP0 UIADD3 UR10, UPT, UPT, UR58, 0x80, URZ ;  /* 0x000000803a0a8890 */ /* 0x000fe4000fffe0ff */
[----:B------:R-:W-:Y:S01]  /*5b50*/  @!UP0 UIADD3 UR8, UPT, UPT, UR21, 0x3200, URZ ;  /* 0x0000320015088890 */ /* 0x000fe2000fffe0ff */
[----:B------:R-:W-:Y:S01]  /*5b60*/  IMAD.U32 R8, RZ, RZ, UR5 ;  /* 0x00000005ff087e24 */ /* 0x000fe2000f8e00ff */
[----:B------:R-:W-:Y:S01]  /*5b70*/  VOTEU.ALL UP0, P1 ;  /* 0x0000000000ff7886 */ /* 0x000fe20000800000 */
[----:B-1----:R-:W-:Y:S01]  /*5b80*/  IMAD.U32 R9, RZ, RZ, UR4 ;  /* 0x00000004ff097e24 */ /* 0x002fe2000f8e00ff */
[----:B------:R-:W-:Y:S01]  /*5b90*/  UMOV UR52, UR60 ;  /* 0x0000003c00347c82 */ /* 0x000fe20008000000 */
[----:B------:R-:W-:Y:S01]  /*5ba0*/  UMOV UR9, UR49 ;  /* 0x0000003100097c82 */ /* 0x000fe20008000000 */
[----:B------:R-:W-:Y:S01]  /*5bb0*/  @!P1 R2UR UR4, R8 ;  /* 0x00000000080492ca */ /* 0x000fe200000e0000 */
[----:B------:R-:W-:Y:S01]  /*5bc0*/  UMOV UR12, UR60 ;  /* 0x0000003c000c7c82 */ /* 0x000fe20008000000 */
[----:B------:R-:W-:Y:S01]  /*5bd0*/  @!P1 R2UR UR5, R9 ;  /* 0x00000000090592ca */ /* 0x000fe200000e0000 */
[----:B------:R-:W-:Y:S11]  /*5be0*/  UMOV UR11, UR51 ;  /* 0x00000033000b7c82 */ /* 0x000ff60008000000 */
[----:B------:R-:W-:Y:S01]  /*5bf0*/  @!UPT UIADD3 URZ, UPT, UPT, URZ, URZ, URZ ;  /* 0x000000fffffff290 */ /* 0x000fe2000fffe0ff */
        /* <DEDUP_REMOVED lines=8> */
.L_x_212:
[----:B------:R-:W-:Y:S01]  /*5c80*/  @!P1 R2UR UR4, R0 ;  /* 0x00000000000492ca */ /* 0x000fe200000e0000 */
[----:B------:R-:W-:Y:S01]  /*5c90*/  USHF.L.U32 UR16, UR19, 0x5, URZ ;  /* 0x0000000513107899 */ /* 0x000fe200080006ff */
[----:B------:R-:W-:Y:S01]  /*5ca0*/  @!P1 R2UR UR5, R6 ;  /* 0x00000000060592ca */ /* 0x000fe200000e0000 */
[----:B------:R-:W-:Y:S01]  /*5cb0*/  VOTEU.ALL UP0, P1 ;  /* 0x0000000000ff7886 */ /* 0x000fe20000800000 */
[----:B------:R-:W-:Y:S01]  /*5cc0*/  UMOV UR24, 0x0 ;  /* 0x0000000000187882 */ /* 0x000fe20000000000 */
[----:B------:R-:W-:Y:S01]  /*5cd0*/  UMOV UR25, 0x10000000 ;  /* 0x1000000000197882 */ /* 0x000fe20000000000 */
[----:B------:R-:W-:Y:S01]  /*5ce0*/  UMOV UR43, UR59 ;  /* 0x0000003b002b7c82 */ /* 0x000fe20008000000 */
[----:B------:R-:W-:Y:S01]  /*5cf0*/  UMOV UR44, UR60 ;  /* 0x0000003c002c7c82 */ /* 0x000fe20008000000 */
[----:B------:R-:W-:Y:S01]  /*5d00*/  @!UP0 UIADD3 UR40, UPT, UPT, UR21, 0x4200, URZ ;  /* 0x0000420015288890 */ /* 0x000fe2000fffe0ff */
[----:B------:R-:W-:Y:S01]  /*5d10*/  @!P1 IMAD.MOV.U32 R0, RZ, RZ, 0x2000 ;  /* 0x00002000ff009424 */ /* 0x000fe200078e00ff */
[----:B------:R-:W-:Y:S01]  /*5d20*/  @!UP0 UIADD3 UR8, UPT, UPT, UR21, 0x5200, URZ ;  /* 0x0000520015088890 */ /* 0x000fe2000fffe0ff */
[----:B------:R-:W-:Y:S01]  /*5d30*/  @!P1 IADD3 R6, P0, PT, R16, 0x980, RZ ;  /* 0x0000098010069810 */ /* 0x000fe20007f1e0ff */
[----:B------:R-:W-:Y:S01]  /*5d40*/  UMOV UR9, UR41 ;  /* 0x0000002900097c82 */ /* 0x000fe20008000000 */
[----:B-1----:R-:W-:Y:S01]  /*5d50*/  IMAD.U32 R9, RZ, RZ, UR4 ;  /* 0x00000004ff097e24 */ /* 0x002fe2000f8e00ff */
[----:B------:R-:W-:Y:S01]  /*5d60*/  UIADD3 UR4, UPT, UPT, UR17, -UR16, URZ ;  /* 0x8000001011047290 */ /* 0x000fe2000fffe0ff */
[----:B------:R-:W-:Y:S01]  /*5d70*/  IMAD.U32 R8, RZ, RZ, UR5 ;  /* 0x00000005ff087e24 */ /* 0x000fe2000f8e00ff */
[----:B------:R-:W-:Y:S01]  /*5d80*/  UMOV UR11, UR59 ;  /* 0x0000003b000b7c82 */ /* 0x000fe20008000000 */
[----:B------:R-:W-:Y:S01]  /*5d90*/  UMOV UR12, UR60 ;  /* 0x0000003c000c7c82 */ /* 0x000fe20008000000 */
[----:B------:R-:W-:Y:S01]  /*5da0*/  @!P1 R2UR UR7, R9 ;  /* 0x00000000090792ca */ /* 0x000fe200000e0000 */
[----:B------:R-:W-:Y:S01]  /*5db0*/  UIADD3 UR42, UPT, UPT, UR4, 0x40, URZ ;  /* 0x00000040042a7890 */ /* 0x000fe2000fffe0ff */
[----:B------:R-:W-:Y:S01]  /*5dc0*/  @!P1 R2UR UR6, R8 ;  /* 0x00000000080692ca */ /* 0x000fe200000e0000 */
[----:B------:R-:W-:Y:S01]  /*5dd0*/  @!UP0 UIADD3 UR10, UPT, UPT, UR4, 0xc0, URZ ;  /* 0x000000c0040a8890 */ /* 0x000fe2000fffe0ff */
[----:B------:R-:W-:Y:S11]  /*5de0*/  VOTEU.ALL UP0, P1 ;  /* 0x0000000000ff7886 */ /* 0x000ff60000800000 */
        /* <DEDUP_REMOVED lines=8> */
.L_x_214:
[----:B------:R-:W-:Y:S01]  /*5e70*/  @!P1 R2UR UR6, R6 ;  /* 0x00000000060692ca */ /* 0x000fe200000e0000 */
[----:B------:R-:W-:Y:S01]  /*5e80*/  VOTEU.ALL UP0, P1 ;  /* 0x0000000000ff7886 */ /* 0x000fe20000800000 */
[----:B------:R-:W-:Y:S01]  /*5e90*/  @!P1 R2UR UR5, R0 ;  /* 0x00000000000592ca */ /* 0x000fe200000e0000 */
[----:B------:R-:W-:Y:S01]  /*5ea0*/  UMOV UR34, UR42 ;  /* 0x0000002a00227c82 */ /* 0x000fe20008000000 */
[----:B------:R-:W-:Y:S01]  /*5eb0*/  UMOV UR36, UR60 ;  /* 0x0000003c00247c82 */ /* 0x000fe20008000000 */
[----:B------:R-:W-:Y:S01]  /*5ec0*/  @!P1 IMAD.MOV.U32 R0, RZ, RZ, 0x2000 ;  /* 0x00002000ff009424 */ /* 0x000fe200078e00ff */
[----:B------:R-:W-:Y:S01]  /*5ed0*/  @!UP0 UIADD3 UR35, UPT, UPT, UR59, 0x40, URZ ;  /* 0x000000403b238890 */ /* 0x000fe2000fffe0ff */
[----:B-1----:R-:W-:Y:S01]  /*5ee0*/  SHF.L.U32 R9, RZ, 0x1f, RZ ;  /* 0x0000001fff097819 */ /* 0x002fe200000006ff */
[----:B------:R-:W-:Y:S01]  /*5ef0*/  @!UP0 UIADD3 UR32, UPT, UPT, UR21, 0x6200, URZ ;  /* 0x0000620015208890 */ /* 0x000fe2000fffe0ff */
[----:B------:R-:W-:Y:S01]  /*5f00*/  @!P1 IADD3 R8, P0, PT, R16, 0x980, RZ ;  /* 0x0000098010089810 */ /* 0x000fe20007f1e0ff */
[----:B------:R-:W-:Y:S02]  /*5f10*/  @!UP0 UIADD3 UR10, UPT, UPT, UR4, 0xc0, URZ ;  /* 0x000000c0040a8890 */ /* 0x000fe4000fffe0ff */
[----:B------:R-:W-:Y:S01]  /*5f20*/  @!UP0 UIADD3 UR8, UPT, UPT, UR21, 0x7200, URZ ;  /* 0x0000720015088890 */ /* 0x000fe2000fffe0ff */
[----:B------:R-:W-:Y:S01]  /*5f30*/  IMAD.U32 R18, RZ, RZ, UR6 ;  /* 0x00000006ff127e24 */ /* 0x000fe2000f8e00ff */
[----:B------:R-:W-:Y:S01]  /*5f40*/  VOTEU.ALL UP0, P1 ;  /* 0x0000000000ff7886 */ /* 0x000fe20000800000 */
[----:B------:R-:W-:Y:S01]  /*5f50*/  IMAD.U32 R19, RZ, RZ, UR5 ;  /* 0x00000005ff137e24 */ /* 0x000fe2000f8e00ff */
[----:B------:R-:W-:Y:S01]  /*5f60*/  UMOV UR4, 0x0 ;  /* 0x0000000000047882 */ /* 0x000fe20000000000 */
[----:B------:R-:W-:Y:S01]  /*5f70*/  UMOV UR5, 0x10000000 ;  /* 0x1000000000057882 */ /* 0x000fe20000000000 */
[----:B------:R-:W-:Y:S01]  /*5f80*/  @!P1 R2UR UR6, R18 ;  /* 0x00000000120692ca */ /* 0x000fe200000e0000 */
[----:B------:R-:W-:Y:S01]  /*5f90*/  UMOV UR9, UR33 ;  /* 0x0000002100097c82 */ /* 0x000fe20008000000 */
[----:B------:R-:W-:Y:S01]  /*5fa0*/  @!P1 R2UR UR7, R19 ;  /* 0x00000000130792ca */ /* 0x000fe200000e0000 */
[----:B------:R-:W-:Y:S01]  /*5fb0*/  UMOV UR12, UR60 ;  /* 0x0000003c000c7c82 */ /* 0x000fe20008000000 */
[----:B------:R-:W-:Y:S01]  /*5fc0*/  UMOV UR11, UR35 ;  /* 0x00000023000b7c82 */ /* 0x000fe20008000000 */
[----:B------:R-:W-:Y:S10]  /*5fd0*/  @!P1 IMAD.X R6, RZ, RZ, R17, P0 ;  /* 0x000000ffff069224 */ /* 0x000ff400000e0611 */
[----:B------:R-:W-:Y:S01]  /*5fe0*/  @!UP0 UTMALDG.3D [UR32], [UR6], desc[UR4] ;  /* 0x00000420060085b4 */ /* 0x000fe20008011000 */
[----:B------:R-:W-:Y:S05]  /*5ff0*/  VOTEU.ALL UP0, P1 ;  /* 0x0000000000ff7886 */ /* 0x000fea0000800000 */
[----:B------:R1:W-:Y:S01]  /*6000*/  @!UP0 UTMALDG.3D [UR8], [UR6], desc[UR4] ;  /* 0x00000408060085b4 */ /* 0x0003e20008011000 */
[----:B------:R2:W-:Y:S01]  /*6010*/  @!P1 SYNCS.ARRIVE.TRANS64.RED.A0TR RZ, [UR21+0x28], R0 ;  /* 0x00002800ffff99a7 */ /* 0x0005e20008300415 */
[----:B------:R-:W-:Y:S01]  /*6020*/  SYNCS.ARRIVE.TRANS64.RED.A1T0 RZ, [UR37], RZ ;  /* 0x000000ffffff79a7 */ /* 0x000fe20008100425 */
[----:B------:R-:W3:Y:S01]  /*6030*/  SYNCS.PHASECHK.TRANS64.TRYWAIT P2, [UR21+0x30], R9 ;  /* 0x00003009ff0075a7 */ /* 0x000ee20008041115 */
[----:B-1----:R-:W-:Y:S01]  /*6040*/  UIADD3 UR4, UPT, UPT, UR17, UR16, URZ ;  /* 0x0000001011047290 */ /* 0x002fe2000fffe0ff */
[----:B--23--:R-:W-:Y:S11]  /*6050*/  @!P2 BRA `(.L_x_84) ;  /* 0x000000d80018a947 */ /* 0x00cff60003800000 */
.L_x_216:
[----:B------:R-:W-:Y:S01]  /*6060*/  @!P1 R2UR UR6, R8 ;  /* 0x00000000080692ca */ /* 0x000fe200000e0000 */
[----:B------:R-:W-:Y:S01]  /*6070*/  VOTEU.ALL UP0, P1 ;  /* 0x0000000000ff7886 */ /* 0x000fe20000800000 */
[----:B------:R-:W-:Y:S01]  /*6080*/  @!P1 R2UR UR5, R6 ;  /* 0x00000000060592ca */ /* 0x000fe200000e0000 */
[----:B------:R-:W-:Y:S01]  /*6090*/  UIADD3 UR26, UPT, UPT, UR4, 0x20, URZ ;  /* 0x00000020041a7890 */ /* 0x000fe2000fffe0ff */
[----:B-1----:R-:W-:Y:S01]  /*60a0*/  @!P1 IMAD.MOV.U32 R0, RZ, RZ, 0x2000 ;  /* 0x00002000ff009424 */ /* 0x002fe200078e00ff */
[----:B------:R-:W-:Y:S01]  /*60b0*/  UMOV UR30, 0x0 ;  /* 0x00000000001e7882 */ /* 0x000fe20000000000 */
[----:B------:R-:W-:Y:S01]  /*60c0*/  @!UP0 UIADD3 UR24, UPT, UPT, UR21, 0x200, URZ ;  /* 0x0000020015188890 */ /* 0x000fe2000fffe0ff */
[----:B------:R-:W-:Y:S01]  /*60d0*/  @!P1 IADD3 R8, P0, PT, R16, 0x980, RZ ;  /* 0x0000098010089810 */ /* 0x000fe20007f1e0ff */
[----:B------:R-:W-:Y:S02]  /*60e0*/  @!UP0 UIADD3 UR10, UPT, UPT, UR4, 0xa0, URZ ;  /* 0x000000a0040a8890 */ /* 0x000fe4000fffe0ff */
[----:B------:R-:W-:Y:S01]  /*60f0*/  @!UP0 UIADD3 UR8, UPT, UPT, UR21, 0x1200, URZ ;  /* 0x0000120015088890 */ /* 0x000fe2000fffe0ff */
[----:B------:R-:W-:Y:S02]  /*6100*/  VOTEU.ALL UP0, P1 ;  /* 0x0000000000ff7886 */ /* 0x000fe40000800000 */
[----:B------:R-:W-:Y:S01]  /*6110*/  IMAD.U32 R18, RZ, RZ, UR6 ;  /* 0x00000006ff127e24 */ /* 0x000fe2000f8e00ff */
[----:B------:R-:W-:Y:S01]  /*6120*/  UMOV UR31, 0x10000000 ;  /* 0x10000000001f7882 */ /* 0x000fe20000000000 */
[----:B------:R-:W-:Y:S01]  /*6130*/  IMAD.U32 R19, RZ, RZ, UR5 ;  /* 0x00000005ff137e24 */ /* 0x000fe2000f8e00ff */
[----:B------:R-:W-:Y:S01]  /*6140*/  UMOV UR25, UR57 ;  /* 0x0000003900197c82 */ /* 0x000fe20008000000 */
[----:B------:R-:W-:Y:S01]  /*6150*/  UMOV UR27, UR59 ;  /* 0x0000003b001b7c82 */ /* 0x000fe20008000000 */
[----:B------:R-:W-:Y:S01]  /*6160*/  @!P1 R2UR UR6, R18 ;  /* 0x00000000120692ca */ /* 0x000fe200000e0000 */
[----:B------:R-:W-:Y:S01]  /*6170*/  UMOV UR28, UR60 ;  /* 0x0000003c001c7c82 */ /* 0x000fe20008000000 */
[----:B------:R-:W-:Y:S01]  /*6180*/  @!P1 R2UR UR7, R19 ;  /* 0x00000000130792ca */ /* 0x000fe200000e0000 */
[----:B------:R-:W-:Y:S01]  /*6190*/  UMOV UR9, UR57 ;  /* 0x0000003900097c82 */ /* 0x000fe20008000000 */
[----:B------:R-:W-:Y:S01]  /*61a0*/  UMOV UR11, UR59 ;  /* 0x0000003b000b7c82 */ /* 0x000fe20008000000 */
[----:B------:R-:W-:Y:S01]  /*61b0*/  UMOV UR12, UR60 ;  /* 0x0000003c000c7c82 */ /* 0x000fe20008000000 */
[----:B------:R-:W-:Y:S09]  /*61c0*/  @!P1 IMAD.X R6, RZ, RZ, R17, P0 ;  /* 0x000000ffff069224 */ /* 0x000ff200000e0611 */
[----:B------:R1:W-:Y:S01]  /*61d0*/  @!UP0 UTMALDG.3D [UR24], [UR6], desc[UR30] ;  /* 0x00001e18060085b4 */ /* 0x0003e20008011000 */
[----:B------:R-:W-:Y:S05]  /*61e0*/  VOTEU.ALL UP0, P1 ;  /* 0x0000000000ff7886 */ /* 0x000fea0000800000 */
[----:B------:R1:W-:Y:S01]  /*61f0*/  @!UP0 UTMALDG.3D [UR8], [UR6], desc[UR30] ;  /* 0x00001e08060085b4 */ /* 0x0003e20008011000 */
[----:B------:R1:W-:Y:S01]  /*6200*/  @!P1 SYNCS.ARRIVE.TRANS64.RED.A0TR RZ, [UR21+0x10], R0 ;  /* 0x00001000ffff99a7 */ /* 0x0003e20008300415 */
[----:B------:R-:W-:Y:S01]  /*6210*/  SYNCS.ARRIVE.TRANS64.RED.A1T0 RZ, [UR46], RZ ;  /* 0x000000ffffff79a7 */ /* 0x000fe2000810042e */
[----:B------:R-:W2:Y:S02]  /*6220*/  SYNCS.PHASECHK.TRANS64.TRYWAIT P2, [UR21+0x38], R9 ;  /* 0x00003809ff0075a7 */ /* 0x000ea40008041115 */
[----:B-12---:R-:W-:Y:S05]  /*6230*/  @!P2 BRA `(.L_x_85) ;  /* 0x000000d400b8a947 */ /* 0x006fea0003800000 */
.L_x_218:
[----:B------:R-:W-:Y:S01]  /*6240*/  @!P1 R2UR UR6, R8 ;  /* 0x00000000080692ca */ /* 0x000fe200000e0000 */
[----:B------:R-:W-:Y:S01]  /*6250*/  VOTEU.ALL UP0, P1 ;  /* 0x0000000000ff7886 */ /* 0x000fe20000800000 */
[----:B------:R-:W-:Y:S01]  /*6260*/  @!P1 R2UR UR5, R6 ;  /* 0x00000000060592ca */ /* 0x000fe200000e0000 */
[----:B------:R-:W-:Y:S01]  /*6270*/  UMOV UR30, 0x0 ;  /* 0x00000000001e7882 */ /* 0x000fe20000000000 */
[----:B------:R-:W-:Y:S01]  /*6280*/  UMOV UR31, 0x10000000 ;  /* 0x10000000001f7882 */ /* 0x000fe20000000000 */
[----:B------:R-:W-:Y:S01]  /*6290*/  UMOV UR25, UR49 ;  /* 0x0000003100197c82 */ /* 0x000fe20008000000 */
[----:B------:R-:W-:Y:S01]  /*62a0*/  @!UP0 UIADD3 UR27, UPT, UPT, UR59, 0x40, URZ ;  /* 0x000000403b1b8890 */ /* 0x000fe2000fffe0ff */
[----:B-1----:R-:W-:Y:S01]  /*62b0*/  @!P1 IMAD.MOV.U32 R0, RZ, RZ, 0x2000 ;  /* 0x00002000ff009424 */ /* 0x002fe200078e00ff */
[----:B------:R-:W-:Y:S01]  /*62c0*/  @!UP0 UIADD3 UR24, UPT, UPT, UR21, 0x2200, URZ ;  /* 0x0000220015188890 */ /* 0x000fe2000fffe0ff */
[----:B------:R-:W-:Y:S01]  /*62d0*/  @!P1 IADD3 R8, P0, PT, R16, 0x980, RZ ;  /* 0x0000098010089810 */ /* 0x000fe20007f1e0ff */
[----:B------:R-:W-:Y:S02]  /*62e0*/  @!UP0 UIADD3 UR10, UPT, UPT, UR4, 0xa0, URZ ;  /* 0x000000a0040a8890 */ /* 0x000fe4000fffe0ff */
[----:B------:R-:W-:Y:S01]  /*62f0*/  @!UP0 UIADD3 UR8, UPT, UPT, UR21, 0x3200, URZ ;  /* 0x0000320015088890 */ /* 0x000fe2000fffe0ff */
[----:B------:R-:W-:Y:S01]  /*6300*/  IMAD.U32 R18, RZ, RZ, UR6 ;  /* 0x00000006ff127e24 */ /* 0x000fe2000f8e00ff */
[----:B------:R-:W-:Y:S01]  /*6310*/  VOTEU.ALL UP0, P1 ;  /* 0x0000000000ff7886 */ /* 0x000fe20000800000 */
[----:B------:R-:W-:Y:S01]  /*6320*/  IMAD.U32 R19, RZ, RZ, UR5 ;  /* 0x00000005ff137e24 */ /* 0x000fe2000f8e00ff */
[----:B------:R-:W-:Y:S01]  /*6330*/  UMOV UR28, UR60 ;  /* 0x0000003c001c7c82 */ /* 0x000fe20008000000 */
[----:B------:R-:W-:Y:S01]  /*6340*/  UMOV UR9, UR49 ;  /* 0x0000003100097c82 */ /* 0x000fe20008000000 */
[----:B------:R-:W-:Y:S01]  /*6350*/  @!P1 R2UR UR6, R18 ;  /* 0x00000000120692ca */ /* 0x000fe200000e0000 */
[----:B------:R-:W-:Y:S01]  /*6360*/  UMOV UR12, UR60 ;  /* 0x0000003c000c7c82 */ /* 0x000fe20008000000 */
[----:B------:R-:W-:Y:S01]  /*6370*/  @!P1 R2UR UR7, R19 ;  /* 0x00000000130792ca */ /* 0x000fe200000e0000 */
[----:B------:R-:W-:Y:S01]  /*6380*/  UMOV UR11, UR27 ;  /* 0x0000001b000b7c82 */ /* 0x000fe20008000000 */
[----:B------:R-:W-:Y:S11]  /*6390*/  @!P1 IMAD.X R6, RZ, RZ, R17, P0 ;  /* 0x000000ffff069224 */ /* 0x000ff600000e0611 */
[----:B------:R1:W-:Y:S01]  /*63a0*/  @!UP0 UTMALDG.3D [UR24], [UR6], desc[UR30] ;  /* 0x00001e18060085b4 */ /* 0x0003e20008011000 */
[----:B------:R-:W-:Y:S05]  /*63b0*/  VOTEU.ALL UP0, P1 ;  /* 0x0000000000ff7886 */ /* 0x000fea0000800000 */
[----:B------:R1:W-:Y:S01]  /*63c0*/  @!UP0 UTMALDG.3D [UR8], [UR6], desc[UR30] ;  /* 0x00001e08060085b4 */ /* 0x0003e20008011000 */
[----:B------:R1:W-:Y:S01]  /*63d0*/  @!P1 SYNCS.ARRIVE.TRANS64.RED.A0TR RZ, [UR21+0x18], R0 ;  /* 0x00001800ffff99a7 */ /* 0x0003e20008300415 */
[----:B------:R-:W-:Y:S11]  /*63e0*/  UISETP.NE.AND UP0, UPT, UR19, URZ, UPT ;  /* 0x000000ff1300728c */ /* 0x000ff6000bf05270 */
[----:B------:R-:W-:Y:S01]  /*63f0*/  @!UP0 UIADD3 UR18, UPT, UPT, UR17, URZ, URZ ;  /* 0x000000ff11128290 */ /* 0x000fe2000fffe0ff */
[----:B------:R-:W-:Y:S01]  /*6400*/  SYNCS.ARRIVE.TRANS64.RED.A1T0 RZ, [UR39], RZ ;  /* 0x000000ffffff79a7 */ /* 0x000fe20008100427 */
[----:B------:R-:W2:Y:S02]  /*6410*/  SYNCS.PHASECHK.TRANS64.TRYWAIT P2, [UR21+0x40], R9 ;  /* 0x00004009ff0075a7 */ /* 0x000ea40008041115 */
[----:B-12---:R-:W-:Y:S08]  /*6420*/  @!P2 BRA `(.L_x_86) ;  /* 0x000000d40054a947 */ /* 0x006ff00003800000 */
.L_x_220:
        /* <DEDUP_REMOVED lines=9> */
[----:B------:R-:W-:Y:S01]  /*64c0*/  VIADD R14, R14, 0x1 ;  /* 0x000000010e0e7836 */ /* 0x000fe20000000000 */
[----:B------:R-:W-:Y:S01]  /*64d0*/  @!UP0 UIADD3 UR8, UPT, UPT, UR21, 0x5200, URZ ;  /* 0x0000520015088890 */ /* 0x000fe2000fffe0ff */
[----:B------:R-:W-:Y:S02]  /*64e0*/  VOTEU.ALL UP0, P1 ;  /* 0x0000000000ff7886 */ /* 0x000fe40000800000 */
[----:B------:R-:W-:Y:S01]  /*64f0*/  IMAD.U32 R18, RZ, RZ, UR5 ;  /* 0x00000005ff127e24 */ /* 0x000fe2000f8e00ff */
[----:B------:R-:W-:Y:S01]  /*6500*/  UMOV UR19, UR59 ;  /* 0x0000003b00137c82 */ /* 0x000fe20008000000 */
[----:B------:R-:W-:Y:S01]  /*6510*/  IMAD.U32 R19, RZ, RZ, UR4 ;  /* 0x00000004ff137e24 */ /* 0x000fe2000f8e00ff */
        /* <DEDUP_REMOVED lines=12> */
[----:B------:R-:W2:Y:S02]  /*65e0*/  SYNCS.PHASECHK.TRANS64.TRYWAIT P0, [UR21+0x48], R9 ;  /* 0x00004809ff0075a7 */ /* 0x000ea40008001115 */
[----:B-12---:R-:W-:Y:S05]  /*65f0*/  @!P0 BRA `(.L_x_87) ;  /* 0x000000d000f88947 */ /* 0x006fea0003800000 */
.L_x_222:
[----:B------:R-:W-:Y:S01]  /*6600*/  UIADD3 UR29, UPT, UPT, UR29, 0x1, URZ ;  /* 0x000000011d1d7890 */ /* 0x000fe2000fffe0ff */
[----:B------:R-:W-:Y:S01]  /*6610*/  @!P1 IADD3 R6, P0, PT, R16, 0x980, RZ ;  /* 0x0000098010069810 */ /* 0x000fe20007f1e0ff */
[----:B------:R-:W-:Y:S01]  /*6620*/  UPLOP3.LUT UP1, UPT, UPT, UPT, UPT, 0x80, 0x8 ;  /* 0x000000000008789c */ /* 0x000fe20003f2f070 */
[----:B------:R-:W-:Y:S01]  /*6630*/  R2UR UR25, R178 ;  /* 0x00000000b21972ca */ /* 0x000fe200000e0000 */
[----:B------:R-:W-:Y:S01]  /*6640*/  VOTEU.ALL UP0, P1 ;  /* 0x0000000000ff7886 */ /* 0x000fe20000800000 */
[----:B------:R-:W-:Y:S01]  /*6650*/  @!P1 R2UR UR5, R6 ;  /* 0x00000000060592ca */ /* 0x000fe200000e0000 */
[----:B-1----:R-:W-:Y:S01]  /*6660*/  @!P1 IMAD.X R0, RZ, RZ, R17, P0 ;  /* 0x000000ffff009224 */ /* 0x002fe200000e0611 */
[----:B------:R-:W-:Y:S01]  /*6670*/  UMOV UR6, 0x0 ;  /* 0x0000000000067882 */ /* 0x000fe20000000000 */
[----:B------:R-:W-:Y:S01]  /*6680*/  UMOV UR7, 0x10000000 ;  /* 0x1000000000077882 */ /* 0x000fe20000000000 */
[----:B------:R-:W-:Y:S01]  /*6690*/  @!UP0 UIADD3 UR19, UPT, UPT, UR59, 0x40, URZ ;  /* 0x000000403b138890 */ /* 0x000fe2000fffe0ff */
[----:B------:R-:W-:Y:S01]  /*66a0*/  R2UR UR24, R179 ;  /* 0x00000000b31872ca */ /* 0x000fe200000e0000 */
[----:B------:R-:W-:Y:S01]  /*66b0*/  @!UP0 UIADD3 UR16, UPT, UPT, UR21, 0x6200, URZ ;  /* 0x0000620015108890 */ /* 0x000fe2000fffe0ff */
[----:B------:R-:W-:Y:S01]  /*66c0*/  @!P1 R2UR UR4, R0 ;  /* 0x00000000000492ca */ /* 0x000fe200000e0000 */
[----:B------:R-:W-:Y:S01]  /*66d0*/  @!UP0 UIADD3 UR10, UPT, UPT, UR18, 0x80, URZ ;  /* 0x00000080120a8890 */ /* 0x000fe2000fffe0ff */
[----:B------:R-:W-:Y:S01]  /*66e0*/  ISETP.NE.AND P0, PT, R14, 0x2, PT ;  /* 0x000000020e00780c */ /* 0x000fe20003f05270 */
[----:B------:R-:W-:Y:S01]  /*66f0*/  @!UP0 UIADD3 UR8, UPT, UPT, UR21, 0x7200, URZ ;  /* 0x0000720015088890 */ /* 0x000fe2000fffe0ff */
[----:B------:R-:W-:Y:S02]  /*6700*/  VOTEU.ALL UP0, P1 ;  /* 0x0000000000ff7886 */ /* 0x000fe40000800000 */
[----:B------:R-:W-:Y:S01]  /*6710*/  IMAD.U32 R8, RZ, RZ, UR5 ;  /* 0x00000005ff087e24 */ /* 0x000fe2000f8e00ff */
[----:B------:R-:W-:Y:S01]  /*6720*/  UMOV UR17, UR33 ;  /* 0x0000002100117c82 */ /* 0x000fe20008000000 */
[----:B------:R-:W-:Y:S01]  /*6730*/  UMOV UR20, UR60 ;  /* 0x0000003c00147c82 */ /* 0x000fe20008000000 */
[----:B------:R-:W-:Y:S01]  /*6740*/  UMOV UR9, UR33 ;  /* 0x0000002100097c82 */ /* 0x000fe20008000000 */
[----:B------:R-:W-:Y:S01]  /*6750*/  UMOV UR12, UR60 ;  /* 0x0000003c000c7c82 */ /* 0x000fe20008000000 */
[----:B------:R-:W-:Y:S01]  /*6760*/  UMOV UR11, UR19 ;  /* 0x00000013000b7c82 */ /* 0x000fe20008000000 */
[----:B------:R-:W-:Y:S01]  /*6770*/  SEL R0, RZ, 0x1, P0 ;  /* 0x00000001ff007807 */ /* 0x000fe20000000000 */
[----:B------:R-:W-:Y:S01]  /*6780*/  IMAD.U32 R9, RZ, RZ, UR4 ;  /* 0x00000004ff097e24 */ /* 0x000fe2000f8e00ff */
[----:B------:R-:W-:Y:S01]  /*6790*/  @!P1 R2UR UR4, R8 ;  /* 0x00000000080492ca */ /* 0x000fe200000e0000 */
[----:B------:R-:W-:Y:S01]  /*67a0*/  UIADD3 UR36, UPT, UPT, UR14, UR24, URZ ;  /* 0x000000180e247290 */ /* 0x000fe2000fffe0ff */
[----:B------:R-:W-:Y:S01]  /*67b0*/  LOP3.LUT R13, R13, R0, RZ, 0x3c, !PT ;  /* 0x000000000d0d7212 */ /* 0x000fe200078e3cff */
[----:B------:R-:W-:Y:S01]  /*67c0*/  UMOV UR60, UR47 ;  /* 0x0000002f003c7c82 */ /* 0x000fe20008000000 */
[----:B------:R-:W-:Y:S02]  /*67d0*/  @!P1 R2UR UR5, R9 ;  /* 0x00000000090592ca */ /* 0x000fe400000e0000 */
[----:B------:R-:W-:Y:S11]  /*67e0*/  SEL R14, R14, RZ, P0 ;  /* 0x000000ff0e0e7207 */ /* 0x000ff60000000000 */
[----:B------:R1:W-:Y:S01]  /*67f0*/  @!UP0 UTMALDG.3D [UR16], [UR4], desc[UR6] ;  /* 0x00000610040085b4 */ /* 0x0003e20008011000 */
[----:B------:R-:W-:Y:S05]  /*6800*/  VOTEU.ALL UP0, P1 ;  /* 0x0000000000ff7886 */ /* 0x000fea0000800000 */
[----:B------:R2:W-:Y:S01]  /*6810*/  @!UP0 UTMALDG.3D [UR8], [UR4], desc[UR6] ;  /* 0x00000608040085b4 */ /* 0x0005e20008011000 */
[----:B------:R2:W-:Y:S01]  /*6820*/  @!P1 SYNCS.ARRIVE.TRANS64.RED.A0TR RZ, [UR21+0x28], R7 ;  /* 0x00002807ffff99a7 */ /* 0x0005e20008300415 */
[----:B------:R-:W-:Y:S01]  /*6830*/  SYNCS.ARRIVE.TRANS64.RED.A1T0 RZ, [UR37], RZ ;  /* 0x000000ffffff79a7 */ /* 0x000fe20008100425 */
[----:B-1----:R-:W-:Y:S01]  /*6840*/  UIADD3 UR20, UPT, UPT, UR13, UR25, URZ ;  /* 0x000000190d147290 */ /* 0x002fe2000fffe0ff */
[----:B------:R-:W-:Y:S11]  /*6850*/  BRA.U UP2, `(.L_x_88) ;  /* 0xffffffe902107547 */ /* 0x000ff6000b83ffff */
[----:B------:R-:W1:Y:S02]  /*6860*/  SYNCS.PHASECHK.TRANS64.TRYWAIT P0, [UR21+0x30], R10 ;  /* 0x0000300aff0075a7 */ /* 0x000e640008001115 */
[----:B-1----:R-:W-:Y:S05]  /*6870*/  @!P0 BRA `(.L_x_89) ;  /* 0x000000d000708947 */ /* 0x002fea0003800000 */
.L_x_224:
[----:B------:R-:W3:Y:S02]  /*6880*/  SYNCS.PHASECHK.TRANS64.TRYWAIT P0, [UR21+0x38], R10 ;  /* 0x0000380aff0075a7 */ /* 0x000ee40008001115 */
[----:B---3--:R-:W-:Y:S05]  /*6890*/  @!P0 BRA `(.L_x_90) ;  /* 0x000000d000808947 */ /* 0x008fea0003800000 */
.L_x_226:
[----:B------:R-:W3:Y:S01]  /*68a0*/  SYNCS.PHASECHK.TRANS64.TRYWAIT P0, [UR21+0x40], R10 ;  /* 0x0000400aff0075a7 */ /* 0x000ee20008001115 */
[----:B------:R-:W-:Y:S01]  /*68b0*/  HFMA2 R0, -RZ, RZ, 0, 5.9604644775390625e-08 ;  /* 0x00000001ff007431 */ /* 0x000fe200000001ff */
[----:B---3--:R-:W-:Y:S06]  /*68c0*/  @!P0 BRA `(.L_x_91) ;  /* 0x000000d0008c8947 */ /* 0x008fec0003800000 */
.L_x_228:
[----:B------:R-:W-:Y:S02]  /*68d0*/  MOV R2, UR21 ;  /* 0x0000001500027c02 */ /* 0x000fe40008000f00 */
[----:B-1----:R-:W-:-:S07]  /*68e0*/  SHF.L.U32 R3, R0, 0x1f, RZ ;  /* 0x0000001f00037819 */ /* 0x002fce00000006ff */
.L_x_92:
[----:B-1----:R1:W3:Y:S02]  /*68f0*/  SYNCS.PHASECHK.TRANS64.TRYWAIT P0, [R2+URZ+0x48], R3 ;  /* 0x00004803020075a7 */ /* 0x0022e400080011ff */
[----:B---3--:R-:W-:Y:S05]  /*6900*/  @!P0 NANOSLEEP.SYNCS 0x989680 ;  /* 0x009896800000895d */ /* 0x008fea0003900000 */
[----:B------:R-:W3:Y:S02]  /*6910*/  @!P0 SYNCS.PHASECHK.TRANS64 P0, [R2+URZ+0x48], R3 ;  /* 0x00004803020085a7 */ /* 0x000ee400080010ff */
[----:B--23--:R-:W-:Y:S05]  /*6920*/  @P0 EXIT ;  /* 0x000000000000094d */ /* 0x00cfea0003800000 */
[----:B------:R-:W-:Y:S05]  /*6930*/  BRA `(.L_x_92) ;  /* 0xfffffffc00ec7947 */ /* 0x000fea000383ffff */
.L_x_73:
[----:B------:R-:W-:-:S06]  /*6940*/  UISETP.GE.AND UP0, UPT, UR21, 0x4, UPT ;  /* 0x000000041500788c */ /* 0x000fcc000bf06270 */
[----:B------:R-:W-:-:S13]  /*6950*/  PLOP3.LUT P0, PT, PT, PT, UP0, 0x80, 0x8 ;  /* 0x000000000008781c */ /* 0x000fda0003f0f008 */
[----:B-1----:R-:W-:Y:S05]  /*6960*/  @!P0 EXIT ;  /* 0x000000000000894d */ /* 0x002fea0003800000 */
[----:B------:R-:W1:Y:S08]  /*6970*/  S2UR UR4, SR_CgaCtaId ;  /* 0x00000000000479c3 */ /* 0x000e700000008800 */
[----:B------:R-:W-:Y:S01]  /*6980*/  BAR.SYNC.DEFER_BLOCKING 0x6, 0xa0 ;  /* 0x0182800000007b1d */ /* 0x000fe20000010000 */
[C---:B------:R-:W-:Y:S01]  /*6990*/  IMAD.SHL.U32 R5, R184.reuse, 0x20, RZ ;  /* 0x00000020b8057824 */ /* 0x040fe200078e00ff */
[----:B------:R-:W-:Y:S01]  /*69a0*/  LOP3.LUT R185, R184, 0x2, RZ, 0xc0, !PT ;  /* 0x00000002b8b97812 */ /* 0x000fe200078ec0ff */
[----:B------:R-:W-:-:S02]  /*69b0*/  IMAD.SHL.U32 R188, R177, 0x400, RZ ;  /* 0x00000400b1bc7824 */ /* 0x000fc400078e00ff */
[----:B------:R-:W-:Y:S02]  /*69c0*/  HFMA2 R186, -RZ, RZ, 0, 0 ;  /* 0x00000000ffba7431 */ /* 0x000fe400000001ff */
[C---:B------:R-:W-:Y:S01]  /*69d0*/  IMAD.SHL.U32 R0, R184.reuse, 0x4, RZ ;  /* 0x00000004b8007824 */ /* 0x040fe200078e00ff */
[----:B------:R-:W-:Y:S01]  /*69e0*/  UMOV UR44, 0x400 ;  /* 0x00000400002c7882 */ /* 0x000fe20000000000 */
[----:B------:R-:W2:Y:S01]  /*69f0*/  LDC.64 R174, c[0x0][0xcb0] ;  /* 0x00032c00ffae7b82 */ /* 0x000ea20000000a00 */
[C---:B------:R-:W-:Y:S01]  /*6a00*/  LOP3.LUT R7, R5.reuse, 0x320, RZ, 0xc0, !PT ;  /* 0x0000032005077812 */ /* 0x040fe200078ec0ff */
[C---:B------:R-:W-:Y:S01]  /*6a10*/  IMAD.U32 R2, R184.reuse, 0x10000, RZ ;  /* 0x00010000b8027824 */ /* 0x040fe200078e00ff */
[----:B------:R-:W-:Y:S01]  /*6a20*/  LOP3.LUT R5, R5, 0xc0, RZ, 0xc0, !PT ;  /* 0x000000c005057812 */ /* 0x000fe200078ec0ff */
[----:B------:R-:W-:Y:S01]  /*6a30*/  IMAD.MOV.U32 R183, RZ, RZ, RZ ;  /* 0x000000ffffb77224 */ /* 0x000fe200078e00ff */
[----:B------:R-:W-:Y:S01]  /*6a40*/  LOP3.LUT R188, R7, 0x400, R188, 0xf8, !PT ;  /* 0x0000040007bc7812 */ /* 0x000fe200078ef8bc */
[----:B------:R-:W-:Y:S01]  /*6a50*/  IMAD.MOV R185, RZ, RZ, -R185 ;  /* 0x000000ffffb97224 */ /* 0x000fe200078e0ab9 */
[----:B------:R-:W-:Y:S01]  /*6a60*/  LOP3.LUT R5, R5, 0x18, R0, 0xf8, !PT ;  /* 0x0000001805057812 */ /* 0x000fe200078ef800 */
[----:B------:R-:W3:Y:S01]  /*6a70*/  LDC.64 R172, c[0x0][0xca8] ;  /* 0x00032a00ffac7b82 */ /* 0x000ee20000000a00 */
[----:B------:R-:W-:Y:S01]  /*6a80*/  LOP3.LUT R184, R184, 0x4, RZ, 0xc0, !PT ;  /* 0x00000004b8b87812 */ /* 0x000fe200078ec0ff */
[----:B------:R-:W4:Y:S01]  /*6a90*/  LDCU UR61, c[0x0][0x370] ;  /* 0x00006e00ff3d77ac */ /* 0x000f220008000800 */
[----:B------:R-:W-:-:S02]  /*6aa0*/  LOP3.LUT R188, R188, R5, RZ, 0xfc, !PT ;  /* 0x00000005bcbc7212 */ /* 0x000fc400078efcff */
[----:B------:R-:W-:Y:S01]  /*6ab0*/  LOP3.LUT R2, R2, 0x200000, RZ, 0xc0, !PT ;  /* 0x0020000002027812 */ /* 0x000fe200078ec0ff */
[----:B------:R-:W2:Y:S01]  /*6ac0*/  LDCU.64 UR54, c[0x0][0x348] ;  /* 0x00006900ff3677ac */ /* 0x000ea20008000a00 */
[----:B------:R-:W-:Y:S01]  /*6ad0*/  IADD3 R187, PT, PT, -R184, 0x2, RZ ;  /* 0x00000002b8bb7810 */ /* 0x000fe20007ffe1ff */
[----:B------:R-:W-:Y:S01]  /*6ae0*/  IMAD.MOV R184, RZ, RZ, -R184 ;  /* 0x000000ffffb87224 */ /* 0x000fe200078e0ab8 */
[----:B------:R-:W-:Y:S01]  /*6af0*/  LOP3.LUT R189, R177, 0x3, RZ, 0xc0, !PT ;  /* 0x00000003b1bd7812 */ /* 0x000fe200078ec0ff */
[----:B-1----:R-:W-:Y:S01]  /*6b00*/  ULEA UR44, UR4, UR44, 0x18 ;  /* 0x0000002c042c7291 */ /* 0x002fe2000f8ec0ff */
[----:B------:R-:W-:Y:S01]  /*6b10*/  SHF.L.U32 R187, R187, 0x4, RZ ;  /* 0x00000004bbbb7819 */ /* 0x000fe200000006ff */
[----:B------:R-:W1:Y:S01]  /*6b20*/  LDCU.64 UR4, c[0x0][0xc90] ;  /* 0x00019200ff0477ac */ /* 0x000e620008000a00 */
[----:B------:R-:W2:Y:S06]  /*6b30*/  LDCU UR42, c[0x0][0xf0c] ;  /* 0x0001e180ff2a77ac */ /* 0x000eac0008000800 */
[----:B------:R-:W4:Y:S01]  /*6b40*/  LDS R3, [UR44+0xe0] ;  /* 0x0000e02cff037984 */ /* 0x000f220008000800 */
[----:B------:R-:W2:Y:S01]  /*6b50*/  LDCU UR39, c[0x0][0xf30] ;  /* 0x0001e600ff2777ac */ /* 0x000ea20008000800 */
[----:B------:R-:W2:Y:S01]  /*6b60*/  LDCU.64 UR62, c[0x0][0xc88] ;  /* 0x00019100ff3e77ac */ /* 0x000ea20008000a00 */
[----:B------:R-:W2:Y:S01]  /*6b70*/  LDCU.64 UR40, c[0x0][0xf28] ;  /* 0x0001e500ff2877ac */ /* 0x000ea20008000a00 */
[----:B-1----:R-:W-:Y:S01]  /*6b80*/  IMAD.U32 R191, RZ, RZ, UR4 ;  /* 0x00000004ffbf7e24 */ /* 0x002fe2000f8e00ff */
[----:B------:R-:W-:Y:S01]  /*6b90*/  UIADD3 UR4, UPT, UPT, UR44, 0x200, URZ ;  /* 0x000002002c047890 */ /* 0x000fe2000fffe0ff */
[----:B------:R-:W-:Y:S01]  /*6ba0*/  IMAD.U32 R190, RZ, RZ, UR5 ;  /* 0x00000005ffbe7e24 */ /* 0x000fe2000f8e00ff */
[----:B------:R-:W1:Y:S04]  /*6bb0*/  LDCU.128 UR56, c[0x0][0xf10] ;  /* 0x0001e200ff3877ac */ /* 0x000e680008000c00 */
[----:B------:R-:W-:Y:S01]  /*6bc0*/  IMAD.U32 R181, RZ, RZ, UR4 ;  /* 0x00000004ffb57e24 */ /* 0x000fe2000f8e00ff */
[----:B------:R-:W1:Y:S03]  /*6bd0*/  LDCU UR53, c[0x0][0x374] ;  /* 0x00006e80ff3577ac */ /* 0x000e660008000800 */
[----:B------:R-:W-:Y:S01]  /*6be0*/  IMAD R188, R188, 0x2, R181 ;  /* 0x00000002bcbc7824 */ /* 0x000fe200078e02b5 */
[----:B------:R-:W-:Y:S01]  /*6bf0*/  UMOV UR43, URZ ;  /* 0x000000ff002b7c82 */ /* 0x000fe20008000000 */
[----:B------:R-:W-:Y:S01]  /*6c00*/  UMOV UR52, URZ ;  /* 0x000000ff00347c82 */ /* 0x000fe20008000000 */
[----:B------:R-:W-:Y:S01]  /*6c10*/  UMOV UR46, URZ ;  /* 0x000000ff002e7c82 */ /* 0x000fe20008000000 */
[----:B-1234-:R-:W-:-:S07]  /*6c20*/  IADD3 R2, PT, PT, R3, R2, RZ ;  /* 0x0000000203027210 */ /* 0x01efce0007ffe0ff */
.L_x_184:
[C---:B------:R-:W-:Y:S02]  /*6c30*/  LEA R0, R183.reuse, UR44, 0x3 ;  /* 0x0000002cb7007c11 */ /* 0x040fe4000f8e18ff */
[----:B------:R-:W-:Y:S02]  /*6c40*/  SHF.L.U32 R3, R186, 0x1f, RZ ;  /* 0x0000001fba037819 */ /* 0x000fe400000006ff */
[----:B--2---:R-:W-:Y:S02]  /*6c50*/  LEA R5, R183, UR44, 0x4 ;  /* 0x0000002cb7057c11 */ /* 0x004fe4000f8e20ff */
[----:B------:R-:W1:Y:S02]  /*6c60*/  SYNCS.PHASECHK.TRANS64.TRYWAIT P0, [R0+URZ+0x60], R3 ;  /* 0x00006003000075a7 */ /* 0x000e6400080011ff */
[----:B-1-3--:R-:W-:Y:S05]  /*6c70*/  @!P0 BRA `(.L_x_93) ;  /* 0x000000cc00b88947 */ /* 0x00afea0003800000 */
.L_x_229:
[----:B------:R-:W-:Y:S01]  /*6c80*/  R2UR UR7, R192 ;  /* 0x00000000c00772ca */ /* 0x000fe200000e0000 */
[----:B------:R-:W2:Y:S01]  /*6c90*/  LDS.128 R4, [R5+0xc0] ;  /* 0x0000c00005047984 */ /* 0x000ea20000000c00 */
[----:B-1----:R-:W-:Y:S01]  /*6ca0*/  VIADD R0, R0, 0x70 ;  /* 0x0000007000007836 */ /* 0x002fe20000000000 */
[----:B------:R-:W-:Y:S04]  /*6cb0*/  UISETP.GE.AND UP0, UPT, UR45, 0x1, UPT ;  /* 0x000000012d00788c */ /* 0x000fe8000bf06270 */
[----:B------:R-:W-:Y:S01]  /*6cc0*/  PRMT R0, RZ, 0x654, R0 ;  /* 0x00000654ff007816 */ /* 0x000fe20000000000 */
[----:B------:R-:W-:Y:S01]  /*6cd0*/  @!PT LDS RZ, [RZ] ;  /* 0x00000000fffff984 */ /* 0x000fe20000000800 */
[----:B------:R-:W-:Y:S01]  /*6ce0*/  @!PT LDS RZ, [RZ] ;  /* 0x00000000fffff984 */ /* 0x000fe20000000800 */
[----:B------:R-:W-:Y:S01]  /*6cf0*/  @!PT LDS RZ, [RZ] ;  /* 0x00000000fffff984 */ /* 0x000fe20000000800 */
[----:B------:R-:W-:Y:S01]  /*6d00*/  @!PT LDS RZ, [RZ] ;  /* 0x00000000fffff984 */ /* 0x000fe20000000800 */
[----:B------:R1:W-:Y:S06]  /*6d10*/  MEMBAR.ALL.CTA ;  /* 0x0000000000007992 */ /* 0x0003ec0000008000 */
[----:B-1----:R-:W1:Y:S02]  /*6d20*/  FENCE.VIEW.ASYNC.S ;  /* 0x00000000000073c6 */ /* 0x002e640000000000 */
[----:B-1----:R1:W-:Y:S01]  /*6d30*/  SYNCS.ARRIVE.TRANS64.RED.A1T0 RZ, [R0+URZ], RZ ;  /* 0x000000ff00ff79a7 */ /* 0x0023e200081004ff */
[----:B--2---:R-:W-:Y:S11]  /*6d40*/  LOP3.LUT P0, RZ, R6, 0x1, RZ, 0xc0, !PT ;  /* 0x0000000106ff7812 */ /* 0x004ff6000780c0ff */
[----:B------:R-:W-:Y:S02]  /*6d50*/  @!UPT UIADD3 URZ, UPT, UPT, URZ, URZ, URZ ;  /* 0x000000fffffff290 */ /* 0x000fe4000fffe0ff */
[----:B------:R-:W-:Y:S01]  /*6d60*/  VOTEU.ANY UP1, P0 ;  /* 0x0000000000ff7886 */ /* 0x000fe20000020100 */
[----:B------:R-:W-:Y:S01]  /*6d70*/  PLOP3.LUT P0, PT, PT, PT, UP1, 0x80, 0x8 ;  /* 0x000000000008781c */ /* 0x000fe20003f0f018 */
[----:B------:R-:W-:Y:S06]  /*6d80*/  UP2UR UR4, UPR, URZ, 0x2 ;  /* 0x00000002ff047883 */ /* 0x000fec0008000000 */
[----:B------:R-:W-:Y:S06]  /*6d90*/  IMAD.U32 R193, RZ, RZ, UR4 ;  /* 0x00000004ffc17e24 */ /* 0x000fec000f8e00ff */
[----:B------:R-:W-:Y:S02]  /*6da0*/  @P0 SHF.R.U32.HI R3, RZ, 0x10, R5 ;  /* 0x00000010ff030819 */ /* 0x000fe40000011605 */
[----:B------:R-:W-:Y:S02]  /*6db0*/  @P0 MOV R8, R4 ;  /* 0x0000000400080202 */ /* 0x000fe40000000f00 */
[----:B------:R-:W-:Y:S02]  /*6dc0*/  @P0 R2UR UR4, R3 ;  /* 0x00000000030402ca */ /* 0x000fe400000e0000 */
[----:B------:R-:W-:Y:S02]  /*6dd0*/  @P0 LOP3.LUT R4, R5, 0xffff, RZ, 0xc0, !PT ;  /* 0x0000ffff05040812 */ /* 0x000fe400078ec0ff */
[----:B------:R-:W-:Y:S02]  /*6de0*/  @P0 R2UR UR6, R8 ;  /* 0x00000000080602ca */ /* 0x000fe400000e0000 */
[----:B------:R-:W-:Y:S07]  /*6df0*/  @P0 R2UR UR5, R4 ;  /* 0x00000000040502ca */ /* 0x000fee00000e0000 */
[----:B------:R-:W-:Y:S02]  /*6e00*/  @UP1 UMOV UR7, UR4 ;  /* 0x0000000400071c82 */ /* 0x000fe40008000000 */
[----:B------:R-:W-:Y:S02]  /*6e10*/  IMAD.U32 R192, RZ, RZ, UR7 ;  /* 0x00000007ffc07e24 */ /* 0x000fe4000f8e00ff */
[----:B------:R-:W-:Y:S02]  /*6e20*/  @UP1 UMOV UR38, UR6 ;  /* 0x0000000600261c82 */ /* 0x000fe40008000000 */
[----:B------:R-:W-:Y:S01]  /*6e30*/  @UP1 UMOV UR37, UR5 ;  /* 0x0000000500251c82 */ /* 0x000fe20008000000 */
[----:B-1----:R-:W-:Y:S05]  /*6e40*/  BRA.U !UP0, `(.L_x_94) ;  /* 0x0000000108cc7547 */ /* 0x002fea000b800000 */
[----:B------:R-:W1:Y:S01]  /*6e50*/  LDCU UR12, c[0x0][0xf20] ;  /* 0x0001e400ff0c77ac */ /* 0x000e620008000800 */
[----:B------:R-:W-:Y:S02]  /*6e60*/  UIMAD.WIDE.U32 UR4, UR53, UR59, URZ ;  /* 0x0000003b350472a5 */ /* 0x000fe4000f8e00ff */
[----:B------:R-:W-:Y:S02]  /*6e70*/  UIMAD.WIDE.U32 UR6, UR61, UR56, URZ ;  /* 0x000000383d0672a5 */ /* 0x000fe4000f8e00ff */
[----:B------:R-:W-:Y:S02]  /*6e80*/  UISETP.NE.AND UP0, UPT, UR58, 0x1, UPT ;  /* 0x000000013a00788c */ /* 0x000fe4000bf05270 */
[----:B------:R-:W-:Y:S02]  /*6e90*/  UIMAD.WIDE.U32 UR8, UR37, UR59, URZ ;  /* 0x0000003b250872a5 */ /* 0x000fe4000f8e00ff */
[----:B------:R-:W-:Y:S02]  /*6ea0*/  UISETP.NE.AND UP1, UPT, UR42, 0x1, UPT ;  /* 0x000000012a00788c */ /* 0x000fe4000bf25270 */
[----:B------:R-:W-:Y:S02]  /*6eb0*/  UIMAD.WIDE.U32 UR10, UR38, UR56, URZ ;  /* 0x00000038260a72a5 */ /* 0x000fe4000f8e00ff */
[----:B------:R-:W-:Y:S01]  /*6ec0*/  UISETP.NE.AND UP2, UPT, UR45, 0x1, UPT ;  /* 0x000000012d00788c */ /* 0x000fe2000bf45270 */
[----:B------:R-:W-:Y:S02]  /*6ed0*/  UMOV UR4, UR5 ;  /* 0x0000000500047c82 */ /* 0x000fe40008000000 */
[----:B-1----:R-:W-:Y:S03]  /*6ee0*/  USHF.R.U32.HI UR5, URZ, UR12, UR4 ;  /* 0x0000000cff057299 */ /* 0x002fe60008011604 */
[----:B------:R-:W-:Y:S02]  /*6ef0*/  UMOV UR4, UR7 ;  /* 0x0000000700047c82 */ /* 0x000fe40008000000 */
[----:B------:R-:W-:Y:S02]  /*6f00*/  USHF.R.U32.HI UR7, URZ, UR57, UR4 ;  /* 0x00000039ff077299 */ /* 0x000fe40008011604 */
[----:B------:R-:W-:Y:S02]  /*6f10*/  USEL UR4, UR53, UR5, !UP0 ;  /* 0x0000000535047287 */ /* 0x000fe4000c000000 */
[----:B------:R-:W-:Y:S01]  /*6f20*/  USEL UR7, UR61, UR7, !UP1 ;  /* 0x000000073d077287 */ /* 0x000fe2000c800000 */
[----:B------:R-:W-:Y:S01]  /*6f30*/  UMOV UR5, UR9 ;  /* 0x0000000900057c82 */ /* 0x000fe20008000000 */
[----:B------:R-:W-:Y:S02]  /*6f40*/  UIMAD.WIDE.U32 UR8, UR4, UR40, URZ ;  /* 0x00000028040872a5 */ /* 0x000fe4000f8e00ff */
[----:B------:R-:W-:Y:S03]  /*6f50*/  USHF.R.U32.HI UR6, URZ, UR12, UR5 ;  /* 0x0000000cff067299 */ /* 0x000fe60008011605 */
[----:B------:R-:W-:Y:S01]  /*6f60*/  UMOV UR5, UR11 ;  /* 0x0000000b00057c82 */ /* 0x000fe20008000000 */
[----:B------:R-:W-:Y:S02]  /*6f70*/  UIMAD.WIDE.U32 UR10, UR7, UR40, URZ ;  /* 0x00000028070a72a5 */ /* 0x000fe4000f8e00ff */
[----:B------:R-:W-:Y:S02]  /*6f80*/  USEL UR6, UR37, UR6, !UP0 ;  /* 0x0000000625067287 */ /* 0x000fe4000c000000 */
[----:B------:R-:W-:Y:S01]  /*6f90*/  USHF.R.U32.HI UR5, URZ, UR57, UR5 ;  /* 0x00000039ff057299 */ /* 0x000fe20008011605 */
[----:B------:R-:W-:Y:S02]  /*6fa0*/  UMOV UR8, UR9 ;  /* 0x0000000900087c82 */ /* 0x000fe40008000000 */
[----:B------:R-:W-:Y:S01]  /*6fb0*/  UMOV UR10, UR11 ;  /* 0x0000000b000a7c82 */ /* 0x000fe20008000000 */
[----:B------:R-:W-:Y:S02]  /*6fc0*/  @UP2 USHF.R.U32.HI UR4, URZ, UR41, UR8 ;  /* 0x00000029ff042299 */ /* 0x000fe40008011608 */
[----:B------:R-:W-:Y:S02]  /*6fd0*/  @UP2 USHF.R.U32.HI UR7, URZ, UR41, UR10 ;  /* 0x00000029ff072299 */ /* 0x000fe4000801160a */
[----:B------:R-:W-:Y:S02]  /*6fe0*/  UIMAD UR4, UR45, UR4, URZ ;  /* 0x000000042d0472a4 */ /* 0x000fe4000f8e02ff */
        /* <DEDUP_REMOVED lines=8> */
[----:B------:R-:W-:Y:S02]  /*7070*/  USEL UR11, UR6, UR4, !UP2 ;  /* 0x00000004060b7287 */ /* 0x000fe4000d000000 */
[----:B------:R-:W-:Y:S02]  /*7080*/  UIADD3 UR8, UPT, UPT, -UR5, URZ, URZ ;  /* 0x000000ff05087290 */ /* 0x000fe4000fffe1ff */
[----:B------:R-:W-:Y:S01]  /*7090*/  UIADD3 UR10, UPT, UPT, -UR11, URZ, URZ ;  /* 0x000000ff0b0a7290 */ /* 0x000fe2000fffe1ff */
[----:B------:R-:W-:Y:S01]  /*70a0*/  @!UP0 UMOV UR4, UR9 ;  /* 0x0000000900048c82 */ /* 0x000fe20008000000 */
[----:B------:R-:W-:Y:S02]  /*70b0*/  UIADD3 UR9, UPT, UPT, -UR6, URZ, URZ ;  /* 0x000000ff06097290 */ /* 0x000fe4000fffe1ff */
[----:B------:R-:W-:Y:S02]  /*70c0*/  @!UP0 USHF.R.U32.HI UR4, URZ, UR41, UR4 ;  /* 0x00000029ff048299 */ /* 0x000fe40008011604 */
[----:B------:R-:W-:Y:S02]  /*70d0*/  UIMAD UR10, UR45, UR10, UR6 ;  /* 0x0000000a2d0a72a4 */ /* 0x000fe4000f8e0206 */
[----:B------:R-:W-:Y:S04]  /*70e0*/  @!UP0 USEL UR4, UR5, UR4, !UP2 ;  /* 0x0000000405048287 */ /* 0x000fe8000d000000 */
[----:B------:R-:W-:Y:S02]  /*70f0*/  @!UP0 UIMAD UR10, UR7, UR10, UR4 ;  /* 0x0000000a070a82a4 */ /* 0x000fe4000f8e0204 */
[----:B------:R-:W-:Y:S02]  /*7100*/  @!UP0 UIADD3 UR11, UPT, UPT, UR11, -UR4, URZ ;  /* 0x800000040b0b8290 */ /* 0x000fe4000fffe0ff */
[----:B------:R-:W-:Y:S02]  /*7110*/  UIMAD UR7, UR42, UR8, UR38 ;  /* 0x000000082a0772a4 */ /* 0x000fe4000f8e0226 */
[----:B------:R-:W-:Y:S02]  /*7120*/  @!UP0 UIMAD UR6, UR11, UR45, UR5 ;  /* 0x0000002d0b0682a4 */ /* 0x000fe4000f8e0205 */
[----:B------:R-:W-:Y:S01]  /*7130*/  UIMAD UR4, UR58, UR9, UR37 ;  /* 0x000000093a0472a4 */ /* 0x000fe2000f8e0225 */
[----:B------:R-:W-:Y:S02]  /*7140*/  @!UP0 UMOV UR5, UR10 ;  /* 0x0000000a00058c82 */ /* 0x000fe40008000000 */
[----:B------:R-:W-:Y:S02]  /*7150*/  UIMAD UR38, UR5, UR42, UR7 ;  /* 0x0000002a052672a4 */ /* 0x000fe4000f8e0207 */
[----:B------:R-:W-:Y:S11]  /*7160*/  UIMAD UR37, UR6, UR58, UR4 ;  /* 0x0000003a062572a4 */ /* 0x000ff6000f8e0204 */
[----:B------:R-:W-:Y:S01]  /*7170*/  @!UPT UIADD3 URZ, UPT, UPT, URZ, URZ, URZ ;  /* 0x000000fffffff290 */ /* 0x000fe2000fffe0ff */
.L_x_94:
[----:B------:R-:W-:Y:S01]  /*7180*/  UISETP.NE.AND UP0, UPT, UR39, 0x1, UPT ;  /* 0x000000012700788c */ /* 0x000fe2000bf05270 */
[----:B------:R-:W-:Y:S01]  /*7190*/  LOP3.LUT P0, RZ, R181, 0x1b0, RZ, 0xc0, !PT ;  /* 0x000001b0b5ff7812 */ /* 0x000fe2000780c0ff */
[----:B------:R-:W-:Y:S01]  /*71a0*/  USHF.L.U32 UR50, UR36, 0x7, URZ ;  /* 0x0000000724327899 */ /* 0x000fe200080006ff */
[----:B------:R-:W-:Y:S01]  /*71b0*/  BSSY.RECONVERGENT B6, `(.L_x_95) ;  /* 0x0000034000067945 */ /* 0x000fe20003800200 */
[----:B------:R-:W-:Y:S01]  /*71c0*/  USHF.L.U32 UR47, UR20, 0x8, URZ ;  /* 0x00000008142f7899 */ /* 0x000fe200080006ff */
[----:B------:R-:W-:Y:S06]  /*71d0*/  IADD3 R183, PT, PT, R183, 0x1, RZ ;  /* 0x00000001b7b77810 */ /* 0x000fec0007ffe0ff */
[----:B------:R-:W1:Y:S01]  /*71e0*/  @!UP0 LDCU.128 UR12, c[0x0][0xf10] ;  /* 0x0001e200ff0c87ac */ /* 0x000e620008000c00 */
[----:B------:R-:W2:Y:S01]  /*71f0*/  @!UP0 LDCU UR5, c[0x0][0xf0c] ;  /* 0x0001e180ff0587ac */ /* 0x000ea20008000800 */
[----:B------:R-:W3:Y:S01]  /*7200*/  @!UP0 LDCU UR10, c[0x0][0xf20] ;  /* 0x0001e400ff0a87ac */ /* 0x000ee20008000800 */
[----:B-1----:R-:W-:Y:S02]  /*7210*/  UIMAD.WIDE.U32 UR8, UR38, UR12, URZ ;  /* 0x0000000c260872a5 */ /* 0x002fe4000f8e00ff */
[----:B------:R-:W-:Y:S02]  /*7220*/  UIMAD.WIDE.U32 UR6, UR37, UR15, URZ ;  /* 0x0000000f250672a5 */ /* 0x000fe4000f8e00ff */
[----:B------:R-:W-:Y:S03]  /*7230*/  @!UP0 UISETP.NE.AND UP1, UPT, UR14, 0x1, UPT ;  /* 0x000000010e00888c */ /* 0x000fe6000bf25270 */
[----:B------:R-:W-:Y:S01]  /*7240*/  @!UP0 UMOV UR4, UR9 ;  /* 0x0000000900048c82 */ /* 0x000fe20008000000 */
[----:B--2---:R-:W-:Y:S02]  /*7250*/  @!UP0 UISETP.NE.AND UP2, UPT, UR5, 0x1, UPT ;  /* 0x000000010500888c */ /* 0x004fe4000bf45270 */
[----:B------:R-:W-:Y:S01]  /*7260*/  @!UP0 USHF.R.U32.HI UR4, URZ, UR13, UR4 ;  /* 0x0000000dff048299 */ /* 0x000fe20008011604 */
[----:B------:R-:W-:Y:S02]  /*7270*/  @!UP0 UMOV UR6, UR7 ;  /* 0x0000000700068c82 */ /* 0x000fe40008000000 */
[----:B---3--:R-:W-:Y:S02]  /*7280*/  @!UP0 USHF.R.U32.HI UR6, URZ, UR10, UR6 ;  /* 0x0000000aff068299 */ /* 0x008fe40008011606 */
[----:B------:R-:W-:Y:S02]  /*7290*/  @!UP0 USEL UR7, UR38, UR4, !UP2 ;  /* 0x0000000426078287 */ /* 0x000fe4000d000000 */
[----:B------:R-:W-:Y:S04]  /*72a0*/  @!UP0 USEL UR6, UR37, UR6, !UP1 ;  /* 0x0000000625068287 */ /* 0x000fe8000c800000 */
[----:B------:R-:W-:Y:S02]  /*72b0*/  @!UP0 UIADD3 UR4, UPT, UPT, -UR7, UR6, URZ ;  /* 0x0000000607048290 */ /* 0x000fe4000fffe1ff */
[----:B------:R-:W-:Y:S02]  /*72c0*/  @!UP0 UIADD3 UR6, UPT, UPT, UR7, -UR6, URZ ;  /* 0x8000000607068290 */ /* 0x000fe4000fffe0ff */
[----:B------:R-:W-:Y:S02]  /*72d0*/  @!UP0 UIMAD UR38, UR4, UR5, UR38 ;  /* 0x00000005042682a4 */ /* 0x000fe4000f8e0226 */
[----:B------:R-:W-:Y:S01]  /*72e0*/  @!UP0 UIMAD UR37, UR6, UR14, UR37 ;  /* 0x0000000e062582a4 */ /* 0x000fe2000f8e0225 */
[----:B------:R-:W-:Y:S11]  /*72f0*/  @!P0 BRA `(.L_x_96) ;  /* 0x00000000007c8947 */ /* 0x000ff60003800000 */
[----:B------:R-:W1:Y:S01]  /*7300*/  LDCU.64 UR8, c[0x4][0x80] ;  /* 0x01001000ff0877ac */ /* 0x000e620008000a00 */
[----:B------:R-:W-:Y:S01]  /*7310*/  MOV R16, 0x0 ;  /* 0x0000000000107802 */ /* 0x000fe20000000f00 */
[----:B------:R-:W-:Y:S02]  /*7320*/  HFMA2 R12, -RZ, RZ, 0, 5.9604644775390625e-08 ;  /* 0x00000001ff0c7431 */ /* 0x000fe400000001ff */
[----:B------:R-:W-:Y:S01]  /*7330*/  IMAD.MOV.U32 R8, RZ, RZ, 0x70 ;  /* 0x00000070ff087424 */ /* 0x000fe200078e00ff */
[----:B------:R2:W3:Y:S01]  /*7340*/  LDC.64 R14, c[0x4][R16] ;  /* 0x01000000100e7b82 */ /* 0x0004e20000000a00 */
[----:B------:R-:W4:Y:S01]  /*7350*/  LDCU.64 UR6, c[0x4][0x88] ;  /* 0x01001100ff0677ac */ /* 0x000f220008000a00 */
[----:B------:R-:W-:Y:S01]  /*7360*/  IMAD.MOV.U32 R13, RZ, RZ, RZ ;  /* 0x000000ffff0d7224 */ /* 0x000fe200078e00ff */
[----:B------:R-:W2:Y:S01]  /*7370*/  LDCU.64 UR4, c[0x4][0x8] ;  /* 0x01000100ff0477ac */ /* 0x000ea20008000a00 */
[----:B-1----:R-:W-:Y:S01]  /*7380*/  MOV R5, UR9 ;  /* 0x0000000900057c02 */ /* 0x002fe20008000f00 */
[----:B------:R-:W-:Y:S01]  /*7390*/  IMAD.U32 R4, RZ, RZ, UR8 ;  /* 0x00000008ff047e24 */ /* 0x000fe2000f8e00ff */
[----:B----4-:R-:W-:Y:S01]  /*73a0*/  MOV R7, UR7 ;  /* 0x0000000700077c02 */ /* 0x010fe20008000f00 */
[----:B------:R-:W-:Y:S01]  /*73b0*/  IMAD.U32 R6, RZ, RZ, UR6 ;  /* 0x00000006ff067e24 */ /* 0x000fe2000f8e00ff */
[----:B--2---:R-:W-:Y:S01]  /*73c0*/  MOV R11, UR5 ;  /* 0x00000005000b7c02 */ /* 0x004fe20008000f00 */
[----:B------:R-:W-:Y:S02]  /*73d0*/  IMAD.U32 R10, RZ, RZ, UR4 ;  /* 0x00000004ff0a7e24 */ /* 0x000fe4000f8e00ff */
[----:B------:R-:W-:Y:S07]  /*73e0*/  LEPC R20, `(.L_x_97) ;  /* 0x000000001014794e */ /* 0x000fee0000000000 */
[----:B---3-5:R-:W-:Y:S05]  /*73f0*/  CALL.ABS.NOINC R14 ;  /* 0x000000000e007343 */ /* 0x028fea0003c00000 */
.L_x_97:
[----:B------:R-:W1:Y:S01]  /*7400*/  LDCU.64 UR8, c[0x4][0x80] ;  /* 0x01001000ff0877ac */ /* 0x000e620008000a00 */
[----:B------:R-:W2:Y:S01]  /*7410*/  LDC.64 R16, c[0x4][R16] ;  /* 0x0100000010107b82 */ /* 0x000ea20000000a00 */
[----:B------:R-:W-:Y:S02]  /*7420*/  HFMA2 R12, -RZ, RZ, 0, 5.9604644775390625e-08 ;  /* 0x00000001ff0c7431 */ /* 0x000fe400000001ff */
[----:B------:R-:W-:Y:S02]  /*7430*/  IMAD.MOV.U32 R8, RZ, RZ, 0x70 ;  /* 0x00000070ff087424 */ /* 0x000fe400078e00ff */
[----:B------:R-:W-:Y:S01]  /*7440*/  IMAD.MOV.U32 R13, RZ, RZ, RZ ;  /* 0x000000ffff0d7224 */ /* 0x000fe200078e00ff */
[----:B------:R-:W3:Y:S01]  /*7450*/  LDCU.64 UR6, c[0x4][0x88] ;  /* 0x01001100ff0677ac */ /* 0x000ee20008000a00 */
[----:B------:R-:W4:Y:S01]  /*7460*/  LDCU.64 UR4, c[0x4][0x8] ;  /* 0x01000100ff0477ac */ /* 0x000f220008000a00 */
[----:B-1----:R-:W-:Y:S02]  /*7470*/  MOV R4, UR8 ;  /* 0x0000000800047c02 */ /* 0x002fe40008000f00 */
[----:B------:R-:W-:Y:S02]  /*7480*/  MOV R5, UR9 ;  /* 0x0000000900057c02 */ /* 0x000fe40008000f00 */
[----:B---3--:R-:W-:Y:S01]  /*7490*/  MOV R7, UR7 ;  /* 0x0000000700077c02 */ /* 0x008fe20008000f00 */
[----:B------:R-:W-:Y:S01]  /*74a0*/  IMAD.U32 R6, RZ, RZ, UR6 ;  /* 0x00000006ff067e24 */ /* 0x000fe2000f8e00ff */
[----:B----4-:R-:W-:Y:S01]  /*74b0*/  MOV R11, UR5 ;  /* 0x00000005000b7c02 */ /* 0x010fe20008000f00 */
[----:B------:R-:W-:Y:S02]  /*74c0*/  IMAD.U32 R10, RZ, RZ, UR4 ;  /* 0x00000004ff0a7e24 */ /* 0x000fe4000f8e00ff */
[----:B------:R-:W-:Y:S07]  /*74d0*/  LEPC R20, `(.L_x_96) ;  /* 0x000000001014794e */ /* 0x000fee0000000000 */
[----:B--2---:R-:W-:Y:S05]  /*74e0*/  CALL.ABS.NOINC R16 ;  /* 0x0000000010007343 */ /* 0x004fea0003c00000 */
.L_x_96:
[----:B------:R-:W-:Y:S05]  /*74f0*/  BSYNC.RECONVERGENT B6 ;  /* 0x0000000000067941 */ /* 0x000fea0003800200 */
.L_x_95:
[----:B------:R-:W-:Y:S02]  /*7500*/  R2UR UR6, R180 ;  /* 0x00000000b40672ca */ /* 0x000fe400000e0000 */
[----:B------:R-:W-:Y:S02]  /*7510*/  R2UR UR5, R191 ;  /* 0x00000000bf0572ca */ /* 0x000fe400000e0000 */
[----:B------:R-:W-:Y:S02]  /*7520*/  R2UR UR4, R190 ;  /* 0x00000000be0472ca */ /* 0x000fe400000e0000 */
[----:B------:R-:W-:Y:S02]  /*7530*/  ISETP.NE.U32.AND P4, PT, R174, RZ, PT ;  /* 0x000000ffae00720c */ /* 0x000fe40003f85070 */
[----:B------:R-:W-:Y:S02]  /*7540*/  ISETP.NE.U32.AND P2, PT, RZ, UR62, PT ;  /* 0x0000003eff007c0c */ /* 0x000fe4000bf45070 */
[----:B------:R-:W-:Y:S02]  /*7550*/  ISETP.NE.AND.EX P4, PT, R175, RZ, PT, P4 ;  /* 0x000000ffaf00720c */ /* 0x000fe40003f85340 */
[----:B------:R-:W-:Y:S01]  /*7560*/  ISETP.NE.AND.EX P2, PT, RZ, UR63, PT, P2 ;  /* 0x0000003fff007c0c */ /* 0x000fe2000bf45320 */
[----:B------:R-:W-:Y:S02]  /*7570*/  UISETP.NE.AND UP2, UPT, UR6, URZ, UPT ;  /* 0x000000ff0600728c */ /* 0x000fe4000bf45270 */
[----:B------:R-:W-:Y:S04]  /*7580*/  UISETP.NE.U32.AND UP0, UPT, UR5, URZ, UPT ;  /* 0x000000ff0500728c */ /* 0x000fe8000bf05070 */
[----:B------:R-:W-:Y:S01]  /*7590*/  UISETP.NE.AND.EX UP1, UPT, UR4, URZ, UPT, UP0 ;  /* 0x000000ff0400728c */ /* 0x000fe2000bf25300 */
[----:B------:R-:W-:Y:S01]  /*75a0*/  PLOP3.LUT P1, PT, PT, PT, UP2, 0x80, 0x8 ;  /* 0x000000000008781c */ /* 0x000fe20003f2f028 */
[----:B------:R-:W-:Y:S03]  /*75b0*/  UPLOP3.LUT UP0, UPT, UPT, UPT, UPT, 0x40, 0x4 ;  /* 0x000000000004789c */ /* 0x000fe60003f0e870 */
[----:B------:R-:W-:Y:S06]  /*75c0*/  @UP2 UPLOP3.LUT UP0, UPT, UPT, UPT, UP1, 0x80, 0x8 ;  /* 0x000000000008289c */ /* 0x000fec0003f0f010 */
[----:B------:R-:W-:Y:S01]  /*75d0*/  PLOP3.LUT P0, PT, PT, PT, UP0, 0x80, 0x8 ;  /* 0x000000000008781c */ /* 0x000fe20003f0f008 */
[----:B------:R-:W-:Y:S01]  /*75e0*/  @!UPT UIADD3 URZ, UPT, UPT, URZ, URZ, URZ ;  /* 0x000000fffffff290 */ /* 0x000fe2000fffe0ff */
[----:B------:R-:W-:Y:S11]  /*75f0*/  BRA.U !UP1, `(.L_x_98) ;  /* 0x0000000109407547 */ /* 0x000ff6000b800000 */
[----:B------:R-:W-:Y:S01]  /*7600*/  UISETP.NE.U32.AND UP0, UPT, UR62, URZ, UPT ;  /* 0x000000ff3e00728c */ /* 0x000fe2000bf05070 */
[----:B------:R-:W-:Y:S01]  /*7610*/  R2UR UR6, R191 ;  /* 0x00000000bf0672ca */ /* 0x000fe200000e0000 */
[----:B------:R-:W1:Y:S01]  /*7620*/  LDCU.64 UR8, c[0x0][0x358] ;  /* 0x00006b00ff0877ac */ /* 0x000e620008000a00 */
[----:B------:R-:W-:Y:S02]  /*7630*/  HFMA2 R176, -RZ, RZ, 0, 5.9604644775390625e-08 ;  /* 0x00000001ffb07431 */ /* 0x000fe400000001ff */
[----:B------:R-:W-:Y:S01]  /*7640*/  IMAD.MOV.U32 R0, RZ, RZ, 0x1 ;  /* 0x00000001ff007424 */ /* 0x000fe200078e00ff */
[----:B------:R-:W-:Y:S06]  /*7650*/  UISETP.NE.AND.EX UP0, UPT, UR63, URZ, UPT, UP0 ;  /* 0x000000ff3f00728c */ /* 0x000fec000bf05300 */
[----:B------:R-:W-:Y:S05]  /*7660*/  PLOP3.LUT P3, PT, PT, PT, UP0, 0x80, 0x8 ;  /* 0x000000000008781c */ /* 0x000fea0003f6f008 */
[----:B------:R-:W2:Y:S01]  /*7670*/  @UP0 LDCU.64 UR4, c[0x0][0xc88] ;  /* 0x00019100ff0407ac */ /* 0x000ea20008000a00 */
[----:B------:R-:W-:Y:S07]  /*7680*/  @UP0 UIMAD UR6, UR60, UR6, URZ ;  /* 0x000000063c0602a4 */ /* 0x000fee000f8e02ff */
[----:B------:R-:W-:Y:S01]  /*7690*/  @!P3 PRMT R176, R0, 0x7610, R176 ;  /* 0x0000761000b0b816 */ /* 0x000fe200000000b0 */
[----:B--2---:R-:W-:Y:S06]  /*76a0*/  @UP0 UIMAD.WIDE UR4, UR6, 0x4, UR4 ;  /* 0x00000004060408a5 */ /* 0x004fec000f8e0204 */
[----:B------:R-:W-:Y:S02]  /*76b0*/  IMAD.U32 R4, RZ, RZ, UR4 ;  /* 0x00000004ff047e24 */ /* 0x000fe4000f8e00ff */
[----:B------:R-:W-:Y:S03]  /*76c0*/  IMAD.U32 R5, RZ, RZ, UR5 ;  /* 0x00000005ff057e24 */ /* 0x000fe6000f8e00ff */
[----:B------:R-:W2:Y:S02]  /*76d0*/  @!UP0 LDCU UR4, c[0x0][0xc80] ;  /* 0x00019000ff0487ac */ /* 0x000ea40008000800 */
[----:B-1---5:R1:W5:Y:S02]  /*76e0*/  @P3 LDG.E R133, desc[UR8][R4.64] ;  /* 0x0000000804853981 */ /* 0x022364000c1e1900 */
[----:B-12---:R-:W-:Y:S02]  /*76f0*/  @!P3 MOV R133, UR4 ;  /* 0x000000040085bc02 */ /* 0x006fe40008000f00 */
.L_x_98:
[----:B------:R-:W-:Y:S05]  /*7700*/  @!P4 BRA `(.L_x_99) ;  /* 0x000000000024c947 */ /* 0x000fea0003800000 */
[----:B------:R-:W-:Y:S01]  /*7710*/  ISETP.NE.U32.AND P3, PT, R172, RZ, PT ;  /* 0x000000ffac00720c */ /* 0x000fe20003f65070 */
[----:B------:R-:W1:Y:S03]  /*7720*/  LDCU.64 UR4, c[0x0][0x358] ;  /* 0x00006b00ff0477ac */ /* 0x000e660008000a00 */
[----:B------:R-:W-:Y:S11]  /*7730*/  ISETP.NE.AND.EX P3, PT, R173, RZ, PT, P3 ;  /* 0x000000ffad00720c */ /* 0x000ff60003f65330 */
[----:B------:R-:W-:Y:S02]  /*7740*/  @!UPT UIADD3 URZ, UPT, UPT, URZ, URZ, URZ ;  /* 0x000000fffffff290 */ /* 0x000fe4000fffe0ff */
[----:B------:R-:W2:Y:S01]  /*7750*/  @P3 LDC.64 R4, c[0x0][0xca8] ;  /* 0x00032a00ff043b82 */ /* 0x000ea20000000a00 */
[----:B------:R-:W-:Y:S04]  /*7760*/  @P3 IMAD R0, R174, UR60, RZ ;  /* 0x0000003cae003c24 */ /* 0x000fe8000f8e02ff */
[----:B--2---:R-:W-:Y:S05]  /*7770*/  @P3 IMAD.WIDE R4, R0, 0x4, R4 ;  /* 0x0000000400043825 */ /* 0x004fea00078e0204 */
[----:B-1---5:R1:W5:Y:S02]  /*7780*/  @P3 LDG.E R130, desc[UR4][R4.64] ;  /* 0x0000000404823981 */ /* 0x022364000c1e1900 */
[----:B-1----:R-:W2:Y:S02]  /*7790*/  @!P3 LDC R130, c[0x0][0xca0] ;  /* 0x00032800ff82bb82 */ /* 0x002ea40000000800 */
.L_x_99:
[----:B-----5:R-:W-:Y:S01]  /*77a0*/  FSETP.NEU.AND P3, PT, R133, RZ, PT ;  /* 0x000000ff8500720b */ /* 0x020fe20003f6d000 */
[----:B------:R-:W-:Y:S01]  /*77b0*/  IMAD.U32 R3, RZ, RZ, UR43 ;  /* 0x0000002bff037e24 */ /* 0x000fe2000f8e00ff */
[----:B------:R-:W-:Y:S01]  /*77c0*/  SEL R5, RZ, 0xffffffff, P2 ;  /* 0xffffffffff057807 */ /* 0x000fe20001000000 */
[----:B------:R-:W-:Y:S01]  /*77d0*/  IMAD.SHL.U32 R197, R185, 0x10, RZ ;  /* 0x00000010b9c57824 */ /* 0x000fe200078e00ff */
[----:B------:R-:W-:Y:S01]  /*77e0*/  @P1 LOP3.LUT P2, RZ, R176, 0xff, RZ, 0xc0, !PT ;  /* 0x000000ffb0ff1812 */ /* 0x000fe2000784c0ff */
[----:B------:R-:W-:Y:S01]  /*77f0*/  IMAD R131, R3, 0xc0, R2 ;  /* 0x000000c003837824 */ /* 0x000fe200078e0202 */
[----:B------:R-:W-:Y:S01]  /*7800*/  @P1 SEL R0, RZ, 0xffffffff, P3 ;  /* 0xffffffffff001807 */ /* 0x000fe20001800000 */
[----:B------:R-:W-:Y:S01]  /*7810*/  IMAD.SHL.U32 R139, R184, 0x10, RZ ;  /* 0x00000010b88b7824 */ /* 0x000fe200078e00ff */
[----:B------:R-:W-:Y:S01]  /*7820*/  LOP3.LUT P4, R182, R176, 0xff, RZ, 0xc0, !PT ;  /* 0x000000ffb0b67812 */ /* 0x000fe2000788c0ff */
[----:B------:R-:W-:Y:S01]  /*7830*/  IMAD.IADD R198, R188, 0x1, R197 ;  /* 0x00000001bcc67824 */ /* 0x000fe200078e02c5 */
[C---:B------:R-:W-:Y:S01]  /*7840*/  @P0 SEL R0, R5.reuse, R0, !P2 ;  /* 0x0000000005000207 */ /* 0x040fe20005000000 */
[----:B------:R-:W-:Y:S01]  /*7850*/  BSSY B1, `(.L_x_100) ;  /* 0x000004d000017945 */ /* 0x000fe20003800000 */
[----:B------:R-:W-:Y:S01]  /*7860*/  PLOP3.LUT P2, PT, PT, PT, UP1, 0x80, 0x8 ;  /* 0x000000000008781c */ /* 0x000fe20003f4f018 */
[----:B------:R-:W-:Y:S01]  /*7870*/  IMAD.MOV.U32 R138, RZ, RZ, 0x1 ;  /* 0x00000001ff8a7424 */ /* 0x000fe200078e00ff */
[----:B------:R-:W-:Y:S01]  /*7880*/  @P1 LOP3.LUT R0, R0, 0x1, RZ, 0xc0, !PT ;  /* 0x0000000100001812 */ /* 0x000fe200078ec0ff */
[----:B------:R-:W-:Y:S01]  /*7890*/  IMAD.MOV.U32 R137, RZ, RZ, RZ ;  /* 0x000000ffff897224 */ /* 0x000fe200078e00ff */
[----:B------:R-:W-:Y:S02]  /*78a0*/  CS2R R146, SRZ ;  /* 0x0000000000927805 */ /* 0x000fe4000001ff00 */
[----:B------:R-:W-:Y:S02]  /*78b0*/  CS2R R144, SRZ ;  /* 0x0000000000907805 */ /* 0x000fe4000001ff00 */
[----:B------:R-:W-:Y:S01]  /*78c0*/  ISETP.NE.U32.OR P5, PT, R0, 0x1, !P1 ;  /* 0x000000010000780c */ /* 0x000fe20004fa5470 */
[----:B------:R-:W-:Y:S01]  /*78d0*/  IMAD.U32 R0, RZ, RZ, UR43 ;  /* 0x0000002bff007e24 */ /* 0x000fe2000f8e00ff */
[----:B------:R-:W-:Y:S02]  /*78e0*/  CS2R R142, SRZ ;  /* 0x00000000008e7805 */ /* 0x000fe4000001ff00 */
[----:B------:R-:W-:Y:S02]  /*78f0*/  CS2R R140, SRZ ;  /* 0x00000000008c7805 */ /* 0x000fe4000001ff00 */
[----:B------:R-:W-:Y:S02]  /*7900*/  P2R R194, PR, RZ, 0x20 ;  /* 0x00000020ffc27803 */ /* 0x000fe40000000000 */
[----:B------:R-:W-:Y:S02]  /*7910*/  CS2R R150, SRZ ;  /* 0x0000000000967805 */ /* 0x000fe4000001ff00 */
[----:B------:R-:W-:Y:S02]  /*7920*/  SHF.L.U32 R4, R0, 0x1f, RZ ;  /* 0x0000001f00047819 */ /* 0x000fe400000006ff */
[----:B------:R-:W-:Y:S02]  /*7930*/  CS2R R148, SRZ ;  /* 0x0000000000947805 */ /* 0x000fe4000001ff00 */
[----:B------:R-:W-:Y:S02]  /*7940*/  SEL R0, RZ, 0xffffffff, P3 ;  /* 0xffffffffff007807 */ /* 0x000fe40001800000 */
[----:B------:R-:W-:Y:S02]  /*7950*/  CS2R R154, SRZ ;  /* 0x00000000009a7805 */ /* 0x000fe4000001ff00 */
[----:B------:R-:W-:Y:S02]  /*7960*/  CS2R R152, SRZ ;  /* 0x0000000000987805 */ /* 0x000fe4000001ff00 */
[----:B------:R-:W-:Y:S02]  /*7970*/  CS2R R158, SRZ ;  /* 0x00000000009e7805 */ /* 0x000fe4000001ff00 */
[----:B------:R-:W-:Y:S02]  /*7980*/  @P2 SEL R0, R5, R0, !P4 ;  /* 0x0000000005002207 */ /* 0x000fe40006000000 */
[----:B------:R-:W-:Y:S02]  /*7990*/  CS2R R156, SRZ ;  /* 0x00000000009c7805 */ /* 0x000fe4000001ff00 */
[----:B------:R-:W-:Y:S02]  /*79a0*/  @P5 SHF.L.U32 R6, RZ, 0x1f, RZ ;  /* 0x0000001fff065819 */ /* 0x000fe400000006ff */
[----:B------:R-:W-:Y:S02]  /*79b0*/  CS2R R162, SRZ ;  /* 0x0000000000a27805 */ /* 0x000fe4000001ff00 */
[----:B------:R-:W-:Y:S02]  /*79c0*/  ISETP.NE.AND P2, PT, RZ, UR43, PT ;  /* 0x0000002bff007c0c */ /* 0x000fe4000bf45270 */
[----:B------:R-:W-:Y:S01]  /*79d0*/  CS2R R160, SRZ ;  /* 0x0000000000a07805 */ /* 0x000fe2000001ff00 */
[----:B------:R-:W1:Y:S01]  /*79e0*/  @P5 SYNCS.PHASECHK.TRANS64.TRYWAIT P1, [UR44+0x10], R6 ;  /* 0x00001006ff0055a7 */ /* 0x000e62000802112c */
[----:B------:R-:W-:Y:S02]  /*79f0*/  LOP3.LUT R0, R0, 0x1, RZ, 0xc0, !PT ;  /* 0x0000000100007812 */ /* 0x000fe400078ec0ff */
[----:B------:R-:W-:Y:S02]  /*7a00*/  CS2R R166, SRZ ;  /* 0x0000000000a67805 */ /* 0x000fe4000001ff00 */
[----:B------:R-:W-:Y:S02]  /*7a10*/  SEL R212, RZ, 0x60, P2 ;  /* 0x00000060ffd47807 */ /* 0x000fe40001000000 */
[----:B------:R-:W-:Y:S02]  /*7a20*/  CS2R R164, SRZ ;  /* 0x0000000000a47805 */ /* 0x000fe4000001ff00 */
[----:B------:R-:W-:Y:S02]  /*7a30*/  ISETP.NE.U32.AND P3, PT, R0, 0x1, PT ;  /* 0x000000010000780c */ /* 0x000fe40003f65070 */
[----:B------:R-:W-:Y:S02]  /*7a40*/  CS2R R170, SRZ ;  /* 0x0000000000aa7805 */ /* 0x000fe4000001ff00 */
[----:B------:R-:W-:Y:S01]  /*7a50*/  CS2R R168, SRZ ;  /* 0x0000000000a87805 */ /* 0x000fe2000001ff00 */
[----:B------:R-:W-:Y:S01]  /*7a60*/  IMAD.IADD R213, R131, 0x1, R212 ;  /* 0x0000000183d57824 */ /* 0x000fe200078e02d4 */
[----:B------:R-:W-:Y:S01]  /*7a70*/  P2R R199, PR, RZ, 0x8 ;  /* 0x00000008ffc77803 */ /* 0x000fe20000000000 */
[----:B------:R-:W-:Y:S02]  /*7a80*/  IMAD.IADD R196, R188, 0x1, R139 ;  /* 0x00000001bcc47824 */ /* 0x000fe400078e028b */
[----:B------:R-:W-:Y:S01]  /*7a90*/  VIADD R212, R212, UR47 ;  /* 0x0000002fd4d47c36 */ /* 0x000fe20008000000 */
[----:B------:R-:W-:Y:S01]  /*7aa0*/  SHF.R.U32.HI R0, RZ, 0x15, R213 ;  /* 0x00000015ff007819 */ /* 0x000fe200000116d5 */
[----:B------:R-:W-:Y:S01]  /*7ab0*/  IMAD.IADD R195, R187, 0x1, R198 ;  /* 0x00000001bbc37824 */ /* 0x000fe200078e02c6 */
[----:B------:R3:W4:Y:S02]  /*7ac0*/  SYNCS.PHASECHK.TRANS64.TRYWAIT P0, [UR44+0x80], R4 ;  /* 0x00008004ff0075a7 */ /* 0x000724000800112c */
[----:B------:R-:W-:Y:S02]  /*7ad0*/  LOP3.LUT R200, R0, 0x3, RZ, 0xc0, !PT ;  /* 0x0000000300c87812 */ /* 0x000fe400078ec0ff */
[----:B-1----:R-:W-:Y:S01]  /*7ae0*/  @P5 SEL R138, RZ, 0x1, !P1 ;  /* 0x00000001ff8a5807 */ /* 0x002fe20004800000 */
[----:B---3--:R-:W-:Y:S06]  /*7af0*/  @!P5 BRA `(.L_x_101) ;  /* 0x000000000088d947 */ /* 0x008fec0003800000 */
[----:B------:R-:W-:Y:S01]  /*7b00*/  IMAD.MOV.U32 R147, RZ, RZ, RZ ;  /* 0x000000ffff937224 */ /* 0x000fe200078e00ff */
[----:B------:R-:W-:Y:S01]  /*7b10*/  ISETP.NE.AND P1, PT, R138, RZ, PT ;  /* 0x000000ff8a00720c */ /* 0x000fe20003f25270 */
[----:B------:R-:W-:Y:S01]  /*7b20*/  BSSY B0, `(.L_x_102) ;  /* 0x0000014000007945 */ /* 0x000fe20003800000 */
[----:B------:R-:W-:Y:S02]  /*7b30*/  CS2R R170, SRZ ;  /* 0x0000000000aa7805 */ /* 0x000fe4000001ff00 */
        /* <DEDUP_REMOVED lines=13> */
[----:B------:R-:W-:Y:S01]  /*7c10*/  CS2R R144, SRZ ;  /* 0x0000000000907805 */ /* 0x000fe2000001ff00 */
[----:B------:R-:W-:Y:S06]  /*7c20*/  @P1 BRA `(.L_x_103) ;  /* 0x00000000000c1947 */ /* 0x000fec0003800000 */
[----:B------:R-:W-:Y:S04]  /*7c30*/  SHF.L.U32 R6, RZ, 0x1f, RZ ;  /* 0x0000001fff067819 */ /* 0x000fe800000006ff */
[----:B------:R-:W1:Y:S02]  /*7c40*/  SYNCS.PHASECHK.TRANS64.TRYWAIT P1, [UR44+0x10], R6 ;  /* 0x00001006ff0075a7 */ /* 0x000e64000802112c */
[----:B-1----:R-:W-:Y:S05]  /*7c50*/  @!P1 BRA `(.L_x_104) ;  /* 0x000000bc00d49947 */ /* 0x002fea0003800000 */
.L_x_103:
[----:B------:R-:W-:Y:S05]  /*7c60*/  BSYNC B0 ;  /* 0x0000000000007941 */ /* 0x000fea0003800000 */
.L_x_102:
[----:B------:R-:W-:Y:S01]  /*7c70*/  ISETP.NE.AND P1, PT, R199, RZ, PT ;  /* 0x000000ffc700720c */ /* 0x000fe20003f25270 */
[----:B------:R-:W-:Y:S11]  /*7c80*/  HFMA2 R137, -RZ, RZ, 0, 5.9604644775390625e-08 ;  /* 0x00000001ff897431 */ /* 0x000ff600000001ff */
[----:B------:R-:W-:Y:S01]  /*7c90*/  @!UPT UIADD3 URZ, UPT, UPT, URZ, URZ, URZ ;  /* 0x000000fffffff290 */ /* 0x000fe2000fffe0ff */
[----:B------:R3:W1:Y:S04]  /*7ca0*/  @P1 LDS.128 R168, [R188] ;  /* 0x00000000bca81984 */ /* 0x0006680000000c00 */
[----:B------:R3:W1:Y:S04]  /*7cb0*/  @P1 LDS.128 R164, [R198+0x10] ;  /* 0x00001000c6a41984 */ /* 0x0006680000000c00 */
[----:B------:R3:W1:Y:S04]  /*7cc0*/  @P1 LDS.128 R160, [R196+0x20] ;  /* 0x00002000c4a01984 */ /* 0x0006680000000c00 */
[----:B------:R3:W1:Y:S04]  /*7cd0*/  @P1 LDS.128 R156, [R195+0x10] ;  /* 0x00001000c39c1984 */ /* 0x0006680000000c00 */
[----:B------:R3:W1:Y:S04]  /*7ce0*/  @P1 LDS.128 R152, [R188+0x1000] ;  /* 0x00100000bc981984 */ /* 0x0006680000000c00 */
[----:B------:R3:W1:Y:S04]  /*7cf0*/  @P1 LDS.128 R148, [R198+0x1010] ;  /* 0x00101000c6941984 */ /* 0x0006680000000c00 */
[----:B------:R3:W1:Y:S04]  /*7d00*/  @P1 LDS.128 R140, [R196+0x1020] ;  /* 0x00102000c48c1984 */ /* 0x0006680000000c00 */
[----:B------:R3:W1:Y:S02]  /*7d10*/  @P1 LDS.128 R144, [R195+0x1010] ;  /* 0x00101000c3901984 */ /* 0x0006640000000c00 */
.L_x_101:
[----:B------:R-:W-:Y:S05]  /*7d20*/  BSYNC B1 ;  /* 0x0000000000017941 */ /* 0x000fea0003800000 */
.L_x_100:
[----:B------:R-:W-:Y:S02]  /*7d30*/  ISETP.NE.AND P1, PT, R189, R200, PT ;  /* 0x000000c8bd00720c */ /* 0x000fe40003f25270 */
[----:B------:R-:W-:Y:S01]  /*7d40*/  MOV R55, RZ ;  /* 0x000000ff00377202 */ /* 0x000fe20000000f00 */
[----:B----4-:R-:W-:Y:S10]  /*7d50*/  @P0 BRA `(.L_x_105) ;  /* 0x0000000000080947 */ /* 0x010ff40003800000 */
[----:B------:R-:W4:Y:S02]  /*7d60*/  SYNCS.PHASECHK.TRANS64.TRYWAIT P0, [UR44+0x80], R4 ;  /* 0x00008004ff0075a7 */ /* 0x000f24000800112c */
[----:B----4-:R-:W-:Y:S05]  /*7d70*/  @!P0 BRA `(.L_x_106) ;  /* 0x000000bc00a48947 */ /* 0x010fea0003800000 */
.L_x_105:
[----:B------:R-:W-:Y:S01]  /*7d80*/  IMAD.MOV.U32 R54, RZ, RZ, RZ ;  /* 0x000000ffff367224 */ /* 0x000fe200078e00ff */
        /* <DEDUP_REMOVED lines=32> */
[----:B------:R-:W-:Y:S11]  /*7f90*/  LOP3.LUT P0, RZ, R0, 0x3, R177, 0x48, !PT ;  /* 0x0000000300ff7812 */ /* 0x000ff600078048b1 */
[----:B------:R-:W-:Y:S02]  /*7fa0*/  @!UPT UIADD3 URZ, UPT, UPT, URZ, URZ, URZ ;  /* 0x000000fffffff290 */ /* 0x000fe4000fffe0ff */
[----:B------:R-:W-:Y:S05]  /*7fb0*/  @!P0 BRA `(.L_x_108) ;  /* 0x0000000000408947 */ /* 0x000fea0003800000 */
[----:B------:R-:W4:Y:S01]  /*7fc0*/  LDCU.64 UR8, c[0x4][0x70] ;  /* 0x01000e00ff0877ac */ /* 0x000f220008000a00 */
[----:B------:R-:W-:Y:S01]  /*7fd0*/  MOV R15, 0x0 ;  /* 0x00000000000f7802 */ /* 0x000fe20000000f00 */
[----:B------:R-:W-:Y:S02]  /*7fe0*/  HFMA2 R12, -RZ, RZ, 0, 5.9604644775390625e-08 ;  /* 0x00000001ff0c7431 */ /* 0x000fe400000001ff */
[----:B------:R-:W-:Y:S02]  /*7ff0*/  IMAD.MOV.U32 R8, RZ, RZ, 0x192 ;  /* 0x00000192ff087424 */ /* 0x000fe400078e00ff */
[----:B------:R-:W-:Y:S01]  /*8000*/  IMAD.MOV.U32 R13, RZ, RZ, RZ ;  /* 0x000000ffff0d7224 */ /* 0x000fe200078e00ff */
[----:B------:R-:W5:Y:S01]  /*8010*/  LDCU.64 UR6, c[0x4][0x78] ;  /* 0x01000f00ff0677ac */ /* 0x000f620008000a00 */
[----:B------:R-:W2:Y:S01]  /*8020*/  LDC.64 R14, c[0x4][R15] ;  /* 0x010000000f0e7b82 */ /* 0x000ea20000000a00 */
[----:B------:R-:W3:Y:S01]  /*8030*/  LDCU.64 UR4, c[0x4][0x10] ;  /* 0x01000200ff0477ac */ /* 0x000ee20008000a00 */
[----:B----4-:R-:W-:Y:S01]  /*8040*/  MOV R5, UR9 ;  /* 0x0000000900057c02 */ /* 0x010fe20008000f00 */
[----:B-1----:R-:W-:Y:S01]  /*8050*/  IMAD.U32 R4, RZ, RZ, UR8 ;  /* 0x00000008ff047e24 */ /* 0x002fe2000f8e00ff */
[----:B-----5:R-:W-:Y:S01]  /*8060*/  MOV R7, UR7 ;  /* 0x0000000700077c02 */ /* 0x020fe20008000f00 */
[----:B------:R-:W-:Y:S01]  /*8070*/  IMAD.U32 R6, RZ, RZ, UR6 ;  /* 0x00000006ff067e24 */ /* 0x000fe2000f8e00ff */
[----:B---3--:R-:W-:Y:S01]  /*8080*/  MOV R11, UR5 ;  /* 0x00000005000b7c02 */ /* 0x008fe20008000f00 */
[----:B------:R-:W-:Y:S02]  /*8090*/  IMAD.U32 R10, RZ, RZ, UR4 ;  /* 0x00000004ff0a7e24 */ /* 0x000fe4000f8e00ff */
[----:B------:R-:W-:Y:S07]  /*80a0*/  LEPC R20, `(.L_x_108) ;  /* 0x000000001014794e */ /* 0x000fee0000000000 */
[----:B--2---:R-:W-:Y:S05]  /*80b0*/  CALL.ABS.NOINC R14 ;  /* 0x000000000e007343 */ /* 0x004fea0003c00000 */
.L_x_108:
[----:B------:R-:W-:Y:S05]  /*80c0*/  WARPSYNC.ALL ;  /* 0x0000000000007948 */ /* 0x000fea0003800000 */
[C---:B------:R-:W-:Y:S01]  /*80d0*/  R2UR UR4, R213.reuse ;  /* 0x00000000d50472ca */ /* 0x040fe200000e0000 */
[----:B------:R-:W-:Y:S05]  /*80e0*/  VIADD R0, R213, 0x80 ;  /* 0x00000080d5007836 */ /* 0x000fea0000000000 */
[----:B------:R-:W-:Y:S04]  /*80f0*/  SHF.R.U32.HI R0, RZ, 0x15, R0 ;  /* 0x00000015ff007819 */ /* 0x000fe80000011600 */
[----:B------:R-:W-:Y:S03]  /*8100*/  LOP3.LUT P0, RZ, R0, 0x3, R177, 0x48, !PT ;  /* 0x0000000300ff7812 */ /* 0x000fe600078048b1 */
[----:B------:R-:W4:Y:S10]  /*8110*/  LDTM.x32 R24, tmem[UR4] ;  /* 0x00000004001879ee */ /* 0x000f3400082c0000 */
[----:B----4-:R-:W-:Y:S05]  /*8120*/  @!P0 BRA `(.L_x_109) ;  /* 0x0000000000408947 */ /* 0x010fea0003800000 */
        /* <DEDUP_REMOVED lines=16> */
.L_x_109:
[----:B------:R-:W-:Y:S05]  /*8230*/  WARPSYNC.ALL ;  /* 0x0000000000007948 */ /* 0x000fea0003800000 */
[----:B------:R-:W-:Y:S11]  /*8240*/  R2UR UR4, R213 ;  /* 0x00000000d50472ca */ /* 0x000ff600000e0000 */
[----:B------:R-:W-:Y:S02]  /*8250*/  @!UPT UIADD3 URZ, UPT, UPT, URZ, URZ, URZ ;  /* 0x000000fffffff290 */ /* 0x000fe4000fffe0ff */
[----:B------:R-:W4:Y:S02]  /*8260*/  LDTM.x32 R56, tmem[UR4+0x80] ;  /* 0x00008004003879ee */ /* 0x000f2400082c0000 */
[----:B----4-:R-:W-:Y:S01]  /*8270*/  NOP ;  /* 0x0000000000007918 */ /* 0x010fe20000000000 */
.L_x_107:
[----:B-1----:R-:W-:Y:S01]  /*8280*/  SHF.L.U32 R132, R168, 0x10, RZ ;  /* 0x00000010a8847819 */ /* 0x002fe200000006ff */
[----:B--2---:R-:W-:Y:S01]  /*8290*/  FMUL R0, R130, R24 ;  /* 0x0000001882007220 */ /* 0x004fe20000400000 */
[----:B------:R-:W-:Y:S01]  /*82a0*/  LOP3.LUT R134, R168, 0xffff0000, RZ, 0xc0, !PT ;  /* 0xffff0000a8867812 */ /* 0x000fe200078ec0ff */
[C---:B------:R-:W-:Y:S01]  /*82b0*/  FMUL R3, R130.reuse, R25 ;  /* 0x0000001982037220 */ /* 0x040fe20000400000 */
[----:B------:R-:W-:Y:S01]  /*82c0*/  SHF.L.U32 R135, R169, 0x10, RZ ;  /* 0x00000010a9877819 */ /* 0x000fe200000006ff */
[----:B------:R-:W-:Y:S01]  /*82d0*/  FMUL R4, R130, R26 ;  /* 0x0000001a82047220 */ /* 0x000fe20000400000 */
[----:B------:R-:W-:Y:S01]  /*82e0*/  LOP3.LUT R136, R165, 0xffff0000, RZ, 0xc0, !PT ;  /* 0xffff0000a5887812 */ /* 0x000fe200078ec0ff */
[----:B------:R-:W-:Y:S01]  /*82f0*/  FFMA R0, R133, R132, R0 ;  /* 0x0000008485007223 */ /* 0x000fe20000000000 */
[----:B------:R-:W-:Y:S01]  /*8300*/  LOP3.LUT R132, R169, 0xffff0000, RZ, 0xc0, !PT ;  /* 0xffff0000a9847812 */ /* 0x000fe200078ec0ff */
[C---:B------:R-:W-:Y:S01]  /*8310*/  FFMA R3, R133.reuse, R134, R3 ;  /* 0x0000008685037223 */ /* 0x040fe20000000003 */
[C---:B------:R-:W-:Y:S01]  /*8320*/  LOP3.LUT R134, R170.reuse, 0xffff0000, RZ, 0xc0, !PT ;  /* 0xffff0000aa867812 */ /* 0x040fe200078ec0ff */
[----:B------:R-:W-:Y:S01]  /*8330*/  FFMA R4, R133, R135, R4 ;  /* 0x0000008785047223 */ /* 0x000fe20000000004 */
[----:B------:R-:W-:Y:S01]  /*8340*/  SHF.L.U32 R135, R170, 0x10, RZ ;  /* 0x00000010aa877819 */ /* 0x000fe200000006ff */
[C---:B------:R-:W-:Y:S01]  /*8350*/  FMUL R5, R130.reuse, R27 ;  /* 0x0000001b82057220 */ /* 0x040fe20000400000 */
[----:B------:R-:W-:Y:S01]  /*8360*/  ISETP.NE.AND P0, PT, R189, R200, PT ;  /* 0x000000c8bd00720c */ /* 0x000fe20003f05270 */
[C---:B------:R-:W-:Y:S01]  /*8370*/  FMUL R6, R130.reuse, R28 ;  /* 0x0000001c82067220 */ /* 0x040fe20000400000 */
[----:B------:R-:W-:Y:S01]  /*8380*/  F2FP.BF16.F32.PACK_AB R200, R3, R0 ;  /* 0x0000000003c8723e */ /* 0x000fe200000010ff */
[C---:B------:R-:W-:Y:S01]  /*8390*/  FMUL R7, R130.reuse, R29 ;  /* 0x0000001d82077220 */ /* 0x040fe20000400000 */
[----:B------:R-:W-:Y:S01]  /*83a0*/  ISETP.NE.AND P1, PT, R189, RZ, PT ;  /* 0x000000ffbd00720c */ /* 0x000fe20003f25270 */
[----:B------:R-:W-:Y:S01]  /*83b0*/  FFMA R5, R133, R132, R5 ;  /* 0x0000008485057223 */ /* 0x000fe20000000005 */
[----:B------:R-:W-:Y:S01]  /*83c0*/  SHF.L.U32 R132, R171, 0x10, RZ ;  /* 0x00000010ab847819 */ /* 0x000fe200000006ff */
[----:B------:R-:W-:Y:S01]  /*83d0*/  FFMA R6, R133, R135, R6 ;  /* 0x0000008785067223 */ /* 0x000fe20000000006 */
[----:B------:R-:W-:Y:S01]  /*83e0*/  SHF.L.U32 R135, R165, 0x10, RZ ;  /* 0x00000010a5877819 */ /* 0x000fe200000006ff */
[----:B------:R-:W-:Y:S01]  /*83f0*/  FFMA R7, R133, R134, R7 ;  /* 0x0000008685077223 */ /* 0x000fe20000000007 */
[----:B------:R-:W-:Y:S01]  /*8400*/  LOP3.LUT R134, R171, 0xffff0000, RZ, 0xc0, !PT ;  /* 0xffff0000ab867812 */ /* 0x000fe200078ec0ff */
[C---:B------:R-:W-:Y:S01]  /*8410*/  FMUL R8, R130.reuse, R30 ;  /* 0x0000001e82087220 */ /* 0x040fe20000400000 */
[----:B------:R-:W-:Y:S01]  /*8420*/  F2FP.BF16.F32.PACK_AB R201, R5, R4 ;  /* 0x0000000405c9723e */ /* 0x000fe200000010ff */
[----:B------:R-:W-:Y:S01]  /*8430*/  FMUL R9, R130, R31 ;  /* 0x0000001f82097220 */ /* 0x000fe20000400000 */
[----:B------:R-:W-:Y:S01]  /*8440*/  F2FP.BF16.F32.PACK_AB R202, R7, R6 ;  /* 0x0000000607ca723e */ /* 0x000fe200000010ff */
[C---:B------:R-:W-:Y:S01]  /*8450*/  FFMA R8, R133.reuse, R132, R8 ;  /* 0x0000008485087223 */ /* 0x040fe20000000008 */
[C---:B------:R-:W-:Y:S01]  /*8460*/  SHF.L.U32 R132, R164.reuse, 0x10, RZ ;  /* 0x00000010a4847819 */ /* 0x040fe200000006ff */
[----:B------:R-:W-:Y:S01]  /*8470*/  FFMA R9, R133, R134, R9 ;  /* 0x0000008685097223 */ /* 0x000fe20000000009 */
[----:B------:R-:W-:Y:S01]  /*8480*/  LOP3.LUT R134, R164, 0xffff0000, RZ, 0xc0, !PT ;  /* 0xffff0000a4867812 */ /* 0x000fe200078ec0ff */
[C---:B------:R-:W-:Y:S01]  /*8490*/  FMUL R10, R130.reuse, R32 ;  /* 0x00000020820a7220 */ /* 0x040fe20000400000 */
[C---:B------:R-:W-:Y:S01]  /*84a0*/  FMUL R11, R130.reuse, R33 ;  /* 0x00000021820b7220 */ /* 0x040fe20000400000 */
        /* <DEDUP_REMOVED lines=10> */
[----:B------:R-:W-:Y:S01]  /*8550*/  FFMA R12, R133, R135, R12 ;  /* 0x00000087850c7223 */ /* 0x000fe2000000000c */
[----:B------:R-:W-:Y:S01]  /*8560*/  SHF.L.U32 R135, R167, 0x10, RZ ;  /* 0x00000010a7877819 */ /* 0x000fe200000006ff */
[----:B------:R-:W-:Y:S01]  /*8570*/  FFMA R13, R133, R136, R13 ;  /* 0x00000088850d7223 */ /* 0x000fe2000000000d */
[----:B------:R-:W-:Y:S01]  /*8580*/  LOP3.LUT R136, R167, 0xffff0000, RZ, 0xc0, !PT ;  /* 0xffff0000a7887812 */ /* 0x000fe200078ec0ff */
[----:B------:R-:W-:Y:S01]  /*8590*/  FFMA R14, R133, R132, R14 ;  /* 0x00000084850e7223 */ /* 0x000fe2000000000e */
[----:B------:R-:W-:Y:S01]  /*85a0*/  SHF.L.U32 R132, R160, 0x10, RZ ;  /* 0x00000010a0847819 */ /* 0x000fe200000006ff */
[----:B------:R-:W-:Y:S01]  /*85b0*/  FMUL R16, R130, R38 ;  /* 0x0000002682107220 */ /* 0x000fe20000400000 */
[----:B------:R-:W-:Y:S01]  /*85c0*/  F2FP.BF16.F32.PACK_AB R205, R13, R12 ;  /* 0x0000000c0dcd723e */ /* 0x000fe200000010ff */
[----:B------:R-:W-:Y:S01]  /*85d0*/  FFMA R15, R133, R134, R15 ;  /* 0x00000086850f7223 */ /* 0x000fe2000000000f */
[----:B------:R-:W-:Y:S01]  /*85e0*/  LOP3.LUT R134, R160, 0xffff0000, RZ, 0xc0, !PT ;  /* 0xffff0000a0867812 */ /* 0x000fe200078ec0ff */
[C---:B------:R-:W-:Y:S01]  /*85f0*/  FMUL R17, R130.reuse, R39 ;  /* 0x0000002782117220 */ /* 0x040fe20000400000 */
[C---:B------:R-:W-:Y:S01]  /*8600*/  FMUL R18, R130.reuse, R40 ;  /* 0x0000002882127220 */ /* 0x040fe20000400000 */
[----:B------:R-:W-:Y:S01]  /*8610*/  FMUL R19, R130, R41 ;  /* 0x0000002982137220 */ /* 0x000fe20000400000 */
[----:B------:R-:W-:Y:S01]  /*8620*/  F2FP.BF16.F32.PACK_AB R206, R15, R14 ;  /* 0x0000000e0fce723e */ /* 0x000fe200000010ff */
[C---:B------:R-:W-:Y:S01]  /*8630*/  FFMA R16, R133.reuse, R135, R16 ;  /* 0x0000008785107223 */ /* 0x040fe20000000010 */
[----:B------:R-:W-:Y:S01]  /*8640*/  SHF.L.U32 R135, R162, 0x10, RZ ;  /* 0x00000010a2877819 */ /* 0x000fe200000006ff */
[----:B------:R-:W-:Y:S01]  /*8650*/  FFMA R17, R133, R136, R17 ;  /* 0x0000008885117223 */ /* 0x000fe20000000011 */
[----:B------:R-:W-:Y:S01]  /*8660*/  LOP3.LUT R136, R159, 0xffff0000, RZ, 0xc0, !PT ;  /* 0xffff00009f887812 */ /* 0x000fe200078ec0ff */
[----:B------:R-:W-:Y:S01]  /*8670*/  FFMA R18, R133, R132, R18 ;  /* 0x0000008485127223 */ /* 0x000fe20000000012 */
[----:B------:R-:W-:Y:S01]  /*8680*/  SHF.L.U32 R132, R161, 0x10, RZ ;  /* 0x00000010a1847819 */ /* 0x000fe200000006ff */
[----:B------:R-:W-:Y:S01]  /*8690*/  FFMA R19, R133, R134, R19 ;  /* 0x0000008685137223 */ /* 0x000fe20000000013 */
[----:B------:R-:W-:Y:S01]  /*86a0*/  LOP3.LUT R134, R161, 0xffff0000, RZ, 0xc0, !PT ;  /* 0xffff0000a1867812 */ /* 0x000fe200078ec0ff */
[C---:B------:R-:W-:Y:S01]  /*86b0*/  FMUL R20, R130.reuse, R42 ;  /* 0x0000002a82147220 */ /* 0x040fe20000400000 */
[----:B------:R-:W-:Y:S01]  /*86c0*/  F2FP.BF16.F32.PACK_AB R207, R17, R16 ;  /* 0x0000001011cf723e */ /* 0x000fe200000010ff */
[C---:B------:R-:W-:Y:S01]  /*86d0*/  FMUL R21, R130.reuse, R43 ;  /* 0x0000002b82157220 */ /* 0x040fe20000400000 */
[----:B------:R-:W-:Y:S01]  /*86e0*/  FMUL R22, R130, R44 ;  /* 0x0000002c82167220 */ /* 0x000fe20000400000 */
[C---:B------:R-:W-:Y:S01]  /*86f0*/  FFMA R20, R133.reuse, R132, R20 ;  /* 0x0000008485147223 */ /* 0x040fe20000000014 */
[----:B------:R-:W-:Y:S01]  /*8700*/  LOP3.LUT R132, R162, 0xffff0000, RZ, 0xc0, !PT ;  /* 0xffff0000a2847812 */ /* 0x000fe200078ec0ff */
[----:B------:R-:W-:Y:S01]  /*8710*/  FFMA R21, R133, R134, R21 ;  /* 0x0000008685157223 */ /* 0x000fe20000000015 */
[----:B------:R-:W-:Y:S01]  /*8720*/  LOP3.LUT R134, R163, 0xffff0000, RZ, 0xc0, !PT ;  /* 0xffff0000a3867812 */ /* 0x000fe200078ec0ff */
[----:B------:R-:W-:Y:S01]  /*8730*/  FFMA R22, R133, R135, R22 ;  /* 0x0000008785167223 */ /* 0x000fe20000000016 */
[----:B------:R-:W-:Y:S01]  /*8740*/  SHF.L.U32 R135, R163, 0x10, RZ ;  /* 0x00000010a3877819 */ /* 0x000fe200000006ff */
[C---:B------:R-:W-:Y:S01]  /*8750*/  FMUL R23, R130.reuse, R45 ;  /* 0x0000002d82177220 */ /* 0x040fe20000400000 */
[C---:B------:R-:W-:Y:S01]  /*8760*/  FMUL R88, R130.reuse, R46 ;  /* 0x0000002e82587220 */ /* 0x040fe20000400000 */
[C---:B------:R-:W-:Y:S01]  /*8770*/  FMUL R89, R130.reuse, R47 ;  /* 0x0000002f82597220 */ /* 0x040fe20000400000 */
[----:B------:R-:W-:Y:S01]  /*8780*/  FMUL R90, R130, R48 ;  /* 0x00000030825a7220 */ /* 0x000fe20000400000 */
[C---:B------:R-:W-:Y:S01]  /*8790*/  FFMA R23, R133.reuse, R132, R23 ;  /* 0x0000008485177223 */ /* 0x040fe20000000017 */
[C---:B------:R-:W-:Y:S01]  /*87a0*/  SHF.L.U32 R132, R156.reuse, 0x10, RZ ;  /* 0x000000109c847819 */ /* 0x040fe200000006ff */
[----:B------:R-:W-:Y:S01]  /*87b0*/  FFMA R88, R133, R135, R88 ;  /* 0x0000008785587223 */ /* 0x000fe20000000058 */
[----:B------:R-:W-:Y:S01]  /*87c0*/  SHF.L.U32 R135, R159, 0x10, RZ ;  /* 0x000000109f877819 */ /* 0x000fe200000006ff */
[C---:B------:R-:W-:Y:S01]  /*87d0*/  FFMA R89, R133.reuse, R134, R89 ;  /* 0x0000008685597223 */ /* 0x040fe20000000059 */
[----:B------:R-:W-:Y:S01]  /*87e0*/  LOP3.LUT R134, R156, 0xffff0000, RZ, 0xc0, !PT ;  /* 0xffff00009c867812 */ /* 0x000fe200078ec0ff */
[C---:B------:R-:W-:Y:S01]  /*87f0*/  FMUL R91, R130.reuse, R49 ;  /* 0x00000031825b7220 */ /* 0x040fe20000400000 */
[----:B------:R-:W-:Y:S01]  /*8800*/  FFMA R90, R133, R132, R90 ;  /* 0x00000084855a7223 */ /* 0x000fe2000000005a */
[----:B------:R-:W-:Y:S01]  /*8810*/  SHF.L.U32 R132, R157, 0x10, RZ ;  /* 0x000000109d847819 */ /* 0x000fe200000006ff */
[C---:B------:R-:W-:Y:S01]  /*8820*/  FMUL R92, R130.reuse, R50 ;  /* 0x00000032825c7220 */ /* 0x040fe20000400000 */
[----:B------:R-:W-:Y:S01]  /*8830*/  FFMA R91, R133, R134, R91 ;  /* 0x00000086855b7223 */ /* 0x000fe2000000005b */
[----:B------:R-:W-:Y:S01]  /*8840*/  LOP3.LUT R134, R157, 0xffff0000, RZ, 0xc0, !PT ;  /* 0xffff00009d867812 */ /* 0x000fe200078ec0ff */
[----:B------:R-:W-:Y:S01]  /*8850*/  FMUL R93, R130, R51 ;  /* 0x00000033825d7220 */ /* 0x000fe20000400000 */
[----:B------:R1:W-:Y:S01]  /*8860*/  @!P0 STS.128 [R188], R200 ;  /* 0x000000c8bc008388 */ /* 0x0003e20000000c00 */
[C---:B------:R-:W-:Y:S01]  /*8870*/  FFMA R92, R133.reuse, R132, R92 ;  /* 0x00000084855c7223 */ /* 0x040fe2000000005c */
[----:B------:R-:W-:Y:S01]  /*8880*/  SHF.L.U32 R132, R158, 0x10, RZ ;  /* 0x000000109e847819 */ /* 0x000fe200000006ff */
[----:B------:R-:W-:Y:S01]  /*8890*/  FMUL R94, R130, R52 ;  /* 0x00000034825e7220 */ /* 0x000fe20000400000 */
[C---:B------:R-:W-:Y:S01]  /*88a0*/  FFMA R93, R133.reuse, R134, R93 ;  /* 0x00000086855d7223 */ /* 0x040fe2000000005d */
[----:B------:R-:W-:Y:S01]  /*88b0*/  LOP3.LUT R134, R158, 0xffff0000, RZ, 0xc0, !PT ;  /* 0xffff00009e867812 */ /* 0x000fe200078ec0ff */
[----:B------:R-:W-:Y:S01]  /*88c0*/  FMUL R95, R130, R53 ;  /* 0x00000035825f7220 */ /* 0x000fe20000400000 */
[C---:B------:R-:W-:Y:S01]  /*88d0*/  FFMA R94, R133.reuse, R132, R94 ;  /* 0x00000084855e7223 */ /* 0x040fe2000000005e */
[----:B------:R-:W-:Y:S01]  /*88e0*/  SHF.L.U32 R132, R152, 0x10, RZ ;  /* 0x0000001098847819 */ /* 0x000fe200000006ff */
[C---:B------:R-:W-:Y:S01]  /*88f0*/  FMUL R96, R130.reuse, R54 ;  /* 0x0000003682607220 */ /* 0x040fe20000400000 */
[C---:B------:R-:W-:Y:S01]  /*8900*/  FMUL R97, R130.reuse, R55 ;  /* 0x0000003782617220 */ /* 0x040fe20000400000 */
[----:B------:R2:W-:Y:S01]  /*8910*/  @!P0 STS.128 [R198+0x10], R204 ;  /* 0x000010ccc6008388 */ /* 0x0005e20000000c00 */
[----:B------:R-:W-:Y:S01]  /*8920*/  FMUL R98, R130, R56 ;  /* 0x0000003882627220 */ /* 0x000fe20000400000 */
[C---:B------:R-:W-:Y:S01]  /*8930*/  FFMA R95, R133.reuse, R134, R95 ;  /* 0x00000086855f7223 */ /* 0x040fe2000000005f */
[----:B------:R-:W-:Y:S01]  /*8940*/  LOP3.LUT R134, R154, 0xffff0000, RZ, 0xc0, !PT ;  /* 0xffff00009a867812 */ /* 0x000fe200078ec0ff */
[----:B------:R-:W-:Y:S01]  /*8950*/  FFMA R96, R133, R135, R96 ;  /* 0x0000008785607223 */ /* 0x000fe20000000060 */
[----:B------:R-:W-:Y:S01]  /*8960*/  SHF.L.U32 R135, R153, 0x10, RZ ;  /* 0x0000001099877819 */ /* 0x000fe200000006ff */
[----:B------:R-:W-:Y:S01]  /*8970*/  FFMA R97, R133, R136, R97 ;  /* 0x0000008885617223 */ /* 0x000fe20000000061 */
[----:B------:R-:W-:Y:S01]  /*8980*/  LOP3.LUT R136, R145, 0xffff0000, RZ, 0xc0, !PT ;  /* 0xffff000091887812 */ /* 0x000fe200078ec0ff */
[C---:B------:R-:W-:Y:S01]  /*8990*/  FFMA R98, R133.reuse, R132, R98 ;  /* 0x0000008485627223 */ /* 0x040fe20000000062 */
[----:B------:R-:W-:Y:S01]  /*89a0*/  LOP3.LUT R132, R152, 0xffff0000, RZ, 0xc0, !PT ;  /* 0xffff000098847812 */ /* 0x000fe200078ec0ff */
[C---:B------:R-:W-:Y:S01]  /*89b0*/  FMUL R99, R130.reuse, R57 ;  /* 0x0000003982637220 */ /* 0x040fe20000400000 */
[C---:B------:R-:W-:Y:S01]  /*89c0*/  FMUL R100, R130.reuse, R58 ;  /* 0x0000003a82647220 */ /* 0x040fe20000400000 */
[C---:B------:R-:W-:Y:S01]  /*89d0*/  FMUL R101, R130.reuse, R59 ;  /* 0x0000003b82657220 */ /* 0x040fe20000400000 */
[----:B------:R-:W-:Y:S01]  /*89e0*/  FMUL R102, R130, R60 ;  /* 0x0000003c82667220 */ /* 0x000fe20000400000 */
[----:B------:R-:W-:Y:S01]  /*89f0*/  FFMA R99, R133, R132, R99 ;  /* 0x0000008485637223 */ /* 0x000fe20000000063 */
[----:B------:R-:W-:Y:S01]  /*8a00*/  LOP3.LUT R132, R153, 0xffff0000, RZ, 0xc0, !PT ;  /* 0xffff000099847812 */ /* 0x000fe200078ec0ff */
[----:B------:R-:W-:Y:S01]  /*8a10*/  FFMA R100, R133, R135, R100 ;  /* 0x0000008785647223 */ /* 0x000fe20000000064 */
[----:B------:R-:W-:Y:S01]  /*8a20*/  SHF.L.U32 R135, R154, 0x10, RZ ;  /* 0x000000109a877819 */ /* 0x000fe200000006ff */
[C---:B------:R-:W-:Y:S01]  /*8a30*/  FMUL R103, R130.reuse, R61 ;  /* 0x0000003d82677220 */ /* 0x040fe20000400000 */
[C---:B------:R-:W-:Y:S01]  /*8a40*/  FMUL R104, R130.reuse, R62 ;  /* 0x0000003e82687220 */ /* 0x040fe20000400000 */
[----:B-1----:R-:W-:Y:S01]  /*8a50*/  F2FP.BF16.F32.PACK_AB R200, R19, R18 ;  /* 0x0000001213c8723e */ /* 0x002fe200000010ff */
[----:B------:R-:W-:Y:S01]  /*8a60*/  FFMA R101, R133, R132, R101 ;  /* 0x0000008485657223 */ /* 0x000fe20000000065 */
[----:B------:R-:W-:Y:S01]  /*8a70*/  SHF.L.U32 R132, R155, 0x10, RZ ;  /* 0x000000109b847819 */ /* 0x000fe200000006ff */
[----:B------:R-:W-:Y:S01]  /*8a80*/  FFMA R102, R133, R135, R102 ;  /* 0x0000008785667223 */ /* 0x000fe20000000066 */
[----:B------:R-:W-:Y:S01]  /*8a90*/  F2FP.BF16.F32.PACK_AB R201, R21, R20 ;  /* 0x0000001415c9723e */ /* 0x000fe200000010ff */
[----:B------:R-:W-:Y:S01]  /*8aa0*/  FFMA R103, R133, R134, R103 ;  /* 0x0000008685677223 */ /* 0x000fe20000000067 */
[----:B------:R-:W-:Y:S01]  /*8ab0*/  LOP3.LUT R134, R155, 0xffff0000, RZ, 0xc0, !PT ;  /* 0xffff00009b867812 */ /* 0x000fe200078ec0ff */
[----:B------:R-:W-:Y:S01]  /*8ac0*/  FMUL R105, R130, R63 ;  /* 0x0000003f82697220 */ /* 0x000fe20000400000 */
[----:B------:R-:W-:Y:S01]  /*8ad0*/  F2FP.BF16.F32.PACK_AB R202, R23, R22 ;  /* 0x0000001617ca723e */ /* 0x000fe200000010ff */
[----:B------:R-:W-:Y:S01]  /*8ae0*/  FFMA R104, R133, R132, R104 ;  /* 0x0000008485687223 */ /* 0x000fe20000000068 */
[----:B------:R-:W-:Y:S01]  /*8af0*/  F2FP.BF16.F32.PACK_AB R203, R89, R88 ;  /* 0x0000005859cb723e */ /* 0x000fe200000010ff */
[----:B------:R-:W-:Y:S01]  /*8b00*/  FFMA R105, R133, R134, R105 ;  /* 0x0000008685697223 */ /* 0x000fe20000000069 */
[----:B------:R-:W-:Y:S01]  /*8b10*/  SHF.L.U32 R132, R148, 0x10, RZ ;  /* 0x0000001094847819 */ /* 0x000fe200000006ff */
[----:B------:R-:W-:Y:S01]  /*8b20*/  FMUL R106, R130, R64 ;  /* 0x00000040826a7220 */ /* 0x000fe20000400000 */
[----:B------:R-:W-:Y:S01]  /*8b30*/  LOP3.LUT R134, R148, 0xffff0000, RZ, 0xc0, !PT ;  /* 0xffff000094867812 */ /* 0x000fe200078ec0ff */
[----:B------:R1:W-:Y:S01]  /*8b40*/  @!P0 STS.128 [R196+0x20], R200 ;  /* 0x000020c8c4008388 */ /* 0x0003e20000000c00 */
[----:B------:R-:W-:Y:S01]  /*8b50*/  SHF.L.U32 R135, R149, 0x10, RZ ;  /* 0x0000001095877819 */ /* 0x000fe200000006ff */
[C---:B------:R-:W-:Y:S01]  /*8b60*/  FMUL R107, R130.reuse, R65 ;  /* 0x00000041826b7220 */ /* 0x040fe20000400000 */
[----:B--2---:R-:W-:Y:S01]  /*8b70*/  F2FP.BF16.F32.PACK_AB R204, R91, R90 ;  /* 0x0000005a5bcc723e */ /* 0x004fe200000010ff */
[C---:B------:R-:W-:Y:S01]  /*8b80*/  FMUL R108, R130.reuse, R66 ;  /* 0x00000042826c7220 */ /* 0x040fe20000400000 */
[----:B------:R-:W-:Y:S01]  /*8b90*/  F2FP.BF16.F32.PACK_AB R205, R93, R92 ;  /* 0x0000005c5dcd723e */ /* 0x000fe200000010ff */
[----:B------:R-:W-:Y:S01]  /*8ba0*/  FFMA R106, R133, R132, R106 ;  /* 0x00000084856a7223 */ /* 0x000fe2000000006a */
[----:B------:R-:W-:Y:S01]  /*8bb0*/  F2FP.BF16.F32.PACK_AB R206, R95, R94 ;  /* 0x0000005e5fce723e */ /* 0x000fe200000010ff */
[----:B------:R-:W-:Y:S01]  /*8bc0*/  FFMA R107, R133, R134, R107 ;  /* 0x00000086856b7223 */ /* 0x000fe2000000006b */
[----:B------:R-:W-:Y:S01]  /*8bd0*/  F2FP.BF16.F32.PACK_AB R207, R97, R96 ;  /* 0x0000006061cf723e */ /* 0x000fe200000010ff */
[----:B------:R-:W-:Y:S01]  /*8be0*/  FFMA R108, R133, R135, R108 ;  /* 0x00000087856c7223 */ /* 0x000fe2000000006c */
[----:B------:R-:W-:Y:S01]  /*8bf0*/  LOP3.LUT R132, R149, 0xffff0000, RZ, 0xc0, !PT ;  /* 0xffff000095847812 */ /* 0x000fe200078ec0ff */
[----:B------:R-:W-:Y:S01]  /*8c00*/  FMUL R109, R130, R67 ;  /* 0x00000043826d7220 */ /* 0x000fe20000400000 */
[C---:B------:R-:W-:Y:S01]  /*8c10*/  SHF.L.U32 R135, R150.reuse, 0x10, RZ ;  /* 0x0000001096877819 */ /* 0x040fe200000006ff */
[----:B------:R2:W-:Y:S01]  /*8c20*/  @!P0 STS.128 [R195+0x10], R204 ;  /* 0x000010ccc3008388 */ /* 0x0005e20000000c00 */
[----:B------:R-:W-:Y:S01]  /*8c30*/  LOP3.LUT R134, R150, 0xffff0000, RZ, 0xc0, !PT ;  /* 0xffff000096867812 */ /* 0x000fe200078ec0ff */
[C---:B------:R-:W-:Y:S01]  /*8c40*/  FMUL R110, R130.reuse, R68 ;  /* 0x00000044826e7220 */ /* 0x040fe20000400000 */
[C---:B------:R-:W-:Y:S01]  /*8c50*/  FMUL R111, R130.reuse, R69 ;  /* 0x00000045826f7220 */ /* 0x040fe20000400000 */
[----:B------:R-:W-:Y:S01]  /*8c60*/  FFMA R109, R133, R132, R109 ;  /* 0x00000084856d7223 */ /* 0x000fe2000000006d */
[----:B------:R-:W-:Y:S01]  /*8c70*/  SHF.L.U32 R132, R151, 0x10, RZ ;  /* 0x0000001097847819 */ /* 0x000fe200000006ff */
[----:B------:R-:W-:Y:S01]  /*8c80*/  FFMA R110, R133, R135, R110 ;  /* 0x00000087856e7223 */ /* 0x000fe2000000006e */
[----:B------:R-:W-:Y:S01]  /*8c90*/  SHF.L.U32 R135, R141, 0x10, RZ ;  /* 0x000000108d877819 */ /* 0x000fe200000006ff */
[----:B------:R-:W-:Y:S01]  /*8ca0*/  FFMA R111, R133, R134, R111 ;  /* 0x00000086856f7223 */ /* 0x000fe2000000006f */
[----:B------:R-:W-:Y:S01]  /*8cb0*/  LOP3.LUT R134, R151, 0xffff0000, RZ, 0xc0, !PT ;  /* 0xffff000097867812 */ /* 0x000fe200078ec0ff */
[C---:B------:R-:W-:Y:S01]  /*8cc0*/  FMUL R112, R130.reuse, R70 ;  /* 0x0000004682707220 */ /* 0x040fe20000400000 */
[C---:B------:R-:W-:Y:S01]  /*8cd0*/  FMUL R113, R130.reuse, R71 ;  /* 0x0000004782717220 */ /* 0x040fe20000400000 */
[C---:B------:R-:W-:Y:S01]  /*8ce0*/  FMUL R114, R130.reuse, R72 ;  /* 0x0000004882727220 */ /* 0x040fe20000400000 */
[----:B------:R-:W-:Y:S01]  /*8cf0*/  FMUL R115, R130, R73 ;  /* 0x0000004982737220 */ /* 0x000fe20000400000 */
[C---:B------:R-:W-:Y:S01]  /*8d00*/  FFMA R112, R133.reuse, R132, R112 ;  /* 0x0000008485707223 */ /* 0x040fe20000000070 */
[C---:B------:R-:W-:Y:S01]  /*8d10*/  SHF.L.U32 R132, R140.reuse, 0x10, RZ ;  /* 0x000000108c847819 */ /* 0x040fe200000006ff */
[----:B------:R-:W-:Y:S01]  /*8d20*/  FFMA R113, R133, R134, R113 ;  /* 0x0000008685717223 */ /* 0x000fe20000000071 */
[----:B------:R-:W-:Y:S01]  /*8d30*/  LOP3.LUT R134, R140, 0xffff0000, RZ, 0xc0, !PT ;  /* 0xffff00008c867812 */ /* 0x000fe200078ec0ff */
[----:B------:R-:W-:Y:S01]  /*8d40*/  FMUL R116, R130, R74 ;  /* 0x0000004a82747220 */ /* 0x000fe20000400000 */
[----:B-1----:R-:W-:Y:S01]  /*8d50*/  F2FP.BF16.F32.PACK_AB R200, R99, R98 ;  /* 0x0000006263c8723e */ /* 0x002fe200000010ff */
[----:B------:R-:W-:Y:S01]  /*8d60*/  FFMA R114, R133, R132, R114 ;  /* 0x0000008485727223 */ /* 0x000fe20000000072 */
[----:B------:R-:W-:Y:S01]  /*8d70*/  LOP3.LUT R132, R141, 0xffff0000, RZ, 0xc0, !PT ;  /* 0xffff00008d847812 */ /* 0x000fe200078ec0ff */
[C---:B------:R-:W-:Y:S01]  /*8d80*/  FFMA R115, R133.reuse, R134, R115 ;  /* 0x0000008685737223 */ /* 0x040fe20000000073 */
[C---:B------:R-:W-:Y:S01]  /*8d90*/  LOP3.LUT R134, R142.reuse, 0xffff0000, RZ, 0xc0, !PT ;  /* 0xffff00008e867812 */ /* 0x040fe200078ec0ff */
[----:B------:R-:W-:Y:S01]  /*8da0*/  FFMA R116, R133, R135, R116 ;  /* 0x0000008785747223 */ /* 0x000fe20000000074 */
[----:B------:R-:W-:Y:S01]  /*8db0*/  SHF.L.U32 R135, R142, 0x10, RZ ;  /* 0x000000108e877819 */ /* 0x000fe200000006ff */
[C---:B------:R-:W-:Y:S01]  /*8dc0*/  FMUL R117, R130.reuse, R75 ;  /* 0x0000004b82757220 */ /* 0x040fe20000400000 */
[----:B------:R-:W-:Y:S01]  /*8dd0*/  F2FP.BF16.F32.PACK_AB R201, R101, R100 ;  /* 0x0000006465c9723e */ /* 0x000fe200000010ff */
[C---:B------:R-:W-:Y:S01]  /*8de0*/  FMUL R118, R130.reuse, R76 ;  /* 0x0000004c82767220 */ /* 0x040fe20000400000 */
[----:B------:R-:W-:Y:S01]  /*8df0*/  F2FP.BF16.F32.PACK_AB R202, R103, R102 ;  /* 0x0000006667ca723e */ /* 0x000fe200000010ff */
[C---:B------:R-:W-:Y:S01]  /*8e00*/  FMUL R119, R130.reuse, R77 ;  /* 0x0000004d82777220 */ /* 0x040fe20000400000 */
[C---:B------:R-:W-:Y:S01]  /*8e10*/  FFMA R117, R133.reuse, R132, R117 ;  /* 0x0000008485757223 */ /* 0x040fe20000000075 */
[----:B------:R-:W-:Y:S01]  /*8e20*/  FFMA R118, R133, R135, R118 ;  /* 0x0000008785767223 */ /* 0x000fe20000000076 */
[----:B------:R-:W-:Y:S01]  /*8e30*/  SHF.L.U32 R132, R143, 0x10, RZ ;  /* 0x000000108f847819 */ /* 0x000fe200000006ff */
[----:B------:R-:W-:Y:S01]  /*8e40*/  FFMA R119, R133, R134, R119 ;  /* 0x0000008685777223 */ /* 0x000fe20000000077 */
[----:B------:R-:W-:Y:S01]  /*8e50*/  F2FP.BF16.F32.PACK_AB R203, R105, R104 ;  /* 0x0000006869cb723e */ /* 0x000fe200000010ff */
[C---:B------:R-:W-:Y:S01]  /*8e60*/  FMUL R120, R130.reuse, R78 ;  /* 0x0000004e82787220 */ /* 0x040fe20000400000 */
[----:B------:R-:W-:Y:S01]  /*8e70*/  LOP3.LUT R134, R143, 0xffff0000, RZ, 0xc0, !PT ;  /* 0xffff00008f867812 */ /* 0x000fe200078ec0ff */
[----:B------:R-:W-:Y:S01]  /*8e80*/  FMUL R121, R130, R79 ;  /* 0x0000004f82797220 */ /* 0x000fe20000400000 */
[----:B--2---:R-:W-:Y:S01]  /*8e90*/  F2FP.BF16.F32.PACK_AB R204, R107, R106 ;  /* 0x0000006a6bcc723e */ /* 0x004fe200000010ff */
[----:B------:R1:W-:Y:S01]  /*8ea0*/  @!P0 STS.128 [R188+0x1000], R200 ;  /* 0x001000c8bc008388 */ /* 0x0003e20000000c00 */
[C---:B------:R-:W-:Y:S01]  /*8eb0*/  FFMA R120, R133.reuse, R132, R120 ;  /* 0x0000008485787223 */ /* 0x040fe20000000078 */
[----:B------:R-:W-:Y:S01]  /*8ec0*/  FFMA R121, R133, R134, R121 ;  /* 0x0000008685797223 */ /* 0x000fe20000000079 */
[----:B------:R-:W-:Y:S01]  /*8ed0*/  SHF.L.U32 R132, R144, 0x10, RZ ;  /* 0x0000001090847819 */ /* 0x000fe200000006ff */
[----:B------:R-:W-:Y:S01]  /*8ee0*/  FMUL R122, R130, R80 ;  /* 0x00000050827a7220 */ /* 0x000fe20000400000 */
[----:B------:R-:W-:Y:S01]  /*8ef0*/  LOP3.LUT R134, R144, 0xffff0000, RZ, 0xc0, !PT ;  /* 0xffff000090867812 */ /* 0x000fe200078ec0ff */
[C---:B------:R-:W-:Y:S01]  /*8f00*/  FMUL R123, R130.reuse, R81 ;  /* 0x00000051827b7220 */ /* 0x040fe20000400000 */
[----:B------:R-:W-:Y:S01]  /*8f10*/  SHF.L.U32 R135, R145, 0x10, RZ ;  /* 0x0000001091877819 */ /* 0x000fe200000006ff */
[C---:B------:R-:W-:Y:S01]  /*8f20*/  FMUL R124, R130.reuse, R82 ;  /* 0x00000052827c7220 */ /* 0x040fe20000400000 */
[----:B------:R-:W-:Y:S01]  /*8f30*/  F2FP.BF16.F32.PACK_AB R205, R109, R108 ;  /* 0x0000006c6dcd723e */ /* 0x000fe200000010ff */
[----:B------:R-:W-:Y:S01]  /*8f40*/  FMUL R125, R130, R83 ;  /* 0x00000053827d7220 */ /* 0x000fe20000400000 */
[----:B------:R-:W-:Y:S01]  /*8f50*/  F2FP.BF16.F32.PACK_AB R206, R111, R110 ;  /* 0x0000006e6fce723e */ /* 0x000fe200000010ff */
[----:B------:R-:W-:Y:S01]  /*8f60*/  FFMA R122, R133, R132, R122 ;  /* 0x00000084857a7223 */ /* 0x000fe2000000007a */
[----:B------:R-:W-:Y:S01]  /*8f70*/  F2FP.BF16.F32.PACK_AB R207, R113, R112 ;  /* 0x0000007071cf723e */ /* 0x000fe200000010ff */
[C---:B------:R-:W-:Y:S01]  /*8f80*/  FFMA R123, R133.reuse, R134, R123 ;  /* 0x00000086857b7223 */ /* 0x040fe2000000007b */
[----:B------:R-:W-:Y:S01]  /*8f90*/  SHF.L.U32 R132, R146, 0x10, RZ ;  /* 0x0000001092847819 */ /* 0x000fe200000006ff */
[C---:B------:R-:W-:Y:S01]  /*8fa0*/  FFMA R124, R133.reuse, R135, R124 ;  /* 0x00000087857c7223 */ /* 0x040fe2000000007c */
[----:B------:R-:W-:Y:S01]  /*8fb0*/  FMUL R126, R130, R84 ;  /* 0x00000054827e7220 */ /* 0x000fe20000400000 */
[----:B------:R1:W-:Y:S01]  /*8fc0*/  @!P0 STS.128 [R198+0x1010], R204 ;  /* 0x001010ccc6008388 */ /* 0x0003e20000000c00 */
[----:B------:R-:W-:Y:S01]  /*8fd0*/  LOP3.LUT R134, R146, 0xffff0000, RZ, 0xc0, !PT ;  /* 0xffff000092867812 */ /* 0x000fe200078ec0ff */
[----:B------:R-:W-:Y:S01]  /*8fe0*/  FFMA R125, R133, R136, R125 ;  /* 0x00000088857d7223 */ /* 0x000fe2000000007d */
[C---:B------:R-:W-:Y:S01]  /*8ff0*/  FMUL R127, R130.reuse, R85 ;  /* 0x00000055827f7220 */ /* 0x040fe20000400000 */
[C---:B------:R-:W-:Y:S01]  /*9000*/  SHF.L.U32 R135, R147.reuse, 0x10, RZ ;  /* 0x0000001093877819 */ /* 0x040fe200000006ff */
[C---:B------:R-:W-:Y:S01]  /*9010*/  FMUL R128, R130.reuse, R86 ;  /* 0x0000005682807220 */ /* 0x040fe20000400000 */
[----:B------:R-:W-:Y:S01]  /*9020*/  LOP3.LUT R136, R147, 0xffff0000, RZ, 0xc0, !PT ;  /* 0xffff000093887812 */ /* 0x000fe200078ec0ff */
[----:B------:R-:W-:Y:S01]  /*9030*/  FMUL R129, R130, R87 ;  /* 0x0000005782817220 */ /* 0x000fe20000400000 */
[----:B------:R-:W-:Y:S01]  /*9040*/  F2FP.BF16.F32.PACK_AB R208, R115, R114 ;  /* 0x0000007273d0723e */ /* 0x000fe200000010ff */
[----:B------:R-:W-:Y:S01]  /*9050*/  FFMA R126, R133, R132, R126 ;  /* 0x00000084857e7223 */ /* 0x000fe2000000007e */
[----:B------:R-:W-:Y:S01]  /*9060*/  F2FP.BF16.F32.PACK_AB R209, R117, R116 ;  /* 0x0000007475d1723e */ /* 0x000fe200000010ff */
[----:B------:R-:W-:Y:S01]  /*9070*/  FFMA R127, R133, R134, R127 ;  /* 0x00000086857f7223 */ /* 0x000fe2000000007f */
[----:B------:R-:W-:Y:S01]  /*9080*/  F2FP.BF16.F32.PACK_AB R210, R119, R118 ;  /* 0x0000007677d2723e */ /* 0x000fe200000010ff */
[----:B------:R-:W-:Y:S01]  /*9090*/  FFMA R128, R133, R135, R128 ;  /* 0x0000008785807223 */ /* 0x000fe20000000080 */
[----:B------:R-:W-:Y:S01]  /*90a0*/  F2FP.BF16.F32.PACK_AB R211, R121, R120 ;  /* 0x0000007879d3723e */ /* 0x000fe200000010ff */
[----:B------:R-:W-:Y:S01]  /*90b0*/  FFMA R129, R133, R136, R129 ;  /* 0x0000008885817223 */ /* 0x000fe20000000081 */
[----:B------:R-:W-:Y:S02]  /*90c0*/  F2FP.BF16.F32.PACK_AB R216, R123, R122 ;  /* 0x0000007a7bd8723e */ /* 0x000fe400000010ff */
[----:B------:R-:W-:Y:S01]  /*90d0*/  F2FP.BF16.F32.PACK_AB R217, R125, R124 ;  /* 0x0000007c7dd9723e */ /* 0x000fe200000010ff */
[----:B------:R1:W-:Y:S01]  /*90e0*/  @!P0 STS.128 [R196+0x1020], R208 ;  /* 0x001020d0c4008388 */ /* 0x0003e20000000c00 */
[----:B------:R-:W-:Y:S02]  /*90f0*/  F2FP.BF16.F32.PACK_AB R218, R127, R126 ;  /* 0x0000007e7fda723e */ /* 0x000fe400000010ff */
[----:B------:R-:W-:Y:S05]  /*9100*/  F2FP.BF16.F32.PACK_AB R219, R129, R128 ;  /* 0x0000008081db723e */ /* 0x000fea00000010ff */
[----:B------:R1:W-:Y:S01]  /*9110*/  @!P0 STS.128 [R195+0x1010], R216 ;  /* 0x001010d8c3008388 */ /* 0x0003e20000000c00 */
[----:B------:R-:W-:Y:S01]  /*9120*/  @!PT LDS RZ, [RZ] ;  /* 0x00000000fffff984 */ /* 0x000fe20000000800 */
[----:B------:R-:W-:Y:S01]  /*9130*/  @!PT LDS RZ, [RZ] ;  /* 0x00000000fffff984 */ /* 0x000fe20000000800 */
[----:B------:R-:W-:Y:S01]  /*9140*/  @!PT LDS RZ, [RZ] ;  /* 0x00000000fffff984 */ /* 0x000fe20000000800 */
[----:B------:R-:W-:Y:S01]  /*9150*/  @!PT LDS RZ, [RZ] ;  /* 0x00000000fffff984 */ /* 0x000fe20000000800 */
[----:B------:R2:W-:Y:S07]  /*9160*/  MEMBAR.ALL.CTA ;  /* 0x0000000000007992 */ /* 0x0005ee0000008000 */
[----:B--2---:R-:W2:Y:S01]  /*9170*/  FENCE.VIEW.ASYNC.S ;  /* 0x00000000000073c6 */ /* 0x004ea20000000000 */
[----:B------:R-:W-:Y:S05]  /*9180*/  WARPSYNC.ALL ;  /* 0x0000000000007948 */ /* 0x000fea0003800000 */
[----:B------:R-:W-:Y:S01]  /*9190*/  BSSY.RECONVERGENT B0, `(.L_x_110) ;  /* 0x0000012000007945 */ /* 0x000fe20003800200 */
[----:B--2---:R-:W-:Y:S06]  /*91a0*/  BAR.SYNC.DEFER_BLOCKING 0x1, 0x80 ;  /* 0x0042000000007b1d */ /* 0x004fec0000010000 */
[----:B------:R-:W-:Y:S05]  /*91b0*/  @P1 BRA `(.L_x_111) ;  /* 0x00000000003c1947 */ /* 0x000fea0003800000 */
[----:B------:R-:W-:Y:S01]  /*91c0*/  UIADD3 UR4, UPT, UPT, UR44, 0x200, URZ ;  /* 0x000002002c047890 */ /* 0x000fe2000fffe0ff */
[----:B------:R-:W-:Y:S01]  /*91d0*/  R2UR UR49, R212 ;  /* 0x00000000d43172ca */ /* 0x000fe200000e0000 */
[----:B------:R-:W-:Y:S01]  /*91e0*/  UMOV UR51, UR60 ;  /* 0x0000003c00337c82 */ /* 0x000fe20008000000 */
[----:B------:R-:W-:Y:S01]  /*91f0*/  UIADD3 UR8, UPT, UPT, UR44, 0x1200, URZ ;  /* 0x000012002c087890 */ /* 0x000fe2000fffe0ff */
[----:B------:R-:W-:Y:S02]  /*9200*/  UMOV UR10, UR50 ;  /* 0x00000032000a7c82 */ /* 0x000fe40008000000 */
[----:B------:R-:W-:Y:S01]  /*9210*/  IMAD.U32 R181, RZ, RZ, UR4 ;  /* 0x00000004ffb57e24 */ /* 0x000fe2000f8e00ff */
[----:B------:R-:W-:Y:S01]  /*9220*/  UIADD3 UR4, UP0, UPT, UR54, 0xa80, URZ ;  /* 0x00000a8036047890 */ /* 0x000fe2000ff1e0ff */
[----:B------:R-:W-:Y:S03]  /*9230*/  UMOV UR11, UR60 ;  /* 0x0000003c000b7c82 */ /* 0x000fe60008000000 */
[----:B------:R-:W-:Y:S01]  /*9240*/  R2UR UR48, R181 ;  /* 0x00000000b53072ca */ /* 0x000fe200000e0000 */
[----:B------:R-:W-:Y:S02]  /*9250*/  UIADD3.X UR5, UPT, UPT, URZ, UR55, URZ, UP0, !UPT ;  /* 0x00000037ff057290 */ /* 0x000fe400087fe4ff */
[----:B------:R-:W-:Y:S10]  /*9260*/  UIADD3 UR9, UPT, UPT, UR49, 0x80, URZ ;  /* 0x0000008031097890 */ /* 0x000ff4000fffe0ff */
[----:B------:R2:W-:Y:S01]  /*9270*/  UTMASTG.3D [UR48], [UR4] ;  /* 0x00000030040073b5 */ /* 0x0005e20008010000 */
[----:B------:R2:W-:Y:S01]  /*9280*/  UTMASTG.3D [UR8], [UR4] ;  /* 0x00000008040073b5 */ /* 0x0005e20008010000 */
[----:B------:R0:W-:Y:S01]  /*9290*/  UTMACMDFLUSH ;  /* 0x00000000000079b7 */ /* 0x0001e20000000000 */
[----:B--2---:R-:W-:Y:S04]  /*92a0*/  DEPBAR.LE SB0, 0x1 ;  /* 0x000080400000791a */ /* 0x004fe80000000000 */
.L_x_111:
[----:B------:R-:W-:Y:S05]  /*92b0*/  BSYNC.RECONVERGENT B0 ;  /* 0x0000000000007941 */ /* 0x000fea0003800200 */
.L_x_110:
[----:B------:R-:W-:Y:S01]  /*92c0*/  BAR.SYNC.DEFER_BLOCKING 0x1, 0x80 ;  /* 0x0042000000007b1d */ /* 0x000fe20000010000 */
[----:B------:R-:W-:Y:S01]  /*92d0*/  ISETP.NE.AND P1, PT, R194, RZ, PT ;  /* 0x000000ffc200720c */ /* 0x000fe20003f25270 */
[----:B------:R-:W-:Y:S01]  /*92e0*/  UISETP.NE.AND UP0, UPT, UR52, URZ, UPT ;  /* 0x000000ff3400728c */ /* 0x000fe2000bf05270 */
[----:B------:R-:W-:Y:S11]  /*92f0*/  LEA R3, R137, UR44, 0x3 ;  /* 0x0000002c89037c11 */ /* 0x000ff6000f8e18ff */
[----:B------:R-:W-:Y:S01]  /*9300*/  @P1 SHF.L.U32 R6, RZ, 0x1f, RZ ;  /* 0x0000001fff061819 */ /* 0x000fe200000006ff */
[----:B------:R-:W-:Y:S06]  /*9310*/  BRA.U !UP0, `(.L_x_112) ;  /* 0x0000000108247547 */ /* 0x000fec000b800000 */
[----:B------:R-:W2:Y:S01]  /*9320*/  S2R R0, SR_CgaCtaId ;  /* 0x0000000000007919 */ /* 0x000ea20000008800 */
[----:B------:R-:W-:Y:S01]  /*9330*/  IMAD.U32 R4, RZ, RZ, UR46 ;  /* 0x0000002eff047e24 */ /* 0x000fe2000f8e00ff */
[----:B------:R-:W-:Y:S04]  /*9340*/  UIADD3 UR4, UPT, UPT, UR46, 0x1, URZ ;  /* 0x000000012e047890 */ /* 0x000fe8000fffe0ff */
[----:B------:R-:W-:Y:S01]  /*9350*/  @P1 LEA R4, R4, UR44, 0x3 ;  /* 0x0000002c04041c11 */ /* 0x000fe2000f8e18ff */
[----:B------:R-:W-:Y:S04]  /*9360*/  UISETP.NE.AND UP0, UPT, UR4, 0x4, UPT ;  /* 0x000000040400788c */ /* 0x000fe8000bf05270 */
[----:B------:R-:W-:Y:S01]  /*9370*/  @P1 VIADD R5, R4, 0x30 ;  /* 0x0000003004051836 */ /* 0x000fe20000000000 */
[----:B------:R-:W-:Y:S04]  /*9380*/  USEL UR46, UR4, URZ, UP0 ;  /* 0x000000ff042e7287 */ /* 0x000fe80008000000 */
[----:B--2---:R-:W-:Y:S04]  /*9390*/  @P1 PRMT R0, R0, 0x654, R5 ;  /* 0x0000065400001816 */ /* 0x004fe80000000005 */
[----:B------:R2:W-:Y:S04]  /*93a0*/  @P1 SYNCS.ARRIVE.TRANS64.RED.A1T0 RZ, [R0+URZ], RZ ;  /* 0x000000ff00ff19a7 */ /* 0x0005e800081004ff */
.L_x_112:
[----:B------:R-:W4:Y:S01]  /*93b0*/  @P1 SYNCS.PHASECHK.TRANS64.TRYWAIT P0, [R3+URZ+0x10], R6 ;  /* 0x00001006030015a7 */ /* 0x000f2200080011ff */
[----:B------:R-:W-:Y:S01]  /*93c0*/  BSSY B1, `(.L_x_113) ;  /* 0x0000019000017945 */ /* 0x000fe20003800000 */
[----:B----4-:R-:W-:Y:S03]  /*93d0*/  @P1 SEL R138, RZ, 0x1, !P0 ;  /* 0x00000001ff8a1807 */ /* 0x010fe60004000000 */
[----:B------:R-:W-:Y:S05]  /*93e0*/  @!P1 BRA `(.L_x_114) ;  /* 0x0000000000589947 */ /* 0x000fea0003800000 */
[----:B------:R-:W-:Y:S01]  /*93f0*/  ISETP.NE.AND P1, PT, R199, RZ, PT ;  /* 0x000000ffc700720c */ /* 0x000fe20003f25270 */
[----:B------:R-:W-:Y:S01]  /*9400*/  BSSY B0, `(.L_x_115) ;  /* 0x000000a000007945 */ /* 0x000fe20003800000 */
[----:B------:R-:W-:Y:S11]  /*9410*/  ISETP.NE.AND P0, PT, R138, RZ, PT ;  /* 0x000000ff8a00720c */ /* 0x000ff60003f05270 */
[----:B------:R-:W-:Y:S04]  /*9420*/  @P1 IMAD R8, R137, 0x2000, R188 ;  /* 0x0000200089081824 */ /* 0x000fe800078e02bc */
[----:B------:R-:W-:Y:S01]  /*9430*/  @P1 IMAD.IADD R6, R197, 0x1, R8 ;  /* 0x00000001c5061824 */ /* 0x000fe200078e0208 */
[----:B------:R-:W-:Y:S03]  /*9440*/  @P1 IADD3 R5, PT, PT, R139, R8, RZ ;  /* 0x000000088b051210 */ /* 0x000fe60007ffe0ff */
[----:B------:R-:W-:Y:S01]  /*9450*/  @P1 IMAD.IADD R4, R187, 0x1, R6 ;  /* 0x00000001bb041824 */ /* 0x000fe200078e0206 */
[----:B------:R-:W-:Y:S06]  /*9460*/  @P0 BRA `(.L_x_116) ;  /* 0x00000000000c0947 */ /* 0x000fec0003800000 */
[----:B--2---:R-:W-:Y:S04]  /*9470*/  SHF.L.U32 R0, RZ, 0x1f, RZ ;  /* 0x0000001fff007819 */ /* 0x004fe800000006ff */
[----:B------:R-:W2:Y:S02]  /*9480*/  SYNCS.PHASECHK.TRANS64.TRYWAIT P0, [R3+URZ+0x10], R0 ;  /* 0x00001000030075a7 */ /* 0x000ea400080011ff */
[----:B--2---:R-:W-:Y:S05]  /*9490*/  @!P0 BRA `(.L_x_117) ;  /* 0x000000a400f48947 */ /* 0x004fea0003800000 */
.L_x_116:
[----:B------:R-:W-:Y:S05]  /*94a0*/  BSYNC B0 ;  /* 0x0000000000007941 */ /* 0x000fea0003800000 */
.L_x_115:
[----:B------:R-:W-:Y:S02]  /*94b0*/  ISETP.NE.AND P0, PT, R199, RZ, PT ;  /* 0x000000ffc700720c */ /* 0x000fe40003f05270 */
[----:B------:R-:W-:Y:S11]  /*94c0*/  IADD3 R137, PT, PT, R137, 0x1, RZ ;  /* 0x0000000189897810 */ /* 0x000ff60007ffe0ff */
[----:B------:R4:W1:Y:S04]  /*94d0*/  @P0 LDS.128 R160, [R5+0x20] ;  /* 0x0000200005a00984 */ /* 0x0008680000000c00 */
[----:B------:R4:W1:Y:S04]  /*94e0*/  @P0 LDS.128 R140, [R5+0x1020] ;  /* 0x00102000058c0984 */ /* 0x0008680000000c00 */
[----:B------:R4:W1:Y:S04]  /*94f0*/  @P0 LDS.128 R168, [R8] ;  /* 0x0000000008a80984 */ /* 0x0008680000000c00 */
[----:B------:R4:W1:Y:S04]  /*9500*/  @P0 LDS.128 R152, [R8+0x1000] ;  /* 0x0010000008980984 */ /* 0x0008680000000c00 */
[----:B------:R4:W1:Y:S04]  /*9510*/  @P0 LDS.128 R164, [R6+0x10] ;  /* 0x0000100006a40984 */ /* 0x0008680000000c00 */
[----:B------:R4:W1:Y:S04]  /*9520*/  @P0 LDS.128 R148, [R6+0x1010] ;  /* 0x0010100006940984 */ /* 0x0008680000000c00 */
[----:B------:R4:W1:Y:S04]  /*9530*/  @P0 LDS.128 R156, [R4+0x10] ;  /* 0x00001000049c0984 */ /* 0x0008680000000c00 */
[----:B------:R4:W1:Y:S02]  /*9540*/  @P0 LDS.128 R144, [R4+0x1010] ;  /* 0x0010100004900984 */ /* 0x0008640000000c00 */
.L_x_114:
[----:B------:R-:W-:Y:S05]  /*9550*/  BSYNC B1 ;  /* 0x0000000000017941 */ /* 0x000fea0003800000 */
.L_x_113:
[----:B------:R-:W-:Y:S05]  /*9560*/  VIADD R213, R213, 0x400000 ;  /* 0x00400000d5d57836 */ /* 0x000fea0000000000 */
[----:B--2---:R-:W-:Y:S04]  /*9570*/  SHF.R.U32.HI R0, RZ, 0x15, R213 ;  /* 0x00000015ff007819 */ /* 0x004fe800000116d5 */
[----:B------:R-:W-:Y:S04]  /*9580*/  LOP3.LUT R16, R0, 0x3, RZ, 0xc0, !PT ;  /* 0x0000000300107812 */ /* 0x000fe800078ec0ff */
[----:B------:R-:W-:Y:S11]  /*9590*/  ISETP.NE.AND P0, PT, R189, R16, PT ;  /* 0x00000010bd00720c */ /* 0x000ff60003f05270 */
[----:B------:R-:W-:Y:S02]  /*95a0*/  @!UPT UIADD3 URZ, UPT, UPT, URZ, URZ, URZ ;  /* 0x000000fffffff290 */ /* 0x000fe4000fffe0ff */
[----:B------:R-:W-:Y:S05]  /*95b0*/  @P0 BRA `(.L_x_118) ;  /* 0x0000000000bc0947 */ /* 0x000fea0003800000 */
[----:B------:R-:W-:Y:S11]  /*95c0*/  LOP3.LUT P0, RZ, R0, 0x3, R177, 0x48, !PT ;  /* 0x0000000300ff7812 */ /* 0x000ff600078048b1 */
[----:B------:R-:W-:Y:S02]  /*95d0*/  @!UPT UIADD3 URZ, UPT, UPT, URZ, URZ, URZ ;  /* 0x000000fffffff290 */ /* 0x000fe4000fffe0ff */
[----:B------:R-:W-:Y:S05]  /*95e0*/  @!P0 BRA `(.L_x_119) ;  /* 0x0000000000408947 */ /* 0x000fea0003800000 */
[----:B------:R-:W2:Y:S01]  /*95f0*/  LDCU.64 UR8, c[0x4][0x70] ;  /* 0x01000e00ff0877ac */ /* 0x000ea20008000a00 */
[----:B------:R-:W-:Y:S01]  /*9600*/  MOV R15, 0x0 ;  /* 0x00000000000f7802 */ /* 0x000fe20000000f00 */
[----:B------:R-:W-:Y:S02]  /*9610*/  HFMA2 R12, -RZ, RZ, 0, 5.9604644775390625e-08 ;  /* 0x00000001ff0c7431 */ /* 0x000fe400000001ff */
[----:B----4-:R-:W-:Y:S02]  /*9620*/  IMAD.MOV.U32 R8, RZ, RZ, 0x192 ;  /* 0x00000192ff087424 */ /* 0x010fe400078e00ff */
[----:B------:R-:W-:Y:S01]  /*9630*/  IMAD.MOV.U32 R13, RZ, RZ, RZ ;  /* 0x000000ffff0d7224 */ /* 0x000fe200078e00ff */
[----:B------:R-:W4:Y:S01]  /*9640*/  LDCU.64 UR6, c[0x4][0x78] ;  /* 0x01000f00ff0677ac */ /* 0x000f220008000a00 */
[----:B------:R-:W1:Y:S01]  /*9650*/  LDC.64 R14, c[0x4][R15] ;  /* 0x010000000f0e7b82 */ /* 0x000e620000000a00 */
[----:B------:R-:W5:Y:S01]  /*9660*/  LDCU.64 UR4, c[0x4][0x10] ;  /* 0x01000200ff0477ac */ /* 0x000f620008000a00 */
[----:B--2---:R-:W-:Y:S01]  /*9670*/  MOV R5, UR9 ;  /* 0x0000000900057c02 */ /* 0x004fe20008000f00 */
[----:B------:R-:W-:Y:S01]  /*9680*/  IMAD.U32 R4, RZ, RZ, UR8 ;  /* 0x00000008ff047e24 */ /* 0x000fe2000f8e00ff */
[----:B----4-:R-:W-:Y:S01]  /*9690*/  MOV R7, UR7 ;  /* 0x0000000700077c02 */ /* 0x010fe20008000f00 */
[----:B------:R-:W-:Y:S01]  /*96a0*/  IMAD.U32 R6, RZ, RZ, UR6 ;  /* 0x00000006ff067e24 */ /* 0x000fe2000f8e00ff */
[----:B-----5:R-:W-:Y:S01]  /*96b0*/  MOV R11, UR5 ;  /* 0x00000005000b7c02 */ /* 0x020fe20008000f00 */
[----:B------:R-:W-:Y:S02]  /*96c0*/  IMAD.U32 R10, RZ, RZ, UR4 ;  /* 0x00000004ff0a7e24 */ /* 0x000fe4000f8e00ff */
[----:B------:R-:W-:Y:S07]  /*96d0*/  LEPC R20, `(.L_x_119) ;  /* 0x000000001014794e */ /* 0x000fee0000000000 */
[----:B-1-3--:R-:W-:Y:S05]  /*96e0*/  CALL.ABS.NOINC R14 ;  /* 0x000000000e007343 */ /* 0x00afea0003c00000 */
.L_x_119:
[----:B------:R-:W-:Y:S05]  /*96f0*/  WARPSYNC.ALL ;  /* 0x0000000000007948 */ /* 0x000fea0003800000 */
[C---:B------:R-:W-:Y:S01]  /*9700*/  R2UR UR4, R213.reuse ;  /* 0x00000000d50472ca */ /* 0x040fe200000e0000 */
[----:B------:R-:W-:Y:S05]  /*9710*/  VIADD R0, R213, 0x80 ;  /* 0x00000080d5007836 */ /* 0x000fea0000000000 */
[----:B------:R-:W-:Y:S04]  /*9720*/  SHF.R.U32.HI R0, RZ, 0x15, R0 ;  /* 0x00000015ff007819 */ /* 0x000fe80000011600 */
[----:B------:R-:W-:Y:S03]  /*9730*/  LOP3.LUT P0, RZ, R0, 0x3, R177, 0x48, !PT ;  /* 0x0000000300ff7812 */ /* 0x000fe600078048b1 */
[----:B------:R-:W2:Y:S10]  /*9740*/  LDTM.x32 R24, tmem[UR4] ;  /* 0x00000004001879ee */ /* 0x000eb400082c0000 */
[----:B--2---:R-:W-:Y:S05]  /*9750*/  @!P0 BRA `(.L_x_120) ;  /* 0x0000000000408947 */ /* 0x004fea0003800000 */
        /* <DEDUP_REMOVED lines=16> */
.L_x_120:
[----:B------:R-:W-:Y:S05]  /*9860*/  WARPSYNC.ALL ;  /* 0x0000000000007948 */ /* 0x000fea0003800000 */
[----:B------:R-:W-:Y:S11]  /*9870*/  R2UR UR4, R213 ;  /* 0x00000000d50472ca */ /* 0x000ff600000e0000 */
[----:B------:R-:W-:Y:S02]  /*9880*/  @!UPT UIADD3 URZ, UPT, UPT, URZ, URZ, URZ ;  /* 0x000000fffffff290 */ /* 0x000fe4000fffe0ff */
[----:B------:R-:W2:Y:S02]  /*9890*/  LDTM.x32 R56, tmem[UR4+0x80] ;  /* 0x00008004003879ee */ /* 0x000ea400082c0000 */
[----:B--2---:R-:W-:Y:S01]  /*98a0*/  NOP ;  /* 0x0000000000007918 */ /* 0x004fe20000000000 */
.L_x_118:
[----:B-1----:R-:W-:Y:S01]  /*98b0*/  SHF.L.U32 R18, R168, 0x10, RZ ;  /* 0x00000010a8127819 */ /* 0x002fe200000006ff */
[----:B------:R-:W-:Y:S01]  /*98c0*/  FMUL R0, R130, R24 ;  /* 0x0000001882007220 */ /* 0x000fe20000400000 */
[C---:B------:R-:W-:Y:S01]  /*98d0*/  SHF.L.U32 R19, R169.reuse, 0x10, RZ ;  /* 0x00000010a9137819 */ /* 0x040fe200000006ff */
[----:B------:R-:W-:Y:S05]  /*98e0*/  WARPSYNC.ALL ;  /* 0x0000000000007948 */ /* 0x000fea0003800000 */
[----:B------:R-:W-:Y:S01]  /*98f0*/  LOP3.LUT R20, R169, 0xffff0000, RZ, 0xc0, !PT ;  /* 0xffff0000a9147812 */ /* 0x000fe200078ec0ff */
[----:B------:R-:W1:Y:S01]  /*9900*/  S2UR UR5, SR_CgaCtaId ;  /* 0x00000000000579c3 */ /* 0x000e620000008800 */
[----:B------:R-:W-:Y:S01]  /*9910*/  ISETP.NE.AND P1, PT, R189, R16, PT ;  /* 0x00000010bd00720c */ /* 0x000fe20003f25270 */
[----:B------:R-:W-:Y:S01]  /*9920*/  FFMA R0, R133, R18, R0 ;  /* 0x0000001285007223 */ /* 0x000fe20000000000 */
[----:B------:R-:W-:Y:S01]  /*9930*/  LOP3.LUT R18, R168, 0xffff0000, RZ, 0xc0, !PT ;  /* 0xffff0000a8127812 */ /* 0x000fe200078ec0ff */
[----:B------:R-:W-:Y:S01]  /*9940*/  FMUL R3, R130, R25 ;  /* 0x0000001982037220 */ /* 0x000fe20000400000 */
[----:B------:R-:W-:Y:S01]  /*9950*/  LOP3.LUT R16, R164, 0xffff0000, RZ, 0xc0, !PT ;  /* 0xffff0000a4107812 */ /* 0x000fe200078ec0ff */
[C---:B----4-:R-:W-:Y:S01]  /*9960*/  FMUL R4, R130.reuse, R26 ;  /* 0x0000001a82047220 */ /* 0x050fe20000400000 */
[----:B------:R-:W-:Y:S01]  /*9970*/  SHF.L.U32 R15, R165, 0x10, RZ ;  /* 0x00000010a50f7819 */ /* 0x000fe200000006ff */
[----:B------:R-:W-:Y:S01]  /*9980*/  FMUL R5, R130, R27 ;  /* 0x0000001b82057220 */ /* 0x000fe20000400000 */
[----:B------:R-:W-:Y:S01]  /*9990*/  SHF.L.U32 R17, R166, 0x10, RZ ;  /* 0x00000010a6117819 */ /* 0x000fe200000006ff */
[C---:B------:R-:W-:Y:S01]  /*99a0*/  FFMA R3, R133.reuse, R18, R3 ;  /* 0x0000001285037223 */ /* 0x040fe20000000003 */
[----:B------:R-:W-:Y:S01]  /*99b0*/  SHF.L.U32 R18, R170, 0x10, RZ ;  /* 0x00000010aa127819 */ /* 0x000fe200000006ff */
[C---:B------:R-:W-:Y:S01]  /*99c0*/  FFMA R4, R133.reuse, R19, R4 ;  /* 0x0000001385047223 */ /* 0x040fe20000000004 */
[----:B------:R-:W-:Y:S01]  /*99d0*/  SHF.L.U32 R19, R164, 0x10, RZ ;  /* 0x00000010a4137819 */ /* 0x000fe200000006ff */
[----:B------:R-:W-:Y:S01]  /*99e0*/  FFMA R5, R133, R20, R5 ;  /* 0x0000001485057223 */ /* 0x000fe20000000005 */
[----:B------:R-:W-:Y:S01]  /*99f0*/  LOP3.LUT R20, R170, 0xffff0000, RZ, 0xc0, !PT ;  /* 0xffff0000aa147812 */ /* 0x000fe200078ec0ff */
[C---:B------:R-:W-:Y:S01]  /*9a00*/  FMUL R6, R130.reuse, R28 ;  /* 0x0000001c82067220 */ /* 0x040fe20000400000 */
[----:B------:R-:W-:Y:S01]  /*9a10*/  F2FP.BF16.F32.PACK_AB R88, R3, R0 ;  /* 0x000000000358723e */ /* 0x000fe200000010ff */
[C---:B------:R-:W-:Y:S01]  /*9a20*/  FMUL R7, R130.reuse, R29 ;  /* 0x0000001d82077220 */ /* 0x040fe20000400000 */
[----:B------:R-:W-:Y:S01]  /*9a30*/  F2FP.BF16.F32.PACK_AB R89, R5, R4 ;  /* 0x000000040559723e */ /* 0x000fe200000010ff */
[----:B------:R-:W-:Y:S01]  /*9a40*/  FFMA R6, R133, R18, R6 ;  /* 0x0000001285067223 */ /* 0x000fe20000000006 */
[----:B------:R-:W-:Y:S01]  /*9a50*/  SHF.L.U32 R18, R171, 0x10, RZ ;  /* 0x00000010ab127819 */ /* 0x000fe200000006ff */
[----:B------:R-:W-:Y:S01]  /*9a60*/  FFMA R7, R133, R20, R7 ;  /* 0x0000001485077223 */ /* 0x000fe20000000007 */
[----:B------:R-:W-:Y:S01]  /*9a70*/  LOP3.LUT R20, R171, 0xffff0000, RZ, 0xc0, !PT ;  /* 0xffff0000ab147812 */ /* 0x000fe200078ec0ff */
[----:B------:R-:W-:Y:S01]  /*9a80*/  FMUL R8, R130, R30 ;  /* 0x0000001e82087220 */ /* 0x000fe20000400000 */
[----:B------:R-:W-:Y:S01]  /*9a90*/  ISETP.NE.AND P2, PT, R194, RZ, PT ;  /* 0x000000ffc200720c */ /* 0x000fe20003f45270 */
[C---:B------:R-:W-:Y:S01]  /*9aa0*/  FMUL R9, R130.reuse, R31 ;  /* 0x0000001f82097220 */ /* 0x040fe20000400000 */
[----:B------:R-:W-:Y:S01]  /*9ab0*/  F2FP.BF16.F32.PACK_AB R90, R7, R6 ;  /* 0x00000006075a723e */ /* 0x000fe200000010ff */
[----:B------:R-:W-:Y:S01]  /*9ac0*/  UIADD3 UR4, UPT, UPT, UR44, 0x88, URZ ;  /* 0x000000882c047890 */ /* 0x000fe2000fffe0ff */
[----:B------:R-:W-:Y:S01]  /*9ad0*/  ISETP.NE.AND P0, PT, R189, RZ, PT ;  /* 0x000000ffbd00720c */ /* 0x000fe20003f05270 */
[----:B------:R-:W-:Y:S01]  /*9ae0*/  FFMA R8, R133, R18, R8 ;  /* 0x0000001285087223 */ /* 0x000fe20000000008 */
[----:B------:R-:W-:Y:S01]  /*9af0*/  LOP3.LUT R18, R165, 0xffff0000, RZ, 0xc0, !PT ;  /* 0xffff0000a5127812 */ /* 0x000fe200078ec0ff */
[----:B------:R-:W-:Y:S01]  /*9b00*/  FFMA R9, R133, R20, R9 ;  /* 0x0000001485097223 */ /* 0x000fe20000000009 */
[----:B------:R-:W-:Y:S01]  /*9b10*/  LOP3.LUT R20, R167, 0xffff0000, RZ, 0xc0, !PT ;  /* 0xffff0000a7147812 */ /* 0x000fe200078ec0ff */
[----:B-1----:R-:W-:Y:S01]  /*9b20*/  UPRMT UR4, UR5, 0x654, UR4 ;  /* 0x0000065405047896 */ /* 0x002fe20008000004 */
[----:B------:R-:W-:Y:S01]  /*9b30*/  NOP ;  /* 0x0000000000007918 */ /* 0x000fe20000000000 */
[C---:B------:R-:W-:Y:S01]  /*9b40*/  FMUL R10, R130.reuse, R32 ;  /* 0x00000020820a7220 */ /* 0x040fe20000400000 */
[----:B------:R-:W-:Y:S01]  /*9b50*/  F2FP.BF16.F32.PACK_AB R91, R9, R8 ;  /* 0x00000008095b723e */ /* 0x000fe200000010ff */
[C---:B------:R-:W-:Y:S01]  /*9b60*/  FMUL R11, R130.reuse, R33 ;  /* 0x00000021820b7220 */ /* 0x040fe20000400000 */
[C---:B------:R-:W-:Y:S01]  /*9b70*/  FMUL R12, R130.reuse, R34 ;  /* 0x00000022820c7220 */ /* 0x040fe20000400000 */
[----:B------:R-:W-:Y:S01]  /*9b80*/  FMUL R13, R130, R35 ;  /* 0x00000023820d7220 */ /* 0x000fe20000400000 */
[----:B------:R-:W-:Y:S01]  /*9b90*/  FFMA R10, R133, R19, R10 ;  /* 0x00000013850a7223 */ /* 0x000fe2000000000a */
[----:B------:R-:W-:Y:S01]  /*9ba0*/  SHF.L.U32 R19, R167, 0x10, RZ ;  /* 0x00000010a7137819 */ /* 0x000fe200000006ff */
[----:B------:R-:W-:Y:S01]  /*9bb0*/  SYNCS.ARRIVE.TRANS64.RED.A1T0 RZ, [UR4], RZ ;  /* 0x000000ffffff79a7 */ /* 0x000fe20008100404 */
[----:B------:R1:W-:Y:S01]  /*9bc0*/  @!P1 STS.128 [R188+0x2000], R88 ;  /* 0x00200058bc009388 */ /* 0x0003e20000000c00 */
[C---:B------:R-:W-:Y:S01]  /*9bd0*/  FFMA R11, R133.reuse, R16, R11 ;  /* 0x00000010850b7223 */ /* 0x040fe2000000000b */
[C---:B------:R-:W-:Y:S01]  /*9be0*/  FFMA R12, R133.reuse, R15, R12 ;  /* 0x0000000f850c7223 */ /* 0x040fe2000000000c */
[----:B------:R-:W-:Y:S01]  /*9bf0*/  FFMA R13, R133, R18, R13 ;  /* 0x00000012850d7223 */ /* 0x000fe2000000000d */
[----:B------:R-:W-:Y:S01]  /*9c00*/  LOP3.LUT R18, R166, 0xffff0000, RZ, 0xc0, !PT ;  /* 0xffff0000a6127812 */ /* 0x000fe200078ec0ff */
[C---:B------:R-:W-:Y:S01]  /*9c10*/  FMUL R14, R130.reuse, R36 ;  /* 0x00000024820e7220 */ /* 0x040fe20000400000 */
[----:B------:R-:W-:Y:S01]  /*9c20*/  F2FP.BF16.F32.PACK_AB R92, R11, R10 ;  /* 0x0000000a0b5c723e */ /* 0x000fe200000010ff */
[----:B------:R-:W-:Y:S01]  /*9c30*/  FMUL R15, R130, R37 ;  /* 0x00000025820f7220 */ /* 0x000fe20000400000 */
[----:B------:R-:W-:Y:S01]  /*9c40*/  SHF.L.U32 R11, R160, 0x10, RZ ;  /* 0x00000010a00b7819 */ /* 0x000fe200000006ff */
[----:B------:R-:W-:Y:S01]  /*9c50*/  FFMA R14, R133, R17, R14 ;  /* 0x00000011850e7223 */ /* 0x000fe2000000000e */
[----:B------:R-:W-:Y:S01]  /*9c60*/  F2FP.BF16.F32.PACK_AB R93, R13, R12 ;  /* 0x0000000c0d5d723e */ /* 0x000fe200000010ff */
[----:B------:R-:W-:Y:S01]  /*9c70*/  FMUL R16, R130, R38 ;  /* 0x0000002682107220 */ /* 0x000fe20000400000 */
[----:B------:R-:W-:Y:S01]  /*9c80*/  LOP3.LUT R12, R160, 0xffff0000, RZ, 0xc0, !PT ;  /* 0xffff0000a00c7812 */ /* 0x000fe200078ec0ff */
[----:B------:R-:W-:Y:S01]  /*9c90*/  FMUL R17, R130, R39 ;  /* 0x0000002782117220 */ /* 0x000fe20000400000 */
[----:B------:R-:W-:Y:S01]  /*9ca0*/  SHF.L.U32 R13, R161, 0x10, RZ ;  /* 0x00000010a10d7819 */ /* 0x000fe200000006ff */
[C---:B------:R-:W-:Y:S01]  /*9cb0*/  FFMA R15, R133.reuse, R18, R15 ;  /* 0x00000012850f7223 */ /* 0x040fe2000000000f */
[----:B------:R-:W-:Y:S01]  /*9cc0*/  LOP3.LUT R18, R158, 0xffff0000, RZ, 0xc0, !PT ;  /* 0xffff00009e127812 */ /* 0x000fe200078ec0ff */
[C---:B------:R-:W-:Y:S01]  /*9cd0*/  FFMA R16, R133.reuse, R19, R16 ;  /* 0x0000001385107223 */ /* 0x040fe20000000010 */
[C---:B------:R-:W-:Y:S01]  /*9ce0*/  FMUL R8, R130.reuse, R40 ;  /* 0x0000002882087220 */ /* 0x040fe20000400000 */
[----:B------:R-:W-:Y:S01]  /*9cf0*/  FFMA R17, R133, R20, R17 ;  /* 0x0000001485117223 */ /* 0x000fe20000000011 */
[----:B------:R-:W-:Y:S01]  /*9d00*/  F2FP.BF16.F32.PACK_AB R94, R15, R14 ;  /* 0x0000000e0f5e723e */ /* 0x000fe200000010ff */
[C---:B------:R-:W-:Y:S01]  /*9d10*/  FMUL R9, R130.reuse, R41 ;  /* 0x0000002982097220 */ /* 0x040fe20000400000 */
[----:B------:R-:W-:Y:S01]  /*9d20*/  LOP3.LUT R14, R161, 0xffff0000, RZ, 0xc0, !PT ;  /* 0xffff0000a10e7812 */ /* 0x000fe200078ec0ff */
[----:B------:R-:W-:Y:S01]  /*9d30*/  FFMA R8, R133, R11, R8 ;  /* 0x0000000b85087223 */ /* 0x000fe20000000008 */
[----:B------:R-:W-:Y:S01]  /*9d40*/  F2FP.BF16.F32.PACK_AB R95, R17, R16 ;  /* 0x00000010115f723e */ /* 0x000fe200000010ff */
[----:B------:R-:W-:Y:S01]  /*9d50*/  FMUL R10, R130, R42 ;  /* 0x0000002a820a7220 */ /* 0x000fe20000400000 */
[----:B------:R-:W-:Y:S01]  /*9d60*/  SHF.L.U32 R15, R162, 0x10, RZ ;  /* 0x00000010a20f7819 */ /* 0x000fe200000006ff */
[----:B------:R-:W-:Y:S01]  /*9d70*/  FMUL R11, R130, R43 ;  /* 0x0000002b820b7220 */ /* 0x000fe20000400000 */
[----:B------:R-:W-:Y:S01]  /*9d80*/  LOP3.LUT R16, R157, 0xffff0000, RZ, 0xc0, !PT ;  /* 0xffff00009d107812 */ /* 0x000fe200078ec0ff */
[----:B------:R-:W-:Y:S01]  /*9d90*/  FFMA R9, R133, R12, R9 ;  /* 0x0000000c85097223 */ /* 0x000fe20000000009 */
[----:B------:R-:W-:Y:S01]  /*9da0*/  SHF.L.U32 R17, R159, 0x10, RZ ;  /* 0x000000109f117819 */ /* 0x000fe200000006ff */
[----:B------:R-:W-:Y:S01]  /*9db0*/  FFMA R10, R133, R13, R10 ;  /* 0x0000000d850a7223 */ /* 0x000fe2000000000a */
[----:B------:R-:W-:Y:S01]  /*9dc0*/  LOP3.LUT R20, R159, 0xffff0000, RZ, 0xc0, !PT ;  /* 0xffff00009f147812 */ /* 0x000fe200078ec0ff */
[----:B------:R-:W-:Y:S01]  /*9dd0*/  FFMA R11, R133, R14, R11 ;  /* 0x0000000e850b7223 */ /* 0x000fe2000000000b */
[----:B------:R-:W-:Y:S01]  /*9de0*/  LOP3.LUT R14, R162, 0xffff0000, RZ, 0xc0, !PT ;  /* 0xffff0000a20e7812 */ /* 0x000fe200078ec0ff */
[C---:B------:R-:W-:Y:S01]  /*9df0*/  FMUL R12, R130.reuse, R44 ;  /* 0x0000002c820c7220 */ /* 0x040fe20000400000 */
[----:B-1----:R-:W-:Y:S01]  /*9e00*/  F2FP.BF16.F32.PACK_AB R88, R9, R8 ;  /* 0x000000080958723e */ /* 0x002fe200000010ff */
[----:B------:R1:W-:Y:S01]  /*9e10*/  @!P1 STS.128 [R198+0x2010], R92 ;  /* 0x0020105cc6009388 */ /* 0x0003e20000000c00 */
[----:B------:R-:W-:Y:S01]  /*9e20*/  F2FP.BF16.F32.PACK_AB R89, R11, R10 ;  /* 0x0000000a0b59723e */ /* 0x000fe200000010ff */
[----:B------:R-:W-:Y:S01]  /*9e30*/  FMUL R13, R130, R45 ;  /* 0x0000002d820d7220 */ /* 0x000fe20000400000 */
[----:B------:R-:W-:Y:S01]  /*9e40*/  SHF.L.U32 R11, R163, 0x10, RZ ;  /* 0x00000010a30b7819 */ /* 0x000fe200000006ff */
[C---:B------:R-:W-:Y:S01]  /*9e50*/  FFMA R12, R133.reuse, R15, R12 ;  /* 0x0000000f850c7223 */ /* 0x040fe2000000000c */
[----:B------:R-:W-:Y:S01]  /*9e60*/  SHF.L.U32 R15, R156, 0x10, RZ ;  /* 0x000000109c0f7819 */ /* 0x000fe200000006ff */
[----:B------:R-:W-:Y:S01]  /*9e70*/  FFMA R13, R133, R14, R13 ;  /* 0x0000000e850d7223 */ /* 0x000fe2000000000d */
[----:B------:R-:W-:Y:S01]  /*9e80*/  LOP3.LUT R14, R163, 0xffff0000, RZ, 0xc0, !PT ;  /* 0xffff0000a30e7812 */ /* 0x000fe200078ec0ff */
[C---:B------:R-:W-:Y:S01]  /*9e90*/  FMUL R8, R130.reuse, R46 ;  /* 0x0000002e82087220 */ /* 0x040fe20000400000 */
[C---:B------:R-:W-:Y:S01]  /*9ea0*/  FMUL R9, R130.reuse, R47 ;  /* 0x0000002f82097220 */ /* 0x040fe20000400000 */
[----:B------:R-:W-:Y:S01]  /*9eb0*/  FMUL R10, R130, R48 ;  /* 0x00000030820a7220 */ /* 0x000fe20000400000 */
[----:B------:R-:W-:Y:S01]  /*9ec0*/  F2FP.BF16.F32.PACK_AB R90, R13, R12 ;  /* 0x0000000c0d5a723e */ /* 0x000fe200000010ff */
[C---:B------:R-:W-:Y:S01]  /*9ed0*/  FFMA R8, R133.reuse, R11, R8 ;  /* 0x0000000b85087223 */ /* 0x040fe20000000008 */
[C---:B------:R-:W-:Y:S01]  /*9ee0*/  FFMA R9, R133.reuse, R14, R9 ;  /* 0x0000000e85097223 */ /* 0x040fe20000000009 */
[----:B------:R-:W-:Y:S01]  /*9ef0*/  LOP3.LUT R14, R156, 0xffff0000, RZ, 0xc0, !PT ;  /* 0xffff00009c0e7812 */ /* 0x000fe200078ec0ff */
[----:B------:R-:W-:Y:S01]  /*9f00*/  FFMA R10, R133, R15, R10 ;  /* 0x0000000f850a7223 */ /* 0x000fe2000000000a */
[----:B------:R-:W-:Y:S01]  /*9f10*/  SHF.L.U32 R15, R157, 0x10, RZ ;  /* 0x000000109d0f7819 */ /* 0x000fe200000006ff */
[C---:B------:R-:W-:Y:S01]  /*9f20*/  FMUL R11, R130.reuse, R49 ;  /* 0x00000031820b7220 */ /* 0x040fe20000400000 */
[----:B------:R-:W-:Y:S01]  /*9f30*/  F2FP.BF16.F32.PACK_AB R91, R9, R8 ;  /* 0x00000008095b723e */ /* 0x000fe200000010ff */
[C---:B------:R-:W-:Y:S01]  /*9f40*/  FMUL R12, R130.reuse, R50 ;  /* 0x00000032820c7220 */ /* 0x040fe20000400000 */
[C---:B------:R-:W-:Y:S01]  /*9f50*/  FMUL R13, R130.reuse, R51 ;  /* 0x00000033820d7220 */ /* 0x040fe20000400000 */
[C---:B------:R-:W-:Y:S01]  /*9f60*/  FFMA R11, R133.reuse, R14, R11 ;  /* 0x0000000e850b7223 */ /* 0x040fe2000000000b */
[----:B------:R-:W-:Y:S01]  /*9f70*/  FMUL R8, R130, R52 ;  /* 0x0000003482087220 */ /* 0x000fe20000400000 */
[C---:B------:R-:W-:Y:S01]  /*9f80*/  FFMA R12, R133.reuse, R15, R12 ;  /* 0x0000000f850c7223 */ /* 0x040fe2000000000c */
[C---:B------:R-:W-:Y:S01]  /*9f90*/  FFMA R13, R133.reuse, R16, R13 ;  /* 0x00000010850d7223 */ /* 0x040fe2000000000d */
[----:B------:R-:W-:Y:S01]  /*9fa0*/  SHF.L.U32 R16, R158, 0x10, RZ ;  /* 0x000000109e107819 */ /* 0x000fe200000006ff */
[C---:B------:R-:W-:Y:S01]  /*9fb0*/  FMUL R9, R130.reuse, R53 ;  /* 0x0000003582097220 */ /* 0x040fe20000400000 */
[C---:B------:R-:W-:Y:S01]  /*9fc0*/  FMUL R14, R130.reuse, R54 ;  /* 0x00000036820e7220 */ /* 0x040fe20000400000 */
[----:B------:R-:W-:Y:S01]  /*9fd0*/  FMUL R15, R130, R55 ;  /* 0x00000037820f7220 */ /* 0x000fe20000400000 */
[----:B------:R2:W-:Y:S01]  /*9fe0*/  @!P1 STS.128 [R196+0x2020], R88 ;  /* 0x00202058c4009388 */ /* 0x0005e20000000c00 */
[----:B------:R-:W-:Y:S01]  /*9ff0*/  FFMA R8, R133, R16, R8 ;  /* 0x0000001085087223 */ /* 0x000fe20000000008 */
[----:B-1----:R-:W-:Y:S01]  /*a000*/  F2FP.BF16.F32.PACK_AB R93, R13, R12 ;  /* 0x0000000c0d5d723e */ /* 0x002fe200000010ff */
[C---:B------:R-:W-:Y:S01]  /*a010*/  FFMA R9, R133.reuse, R18, R9 ;  /* 0x0000001285097223 */ /* 0x040fe20000000009 */
[C---:B------:R-:W-:Y:S01]  /*a020*/  LOP3.LUT R12, R152.reuse, 0xffff0000, RZ, 0xc0, !PT ;  /* 0xffff0000980c7812 */ /* 0x040fe200078ec0ff */
[C---:B------:R-:W-:Y:S01]  /*a030*/  FFMA R14, R133.reuse, R17, R14 ;  /* 0x00000011850e7223 */ /* 0x040fe2000000000e */
[----:B------:R-:W-:Y:S01]  /*a040*/  SHF.L.U32 R17, R152, 0x10, RZ ;  /* 0x0000001098117819 */ /* 0x000fe200000006ff */
[----:B------:R-:W-:Y:S01]  /*a050*/  FFMA R15, R133, R20, R15 ;  /* 0x00000014850f7223 */ /* 0x000fe2000000000f */
[----:B------:R-:W-:Y:S01]  /*a060*/  F2FP.BF16.F32.PACK_AB R94, R9, R8 ;  /* 0x00000008095e723e */ /* 0x000fe200000010ff */
        /* <DEDUP_REMOVED lines=9> */
[----:B------:R-:W-:Y:S01]  /*a100*/  SHF.L.U32 R18, R154, 0x10, RZ ;  /* 0x000000109a127819 */ /* 0x000fe200000006ff */
[----:B------:R-:W-:Y:S01]  /*a110*/  FMUL R10, R130, R59 ;  /* 0x0000003b820a7220 */ /* 0x000fe20000400000 */
[----:B------:R-:W-:Y:S01]  /*a120*/  LOP3.LUT R15, R154, 0xffff0000, RZ, 0xc0, !PT ;  /* 0xffff00009a0f7812 */ /* 0x000fe200078ec0ff */
[----:B------:R-:W-:Y:S01]  /*a130*/  FMUL R11, R130, R60 ;  /* 0x0000003c820b7220 */ /* 0x000fe20000400000 */
[----:B------:R-:W-:Y:S01]  /*a140*/  LOP3.LUT R17, R155, 0xffff0000, RZ, 0xc0, !PT ;  /* 0xffff00009b117812 */ /* 0x000fe200078ec0ff */
[C---:B------:R-:W-:Y:S01]  /*a150*/  FFMA R9, R133.reuse, R14, R9 ;  /* 0x0000000e85097223 */ /* 0x040fe20000000009 */
[----:B------:R-:W-:Y:S01]  /*a160*/  F2FP.BF16.F32.PACK_AB R96, R8, R16 ;  /* 0x000000100860723e */ /* 0x000fe200000010ff */
[----:B------:R-:W-:Y:S01]  /*a170*/  FFMA R10, R133, R13, R10 ;  /* 0x0000000d850a7223 */ /* 0x000fe2000000000a */
[----:B------:R-:W-:Y:S01]  /*a180*/  LOP3.LUT R16, R141, 0xffff0000, RZ, 0xc0, !PT ;  /* 0xffff00008d107812 */ /* 0x000fe200078ec0ff */
[C---:B------:R-:W-:Y:S01]  /*a190*/  FMUL R12, R130.reuse, R61 ;  /* 0x0000003d820c7220 */ /* 0x040fe20000400000 */
[----:B------:R-:W-:Y:S01]  /*a1a0*/  LOP3.LUT R20, R147, 0xffff0000, RZ, 0xc0, !PT ;  /* 0xffff000093147812 */ /* 0x000fe200078ec0ff */
[----:B------:R-:W-:Y:S01]  /*a1b0*/  FFMA R11, R133, R18, R11 ;  /* 0x00000012850b7223 */ /* 0x000fe2000000000b */
[----:B------:R-:W-:Y:S01]  /*a1c0*/  SHF.L.U32 R18, R155, 0x10, RZ ;  /* 0x000000109b127819 */ /* 0x000fe200000006ff */
[----:B------:R-:W-:Y:S01]  /*a1d0*/  FMUL R13, R130, R62 ;  /* 0x0000003e820d7220 */ /* 0x000fe20000400000 */
[----:B------:R-:W-:Y:S01]  /*a1e0*/  F2FP.BF16.F32.PACK_AB R97, R10, R9 ;  /* 0x000000090a61723e */ /* 0x000fe200000010ff */
[C---:B------:R-:W-:Y:S01]  /*a1f0*/  FFMA R12, R133.reuse, R15, R12 ;  /* 0x0000000f850c7223 */ /* 0x040fe2000000000c */
[----:B------:R-:W-:Y:S01]  /*a200*/  SHF.L.U32 R15, R150, 0x10, RZ ;  /* 0x00000010960f7819 */ /* 0x000fe200000006ff */
[----:B------:R-:W-:Y:S01]  /*a210*/  FMUL R14, R130, R63 ;  /* 0x0000003f820e7220 */ /* 0x000fe20000400000 */
[----:B------:R-:W-:Y:S01]  /*a220*/  FFMA R13, R133, R18, R13 ;  /* 0x00000012850d7223 */ /* 0x000fe2000000000d */
[----:B------:R-:W-:Y:S01]  /*a230*/  LOP3.LUT R18, R145, 0xffff0000, RZ, 0xc0, !PT ;  /* 0xffff000091127812 */ /* 0x000fe200078ec0ff */
[----:B------:R1:W-:Y:S01]  /*a240*/  @!P1 STS.128 [R195+0x2010], R92 ;  /* 0x0020105cc3009388 */ /* 0x0003e20000000c00 */
[----:B------:R-:W-:Y:S01]  /*a250*/  F2FP.BF16.F32.PACK_AB R98, R12, R11 ;  /* 0x0000000b0c62723e */ /* 0x000fe200000010ff */
[C---:B------:R-:W-:Y:S01]  /*a260*/  FFMA R14, R133.reuse, R17, R14 ;  /* 0x00000011850e7223 */ /* 0x040fe2000000000e */
[----:B------:R-:W-:Y:S01]  /*a270*/  SHF.L.U32 R11, R148, 0x10, RZ ;  /* 0x00000010940b7819 */ /* 0x000fe200000006ff */
[----:B------:R-:W-:Y:S01]  /*a280*/  FMUL R8, R130, R64 ;  /* 0x0000004082087220 */ /* 0x000fe20000400000 */
[----:B------:R-:W-:Y:S01]  /*a290*/  LOP3.LUT R12, R148, 0xffff0000, RZ, 0xc0, !PT ;  /* 0xffff0000940c7812 */ /* 0x000fe200078ec0ff */
[----:B------:R-:W-:Y:S01]  /*a2a0*/  FMUL R9, R130, R65 ;  /* 0x0000004182097220 */ /* 0x000fe20000400000 */
[----:B------:R-:W-:Y:S01]  /*a2b0*/  F2FP.BF16.F32.PACK_AB R99, R14, R13 ;  /* 0x0000000d0e63723e */ /* 0x000fe200000010ff */
[----:B------:R-:W-:Y:S01]  /*a2c0*/  FFMA R8, R133, R11, R8 ;  /* 0x0000000b85087223 */ /* 0x000fe20000000008 */
[----:B------:R-:W-:Y:S01]  /*a2d0*/  SHF.L.U32 R13, R149, 0x10, RZ ;  /* 0x00000010950d7819 */ /* 0x000fe200000006ff */
[----:B------:R-:W-:Y:S01]  /*a2e0*/  FFMA R9, R133, R12, R9 ;  /* 0x0000000c85097223 */ /* 0x000fe20000000009 */
[----:B------:R-:W-:Y:S01]  /*a2f0*/  LOP3.LUT R14, R149, 0xffff0000, RZ, 0xc0, !PT ;  /* 0xffff0000950e7812 */ /* 0x000fe200078ec0ff */
[C---:B------:R-:W-:Y:S01]  /*a300*/  FMUL R10, R130.reuse, R66 ;  /* 0x00000042820a7220 */ /* 0x040fe20000400000 */
[----:B------:R-:W-:Y:S01]  /*a310*/  SHF.L.U32 R17, R147, 0x10, RZ ;  /* 0x0000001093117819 */ /* 0x000fe200000006ff */
[C---:B------:R-:W-:Y:S01]  /*a320*/  FMUL R11, R130.reuse, R67 ;  /* 0x00000043820b7220 */ /* 0x040fe20000400000 */
[----:B--2---:R-:W-:Y:S01]  /*a330*/  F2FP.BF16.F32.PACK_AB R88, R9, R8 ;  /* 0x000000080958723e */ /* 0x004fe200000010ff */
[C---:B------:R-:W-:Y:S01]  /*a340*/  FFMA R10, R133.reuse, R13, R10 ;  /* 0x0000000d850a7223 */ /* 0x040fe2000000000a */
[----:B------:R-:W-:Y:S01]  /*a350*/  FMUL R12, R130, R68 ;  /* 0x00000044820c7220 */ /* 0x000fe20000400000 */
[C---:B------:R-:W-:Y:S01]  /*a360*/  FFMA R11, R133.reuse, R14, R11 ;  /* 0x0000000e850b7223 */ /* 0x040fe2000000000b */
[----:B------:R-:W-:Y:S01]  /*a370*/  LOP3.LUT R14, R150, 0xffff0000, RZ, 0xc0, !PT ;  /* 0xffff0000960e7812 */ /* 0x000fe200078ec0ff */
[C---:B------:R-:W-:Y:S01]  /*a380*/  FMUL R13, R130.reuse, R69 ;  /* 0x00000045820d7220 */ /* 0x040fe20000400000 */
[----:B------:R2:W-:Y:S01]  /*a390*/  @!P1 STS.128 [R188+0x3000], R96 ;  /* 0x00300060bc009388 */ /* 0x0005e20000000c00 */
[----:B------:R-:W-:Y:S01]  /*a3a0*/  FFMA R12, R133, R15, R12 ;  /* 0x0000000f850c7223 */ /* 0x000fe2000000000c */
[----:B------:R-:W-:Y:S01]  /*a3b0*/  F2FP.BF16.F32.PACK_AB R89, R11, R10 ;  /* 0x0000000a0b59723e */ /* 0x000fe200000010ff */
[----:B------:R-:W-:Y:S01]  /*a3c0*/  FFMA R13, R133, R14, R13 ;  /* 0x0000000e850d7223 */ /* 0x000fe2000000000d */
[C---:B------:R-:W-:Y:S01]  /*a3d0*/  SHF.L.U32 R11, R151.reuse, 0x10, RZ ;  /* 0x00000010970b7819 */ /* 0x040fe200000006ff */
[C---:B------:R-:W-:Y:S01]  /*a3e0*/  FMUL R8, R130.reuse, R70 ;  /* 0x0000004682087220 */ /* 0x040fe20000400000 */
[----:B------:R-:W-:Y:S01]  /*a3f0*/  LOP3.LUT R14, R151, 0xffff0000, RZ, 0xc0, !PT ;  /* 0xffff0000970e7812 */ /* 0x000fe200078ec0ff */
[----:B------:R-:W-:Y:S01]  /*a400*/  FMUL R9, R130, R71 ;  /* 0x0000004782097220 */ /* 0x000fe20000400000 */
[----:B------:R-:W-:Y:S01]  /*a410*/  SHF.L.U32 R15, R140, 0x10, RZ ;  /* 0x000000108c0f7819 */ /* 0x000fe200000006ff */
        /* <DEDUP_REMOVED lines=10> */
[----:B------:R-:W-:Y:S01]  /*a4c0*/  FMUL R13, R130, R75 ;  /* 0x0000004b820d7220 */ /* 0x000fe20000400000 */
[C---:B------:R-:W-:Y:S01]  /*a4d0*/  FFMA R11, R133.reuse, R14, R11 ;  /* 0x0000000e850b7223 */ /* 0x040fe2000000000b */
[----:B------:R-:W-:Y:S01]  /*a4e0*/  SHF.L.U32 R14, R142, 0x10, RZ ;  /* 0x000000108e0e7819 */ /* 0x000fe200000006ff */
[C---:B------:R-:W-:Y:S01]  /*a4f0*/  FFMA R12, R133.reuse, R15, R12 ;  /* 0x0000000f850c7223 */ /* 0x040fe2000000000c */
[----:B------:R-:W-:Y:S01]  /*a500*/  SHF.L.U32 R15, R144, 0x10, RZ ;  /* 0x00000010900f7819 */ /* 0x000fe200000006ff */
[----:B------:R-:W-:Y:S01]  /*a510*/  FFMA R13, R133, R16, R13 ;  /* 0x00000010850d7223 */ /* 0x000fe2000000000d */
[----:B------:R-:W-:Y:S01]  /*a520*/  LOP3.LUT R16, R142, 0xffff0000, RZ, 0xc0, !PT ;  /* 0xffff00008e107812 */ /* 0x000fe200078ec0ff */
[----:B------:R4:W-:Y:S01]  /*a530*/  @!P1 STS.128 [R198+0x3010], R88 ;  /* 0x00301058c6009388 */ /* 0x0009e20000000c00 */
[----:B-1----:R-:W-:Y:S01]  /*a540*/  F2FP.BF16.F32.PACK_AB R92, R11, R10 ;  /* 0x0000000a0b5c723e */ /* 0x002fe200000010ff */
[C---:B------:R-:W-:Y:S01]  /*a550*/  FMUL R8, R130.reuse, R76 ;  /* 0x0000004c82087220 */ /* 0x040fe20000400000 */
[----:B------:R-:W-:Y:S01]  /*a560*/  F2FP.BF16.F32.PACK_AB R93, R13, R12 ;  /* 0x0000000c0d5d723e */ /* 0x000fe200000010ff */
[C---:B------:R-:W-:Y:S01]  /*a570*/  FMUL R9, R130.reuse, R77 ;  /* 0x0000004d82097220 */ /* 0x040fe20000400000 */
[----:B------:R-:W-:Y:S01]  /*a580*/  SHF.L.U32 R13, R143, 0x10, RZ ;  /* 0x000000108f0d7819 */ /* 0x000fe200000006ff */
[----:B------:R-:W-:Y:S01]  /*a590*/  FFMA R8, R133, R14, R8 ;  /* 0x0000000e85087223 */ /* 0x000fe20000000008 */
[----:B------:R-:W-:Y:S01]  /*a5a0*/  LOP3.LUT R14, R143, 0xffff0000, RZ, 0xc0, !PT ;  /* 0xffff00008f0e7812 */ /* 0x000fe200078ec0ff */
[----:B------:R-:W1:Y:S01]  /*a5b0*/  S2R R200, SR_CgaCtaId ;  /* 0x0000000000c87919 */ /* 0x000e620000008800 */
[C---:B------:R-:W-:Y:S01]  /*a5c0*/  FMUL R10, R130.reuse, R78 ;  /* 0x0000004e820a7220 */ /* 0x040fe20000400000 */
[----:B------:R-:W-:Y:S01]  /*a5d0*/  FFMA R9, R133, R16, R9 ;  /* 0x0000001085097223 */ /* 0x000fe20000000009 */
[----:B------:R-:W-:Y:S01]  /*a5e0*/  SHF.L.U32 R16, R145, 0x10, RZ ;  /* 0x0000001091107819 */ /* 0x000fe200000006ff */
[C---:B------:R-:W-:Y:S01]  /*a5f0*/  FMUL R11, R130.reuse, R79 ;  /* 0x0000004f820b7220 */ /* 0x040fe20000400000 */
[----:B------:R-:W-:Y:S01]  /*a600*/  FFMA R10, R133, R13, R10 ;  /* 0x0000000d850a7223 */ /* 0x000fe2000000000a */
[----:B------:R-:W-:Y:S01]  /*a610*/  FMUL R12, R130, R80 ;  /* 0x00000050820c7220 */ /* 0x000fe20000400000 */
[----:B------:R-:W-:Y:S01]  /*a620*/  F2FP.BF16.F32.PACK_AB R94, R9, R8 ;  /* 0x00000008095e723e */ /* 0x000fe200000010ff */
[C---:B------:R-:W-:Y:S01]  /*a630*/  FFMA R11, R133.reuse, R14, R11 ;  /* 0x0000000e850b7223 */ /* 0x040fe2000000000b */
[----:B------:R-:W-:Y:S01]  /*a640*/  LOP3.LUT R14, R144, 0xffff0000, RZ, 0xc0, !PT ;  /* 0xffff0000900e7812 */ /* 0x000fe200078ec0ff */
[C---:B------:R-:W-:Y:S01]  /*a650*/  FMUL R8, R130.reuse, R81 ;  /* 0x0000005182087220 */ /* 0x040fe20000400000 */
[C---:B------:R-:W-:Y:S01]  /*a660*/  FMUL R9, R130.reuse, R82 ;  /* 0x0000005282097220 */ /* 0x040fe20000400000 */
[----:B------:R-:W-:Y:S01]  /*a670*/  FMUL R13, R130, R83 ;  /* 0x00000053820d7220 */ /* 0x000fe20000400000 */
[C---:B------:R-:W-:Y:S01]  /*a680*/  FFMA R12, R133.reuse, R15, R12 ;  /* 0x0000000f850c7223 */ /* 0x040fe2000000000c */
[C---:B------:R-:W-:Y:S01]  /*a690*/  FFMA R8, R133.reuse, R14, R8 ;  /* 0x0000000e85087223 */ /* 0x040fe20000000008 */
[----:B------:R-:W-:Y:S01]  /*a6a0*/  FFMA R9, R133, R16, R9 ;  /* 0x0000001085097223 */ /* 0x000fe20000000009 */
[----:B------:R-:W-:Y:S01]  /*a6b0*/  F2FP.BF16.F32.PACK_AB R95, R11, R10 ;  /* 0x0000000a0b5f723e */ /* 0x000fe200000010ff */
[C---:B------:R-:W-:Y:S01]  /*a6c0*/  FFMA R13, R133.reuse, R18, R13 ;  /* 0x00000012850d7223 */ /* 0x040fe2000000000d */
[----:B------:R-:W-:Y:S01]  /*a6d0*/  SHF.L.U32 R16, R146, 0x10, RZ ;  /* 0x0000001092107819 */ /* 0x000fe200000006ff */
[----:B------:R-:W-:Y:S01]  /*a6e0*/  FMUL R10, R130, R84 ;  /* 0x00000054820a7220 */ /* 0x000fe20000400000 */
[----:B------:R-:W-:Y:S01]  /*a6f0*/  LOP3.LUT R18, R146, 0xffff0000, RZ, 0xc0, !PT ;  /* 0xffff000092127812 */ /* 0x000fe200078ec0ff */
[----:B------:R4:W-:Y:S01]  /*a700*/  @!P1 STS.128 [R196+0x3020], R92 ;  /* 0x0030205cc4009388 */ /* 0x0009e20000000c00 */
[C---:B------:R-:W-:Y:S01]  /*a710*/  FMUL R11, R130.reuse, R85 ;  /* 0x00000055820b7220 */ /* 0x040fe20000400000 */
[C---:B------:R-:W-:Y:S01]  /*a720*/  FMUL R14, R130.reuse, R86 ;  /* 0x00000056820e7220 */ /* 0x040fe20000400000 */
[----:B------:R-:W-:Y:S01]  /*a730*/  FMUL R15, R130, R87 ;  /* 0x00000057820f7220 */ /* 0x000fe20000400000 */
[C---:B------:R-:W-:Y:S01]  /*a740*/  FFMA R10, R133.reuse, R16, R10 ;  /* 0x00000010850a7223 */ /* 0x040fe2000000000a */
[C---:B------:R-:W-:Y:S01]  /*a750*/  FFMA R11, R133.reuse, R18, R11 ;  /* 0x00000012850b7223 */ /* 0x040fe2000000000b */
[C---:B------:R-:W-:Y:S01]  /*a760*/  FFMA R14, R133.reuse, R17, R14 ;  /* 0x00000011850e7223 */ /* 0x040fe2000000000e */
[----:B------:R-:W-:Y:S01]  /*a770*/  FFMA R15, R133, R20, R15 ;  /* 0x00000014850f7223 */ /* 0x000fe2000000000f */
[----:B--2---:R-:W-:Y:S01]  /*a780*/  F2FP.BF16.F32.PACK_AB R96, R8, R12 ;  /* 0x0000000c0860723e */ /* 0x004fe200000010ff */
[----:B------:R-:W-:Y:S01]  /*a790*/  BSSY.RECONVERGENT B0, `(.L_x_121) ;  /* 0x0000021000007945 */ /* 0x000fe20003800200 */
[----:B------:R-:W-:Y:S02]  /*a7a0*/  F2FP.BF16.F32.PACK_AB R97, R13, R9 ;  /* 0x000000090d61723e */ /* 0x000fe400000010ff */
[----:B------:R-:W-:Y:S02]  /*a7b0*/  F2FP.BF16.F32.PACK_AB R98, R11, R10 ;  /* 0x0000000a0b62723e */ /* 0x000fe400000010ff */
[----:B------:R-:W-:Y:S02]  /*a7c0*/  F2FP.BF16.F32.PACK_AB R99, R15, R14 ;  /* 0x0000000e0f63723e */ /* 0x000fe400000010ff */
[----:B------:R-:W-:Y:S02]  /*a7d0*/  MOV R12, UR46 ;  /* 0x0000002e000c7c02 */ /* 0x000fe40008000f00 */
[----:B------:R-:W-:Y:S01]  /*a7e0*/  LEA R11, R137, UR44, 0x3 ;  /* 0x0000002c890b7c11 */ /* 0x000fe2000f8e18ff */
[----:B------:R4:W-:Y:S01]  /*a7f0*/  @!P1 STS.128 [R195+0x3010], R96 ;  /* 0x00301060c3009388 */ /* 0x0009e20000000c00 */
[----:B------:R-:W-:Y:S04]  /*a800*/  @P2 LEA R12, R12, UR44, 0x3 ;  /* 0x0000002c0c0c2c11 */ /* 0x000fe8000f8e18ff */
[----:B------:R-:W-:Y:S02]  /*a810*/  @P2 IADD3 R13, PT, PT, R12, 0x30, RZ ;  /* 0x000000300c0d2810 */ /* 0x000fe40007ffe0ff */
[----:B------:R-:W-:Y:S01]  /*a820*/  @P2 SHF.L.U32 R12, RZ, 0x1f, RZ ;  /* 0x0000001fff0c2819 */ /* 0x000fe200000006ff */
[----:B------:R-:W-:Y:S01]  /*a830*/  @!PT LDS RZ, [RZ] ;  /* 0x00000000fffff984 */ /* 0x000fe20000000800 */
[----:B------:R-:W-:Y:S01]  /*a840*/  @!PT LDS RZ, [RZ] ;  /* 0x00000000fffff984 */ /* 0x000fe20000000800 */
[----:B------:R-:W-:Y:S01]  /*a850*/  @!PT LDS RZ, [RZ] ;  /* 0x00000000fffff984 */ /* 0x000fe20000000800 */
[----:B------:R-:W-:Y:S01]  /*a860*/  @!PT LDS RZ, [RZ] ;  /* 0x00000000fffff984 */ /* 0x000fe20000000800 */
[----:B------:R2:W-:Y:S06]  /*a870*/  MEMBAR.ALL.CTA ;  /* 0x0000000000007992 */ /* 0x0005ec0000008000 */
[----:B--2---:R-:W2:Y:S01]  /*a880*/  FENCE.VIEW.ASYNC.S ;  /* 0x00000000000073c6 */ /* 0x004ea20000000000 */
[----:B-1----:R-:W-:Y:S01]  /*a890*/  @P2 PRMT R13, R200, 0x654, R13 ;  /* 0x00000654c80d2816 */ /* 0x002fe2000000000d */
[----:B--2---:R-:W-:Y:S06]  /*a8a0*/  BAR.SYNC.DEFER_BLOCKING 0x1, 0x80 ;  /* 0x0042000000007b1d */ /* 0x004fec0000010000 */
[----:B------:R-:W-:Y:S05]  /*a8b0*/  @P0 BRA `(.L_x_122) ;  /* 0x0000000000380947 */ /* 0x000fea0003800000 */
[----:B------:R-:W-:Y:S01]  /*a8c0*/  R2UR UR9, R212 ;  /* 0x00000000d40972ca */ /* 0x000fe200000e0000 */
[----:B------:R-:W-:Y:S02]  /*a8d0*/  UIADD3 UR4, UP0, UPT, UR54, 0xa80, URZ ;  /* 0x00000a8036047890 */ /* 0x000fe4000ff1e0ff */
[----:B------:R-:W-:Y:S02]  /*a8e0*/  UIADD3 UR10, UPT, UPT, UR50, 0x40, URZ ;  /* 0x00000040320a7890 */ /* 0x000fe4000fffe0ff */
[----:B------:R-:W-:Y:S02]  /*a8f0*/  UIADD3 UR8, UPT, UPT, UR44, 0x2200, URZ ;  /* 0x000022002c087890 */ /* 0x000fe4000fffe0ff */
[----:B------:R-:W-:Y:S01]  /*a900*/  UIADD3.X UR5, UPT, UPT, URZ, UR55, URZ, UP0, !UPT ;  /* 0x00000037ff057290 */ /* 0x000fe200087fe4ff */
[----:B------:R-:W-:Y:S01]  /*a910*/  UMOV UR11, UR60 ;  /* 0x0000003c000b7c82 */ /* 0x000fe20008000000 */
[----:B------:R-:W-:Y:S01]  /*a920*/  UIADD3 UR12, UPT, UPT, UR44, 0x3200, URZ ;  /* 0x000032002c0c7890 */ /* 0x000fe2000fffe0ff */
[----:B------:R-:W-:Y:S03]  /*a930*/  UMOV UR15, UR60 ;  /* 0x0000003c000f7c82 */ /* 0x000fe60008000000 */
[----:B------:R-:W-:Y:S01]  /*a940*/  UIADD3 UR13, UPT, UPT, UR9, 0x80, URZ ;  /* 0x00000080090d7890 */ /* 0x000fe2000fffe0ff */
[----:B------:R-:W-:Y:S02]  /*a950*/  UMOV UR14, UR10 ;  /* 0x0000000a000e7c82 */ /* 0x000fe40008000000 */
[----:B------:R1:W-:Y:S06]  /*a960*/  UTMASTG.3D [UR8], [UR4] ;  /* 0x00000008040073b5 */ /* 0x0003ec0008010000 */
[----:B------:R1:W-:Y:S01]  /*a970*/  UTMASTG.3D [UR12], [UR4] ;  /* 0x0000000c040073b5 */ /* 0x0003e20008010000 */
[----:B------:R0:W-:Y:S01]  /*a980*/  UTMACMDFLUSH ;  /* 0x00000000000079b7 */ /* 0x0001e20000000000 */
[----:B-1----:R-:W-:Y:S04]  /*a990*/  DEPBAR.LE SB0, 0x1 ;  /* 0x000080400000791a */ /* 0x002fe80000000000 */
.L_x_122:
[----:B------:R-:W-:Y:S05]  /*a9a0*/  BSYNC.RECONVERGENT B0 ;  /* 0x0000000000007941 */ /* 0x000fea0003800200 */
.L_x_121:
[----:B------:R-:W-:Y:S01]  /*a9b0*/  BAR.SYNC.DEFER_BLOCKING 0x1, 0x80 ;  /* 0x0042000000007b1d */ /* 0x000fe20000010000 */
[----:B------:R-:W-:Y:S02]  /*a9c0*/  UISETP.NE.AND UP0, UPT, UR43, URZ, UPT ;  /* 0x000000ff2b00728c */ /* 0x000fe4000bf05270 */
[----:B------:R-:W-:Y:S03]  /*a9d0*/  UIADD3 UR5, UPT, UPT, UR46, 0x1, URZ ;  /* 0x000000012e057890 */ /* 0x000fe6000fffe0ff */
[----:B------:R1:W-:Y:S01]  /*a9e0*/  @P2 SYNCS.ARRIVE.TRANS64.RED.A1T0 RZ, [R13+URZ], RZ ;  /* 0x000000ff0dff29a7 */ /* 0x0003e200081004ff */
[----:B------:R-:W-:Y:S01]  /*a9f0*/  UMOV UR4, 0x40 ;  /* 0x0000004000047882 */ /* 0x000fe20000000000 */
[----:B------:R-:W-:Y:S01]  /*aa00*/  BSSY B1, `(.L_x_123) ;  /* 0x0000021000017945 */ /* 0x000fe20003800000 */
[----:B------:R-:W-:Y:S02]  /*aa10*/  USEL UR4, UR4, 0x20, !UP0 ;  /* 0x0000002004047887 */ /* 0x000fe4000c000000 */
[----:B------:R-:W-:Y:S02]  /*aa20*/  UISETP.NE.AND UP0, UPT, UR5, 0x4, UPT ;  /* 0x000000040500788c */ /* 0x000fe4000bf05270 */
[----:B------:R-:W-:Y:S01]  /*aa30*/  UIADD3 UR49, UPT, UPT, UR47, UR4, URZ ;  /* 0x000000042f317290 */ /* 0x000fe2000fffe0ff */
[----:B------:R-:W2:Y:S01]  /*aa40*/  @P2 SYNCS.PHASECHK.TRANS64.TRYWAIT P0, [R11+URZ+0x10], R12 ;  /* 0x0000100c0b0025a7 */ /* 0x000ea200080011ff */
[----:B----4-:R-:W-:Y:S01]  /*aa50*/  VIADD R92, R131, UR4 ;  /* 0x00000004835c7c36 */ /* 0x010fe20008000000 */
[----:B------:R-:W-:Y:S04]  /*aa60*/  USEL UR36, UR5, URZ, UP0 ;  /* 0x000000ff05247287 */ /* 0x000fe80008000000 */
[----:B------:R-:W-:Y:S04]  /*aa70*/  SHF.R.U32.HI R10, RZ, 0x15, R92 ;  /* 0x00000015ff0a7819 */ /* 0x000fe8000001165c */
[----:B------:R-:W-:Y:S02]  /*aa80*/  LOP3.LUT R16, R10, 0x3, RZ, 0xc0, !PT ;  /* 0x000000030a107812 */ /* 0x000fe400078ec0ff */
[----:B--2---:R-:W-:Y:S01]  /*aa90*/  @P2 SEL R138, RZ, 0x1, !P0 ;  /* 0x00000001ff8a2807 */ /* 0x004fe20004000000 */
[----:B-1----:R-:W-:Y:S06]  /*aaa0*/  @!P2 BRA `(.L_x_124) ;  /* 0x000000000058a947 */ /* 0x002fec0003800000 */
        /* <DEDUP_REMOVED lines=8> */
[----:B------:R-:W-:Y:S04]  /*ab30*/  SHF.L.U32 R8, RZ, 0x1f, RZ ;  /* 0x0000001fff087819 */ /* 0x000fe800000006ff */
[----:B------:R-:W1:Y:S02]  /*ab40*/  SYNCS.PHASECHK.TRANS64.TRYWAIT P0, [R11+URZ+0x10], R8 ;  /* 0x000010080b0075a7 */ /* 0x000e6400080011ff */
[----:B-1----:R-:W-:Y:S05]  /*ab50*/  @!P0 BRA `(.L_x_127) ;  /* 0x0000009000588947 */ /* 0x002fea0003800000 */
.L_x_126:
[----:B------:R-:W-:Y:S05]  /*ab60*/  BSYNC B0 ;  /* 0x0000000000007941 */ /* 0x000fea0003800000 */
.L_x_125:
[----:B------:R-:W-:Y:S02]  /*ab70*/  ISETP.NE.AND P0, PT, R199, RZ, PT ;  /* 0x000000ffc700720c */ /* 0x000fe40003f05270 */
[----:B------:R-:W-:Y:S11]  /*ab80*/  IADD3 R137, PT, PT, R137, 0x1, RZ ;  /* 0x0000000189897810 */ /* 0x000ff60007ffe0ff */
[----:B------:R2:W4:Y:S04]  /*ab90*/  @P0 LDS.128 R160, [R3+0x20] ;  /* 0x0000200003a00984 */ /* 0x0005280000000c00 */
[----:B------:R2:W1:Y:S04]  /*aba0*/  @P0 LDS.128 R140, [R3+0x1020] ;  /* 0x00102000038c0984 */ /* 0x0004680000000c00 */
[----:B------:R2:W1:Y:S04]  /*abb0*/  @P0 LDS.128 R168, [R6] ;  /* 0x0000000006a80984 */ /* 0x0004680000000c00 */
[----:B------:R2:W1:Y:S04]  /*abc0*/  @P0 LDS.128 R152, [R6+0x1000] ;  /* 0x0010000006980984 */ /* 0x0004680000000c00 */
[----:B------:R2:W1:Y:S04]  /*abd0*/  @P0 LDS.128 R164, [R4+0x10] ;  /* 0x0000100004a40984 */ /* 0x0004680000000c00 */
[----:B------:R2:W1:Y:S04]  /*abe0*/  @P0 LDS.128 R148, [R4+0x1010] ;  /* 0x0010100004940984 */ /* 0x0004680000000c00 */
[----:B------:R2:W1:Y:S04]  /*abf0*/  @P0 LDS.128 R156, [R0+0x10] ;  /* 0x00001000009c0984 */ /* 0x0004680000000c00 */
[----:B------:R2:W1:Y:S02]  /*ac00*/  @P0 LDS.128 R144, [R0+0x1010] ;  /* 0x0010100000900984 */ /* 0x0004640000000c00 */
.L_x_124:
[----:B------:R-:W-:Y:S05]  /*ac10*/  BSYNC B1 ;  /* 0x0000000000017941 */ /* 0x000fea0003800000 */
.L_x_123:
[----:B------:R-:W-:Y:S11]  /*ac20*/  ISETP.NE.AND P0, PT, R189, R16, PT ;  /* 0x00000010bd00720c */ /* 0x000ff60003f05270 */
[----:B------:R-:W-:Y:S02]  /*ac30*/  @!UPT UIADD3 URZ, UPT, UPT, URZ, URZ, URZ ;  /* 0x000000fffffff290 */ /* 0x000fe4000fffe0ff */
[----:B------:R-:W-:Y:S05]  /*ac40*/  @P0 BRA `(.L_x_128) ;  /* 0x0000000000bc0947 */ /* 0x000fea0003800000 */
[----:B------:R-:W-:Y:S11]  /*ac50*/  LOP3.LUT P0, RZ, R10, 0x3, R177, 0x48, !PT ;  /* 0x000000030aff7812 */ /* 0x000ff600078048b1 */
[----:B------:R-:W-:Y:S02]  /*ac60*/  @!UPT UIADD3 URZ, UPT, UPT, URZ, URZ, URZ ;  /* 0x000000fffffff290 */ /* 0x000fe4000fffe0ff */
[----:B------:R-:W-:Y:S05]  /*ac70*/  @!P0 BRA `(.L_x_129) ;  /* 0x0000000000408947 */ /* 0x000fea0003800000 */
[----:B------:R-:W5:Y:S01]  /*ac80*/  LDCU.64 UR8, c[0x4][0x70] ;  /* 0x01000e00ff0877ac */ /* 0x000f620008000a00 */
[----:B------:R-:W-:Y:S01]  /*ac90*/  MOV R15, 0x0 ;  /* 0x00000000000f7802 */ /* 0x000fe20000000f00 */
[----:B------:R-:W-:Y:S02]  /*aca0*/  HFMA2 R12, -RZ, RZ, 0, 5.9604644775390625e-08 ;  /* 0x00000001ff0c7431 */ /* 0x000fe400000001ff */
[----:B-1----:R-:W-:Y:S02]  /*acb0*/  IMAD.MOV.U32 R8, RZ, RZ, 0x192 ;  /* 0x00000192ff087424 */ /* 0x002fe400078e00ff */
[----:B------:R-:W-:Y:S01]  /*acc0*/  IMAD.MOV.U32 R13, RZ, RZ, RZ ;  /* 0x000000ffff0d7224 */ /* 0x000fe200078e00ff */
[----:B------:R-:W1:Y:S01]  /*acd0*/  LDCU.64 UR6, c[0x4][0x78] ;  /* 0x01000f00ff0677ac */ /* 0x000e620008000a00 */
[----:B------:R-:W3:Y:S01]  /*ace0*/  LDC.64 R14, c[0x4][R15] ;  /* 0x010000000f0e7b82 */ /* 0x000ee20000000a00 */
[----:B------:R-:W4:Y:S01]  /*acf0*/  LDCU.64 UR4, c[0x4][0x10] ;  /* 0x01000200ff0477ac */ /* 0x000f220008000a00 */
[----:B-----5:R-:W-:Y:S01]  /*ad00*/  MOV R5, UR9 ;  /* 0x0000000900057c02 */ /* 0x020fe20008000f00 */
[----:B--2---:R-:W-:Y:S01]  /*ad10*/  IMAD.U32 R4, RZ, RZ, UR8 ;  /* 0x00000008ff047e24 */ /* 0x004fe2000f8e00ff */
[----:B-1----:R-:W-:Y:S01]  /*ad20*/  MOV R7, UR7 ;  /* 0x0000000700077c02 */ /* 0x002fe20008000f00 */
[----:B------:R-:W-:Y:S01]  /*ad30*/  IMAD.U32 R6, RZ, RZ, UR6 ;  /* 0x00000006ff067e24 */ /* 0x000fe2000f8e00ff */
[----:B----4-:R-:W-:Y:S01]  /*ad40*/  MOV R11, UR5 ;  /* 0x00000005000b7c02 */ /* 0x010fe20008000f00 */
[----:B------:R-:W-:Y:S02]  /*ad50*/  IMAD.U32 R10, RZ, RZ, UR4 ;  /* 0x00000004ff0a7e24 */ /* 0x000fe4000f8e00ff */
[----:B------:R-:W-:Y:S07]  /*ad60*/  LEPC R20, `(.L_x_129) ;  /* 0x000000001014794e */ /* 0x000fee0000000000 */
[----:B---3--:R-:W-:Y:S05]  /*ad70*/  CALL.ABS.NOINC R14 ;  /* 0x000000000e007343 */ /* 0x008fea0003c00000 */
.L_x_129:
[----:B------:R-:W-:Y:S05]  /*ad80*/  WARPSYNC.ALL ;  /* 0x0000000000007948 */ /* 0x000fea0003800000 */
[C---:B------:R-:W-:Y:S01]  /*ad90*/  R2UR UR4, R92.reuse ;  /* 0x000000005c0472ca */ /* 0x040fe200000e0000 */
[----:B--2---:R-:W-:Y:S05]  /*ada0*/  VIADD R0, R92, 0x80 ;  /* 0x000000805c007836 */ /* 0x004fea0000000000 */
[----:B------:R-:W-:Y:S04]  /*adb0*/  SHF.R.U32.HI R0, RZ, 0x15, R0 ;  /* 0x00000015ff007819 */ /* 0x000fe80000011600 */
[----:B------:R-:W-:Y:S03]  /*adc0*/  LOP3.LUT P0, RZ, R0, 0x3, R177, 0x48, !PT ;  /* 0x0000000300ff7812 */ /* 0x000fe600078048b1 */
[----:B------:R-:W2:Y:S10]  /*add0*/  LDTM.x32 R24, tmem[UR4] ;  /* 0x00000004001879ee */ /* 0x000eb400082c0000 */
[----:B--2---:R-:W-:Y:S05]  /*ade0*/  @!P0 BRA `(.L_x_130) ;  /* 0x0000000000408947 */ /* 0x004fea0003800000 */
[----:B------:R-:W2:Y:S01]  /*adf0*/  LDCU.64 UR8, c[0x4][0x70] ;  /* 0x01000e00ff0877ac */ /* 0x000ea20008000a00 */
[----:B------:R-:W-:Y:S01]  /*ae00*/  MOV R15, 0x0 ;  /* 0x00000000000f7802 */ /* 0x000fe20000000f00 */
[----:B------:R-:W-:Y:S02]  /*ae10*/  HFMA2 R12, -RZ, RZ, 0, 5.9604644775390625e-08 ;  /* 0x00000001ff0c7431 */ /* 0x000fe400000001ff */
[----:B-1----:R-:W-:Y:S02]  /*ae20*/  IMAD.MOV.U32 R8, RZ, RZ, 0x192 ;  /* 0x00000192ff087424 */ /* 0x002fe400078e00ff */
[----:B------:R-:W-:Y:S01]  /*ae30*/  IMAD.MOV.U32 R13, RZ, RZ, RZ ;  /* 0x000000ffff0d7224 */ /* 0x000fe200078e00ff */
[----:B------:R-:W1:Y:S01]  /*ae40*/  LDCU.64 UR6, c[0x4][0x78] ;  /* 0x01000f00ff0677ac */ /* 0x000e620008000a00 */
[----:B------:R-:W3:Y:S01]  /*ae50*/  LDC.64 R14, c[0x4][R15] ;  /* 0x010000000f0e7b82 */ /* 0x000ee20000000a00 */
[----:B------:R-:W5:Y:S01]  /*ae60*/  LDCU.64 UR4, c[0x4][0x10] ;  /* 0x01000200ff0477ac */ /* 0x000f620008000a00 */
[----:B--2---:R-:W-:Y:S01]  /*ae70*/  MOV R5, UR9 ;  /* 0x0000000900057c02 */ /* 0x004fe20008000f00 */
[----:B------:R-:W-:Y:S01]  /*ae80*/  IMAD.U32 R4, RZ, RZ, UR8 ;  /* 0x00000008ff047e24 */ /* 0x000fe2000f8e00ff */
[----:B-1----:R-:W-:Y:S01]  /*ae90*/  MOV R7, UR7 ;  /* 0x0000000700077c02 */ /* 0x002fe20008000f00 */
[----:B------:R-:W-:Y:S01]  /*aea0*/  IMAD.U32 R6, RZ, RZ, UR6 ;  /* 0x00000006ff067e24 */ /* 0x000fe2000f8e00ff */
[----:B-----5:R-:W-:Y:S01]  /*aeb0*/  MOV R11, UR5 ;  /* 0x00000005000b7c02 */ /* 0x020fe20008000f00 */
[----:B------:R-:W-:Y:S02]  /*aec0*/  IMAD.U32 R10, RZ, RZ, UR4 ;  /* 0x00000004ff0a7e24 */ /* 0x000fe4000f8e00ff */
[----:B------:R-:W-:Y:S07]  /*aed0*/  LEPC R20, `(.L_x_130) ;  /* 0x000000001014794e */ /* 0x000fee0000000000 */
[----:B---34-:R-:W-:Y:S05]  /*aee0*/  CALL.ABS.NOINC R14 ;  /* 0x000000000e007343 */ /* 0x018fea0003c00000 */
.L_x_130:
[----:B------:R-:W-:Y:S05]  /*aef0*/  WARPSYNC.ALL ;  /* 0x0000000000007948 */ /* 0x000fea0003800000 */
[----:B------:R-:W-:Y:S11]  /*af00*/  R2UR UR4, R92 ;  /* 0x000000005c0472ca */ /* 0x000ff600000e0000 */
[----:B------:R-:W-:Y:S02]  /*af10*/  @!UPT UIADD3 URZ, UPT, UPT, URZ, URZ, URZ ;  /* 0x000000fffffff290 */ /* 0x000fe4000fffe0ff */
[----:B------:R-:W2:Y:S02]  /*af20*/  LDTM.x32 R56, tmem[UR4+0x80] ;  /* 0x00008004003879ee */ /* 0x000ea400082c0000 */
[----:B--2---:R-:W-:Y:S01]  /*af30*/  NOP ;  /* 0x0000000000007918 */ /* 0x004fe20000000000 */
.L_x_128:
[----:B-12---:R-:W-:Y:S01]  /*af40*/  SHF.L.U32 R4, R168, 0x10, RZ ;  /* 0x00000010a8047819 */ /* 0x006fe200000006ff */
[----:B------:R-:W-:Y:S01]  /*af50*/  FMUL R0, R130, R24 ;  /* 0x0000001882007220 */ /* 0x000fe20000400000 */
[----:B------:R-:W-:Y:S01]  /*af60*/  LOP3.LUT R6, R168, 0xffff0000, RZ, 0xc0, !PT ;  /* 0xffff0000a8067812 */ /* 0x000fe200078ec0ff */
[C---:B------:R-:W-:Y:S01]  /*af70*/  FMUL R3, R130.reuse, R25 ;  /* 0x0000001982037220 */ /* 0x040fe20000400000 */
[----:B------:R-:W-:Y:S01]  /*af80*/  SHF.L.U32 R7, R169, 0x10, RZ ;  /* 0x00000010a9077819 */ /* 0x000fe200000006ff */
[----:B------:R-:W-:Y:S01]  /*af90*/  FFMA R0, R133, R4, R0 ;  /* 0x0000000485007223 */ /* 0x000fe20000000000 */
[----:B------:R-:W-:Y:S01]  /*afa0*/  LOP3.LUT R8, R169, 0xffff0000, RZ, 0xc0, !PT ;  /* 0xffff0000a9087812 */ /* 0x000fe200078ec0ff */
[----:B------:R-:W-:Y:S01]  /*afb0*/  FMUL R4, R130, R26 ;  /* 0x0000001a82047220 */ /* 0x000fe20000400000 */
[C---:B------:R-:W-:Y:S01]  /*afc0*/  SHF.L.U32 R9, R170.reuse, 0x10, RZ ;  /* 0x00000010aa097819 */ /* 0x040fe200000006ff */
[----:B------:R-:W-:Y:S01]  /*afd0*/  FFMA R3, R133, R6, R3 ;  /* 0x0000000685037223 */ /* 0x000fe20000000003 */
[----:B------:R-:W-:Y:S01]  /*afe0*/  LOP3.LUT R10, R170, 0xffff0000, RZ, 0xc0, !PT ;  /* 0xffff0000aa0a7812 */ /* 0x000fe200078ec0ff */
[C---:B------:R-:W-:Y:S01]  /*aff0*/  FMUL R5, R130.reuse, R27 ;  /* 0x0000001b82057220 */ /* 0x040fe20000400000 */
[C---:B------:R-:W-:Y:S01]  /*b000*/  SHF.L.U32 R11, R171.reuse, 0x10, RZ ;  /* 0x00000010ab0b7819 */ /* 0x040fe200000006ff */
[C---:B------:R-:W-:Y:S01]  /*b010*/  FMUL R6, R130.reuse, R28 ;  /* 0x0000001c82067220 */ /* 0x040fe20000400000 */
[----:B------:R-:W-:Y:S01]  /*b020*/  LOP3.LUT R12, R171, 0xffff0000, RZ, 0xc0, !PT ;  /* 0xffff0000ab0c7812 */ /* 0x000fe200078ec0ff */
[----:B------:R-:W-:Y:S01]  /*b030*/  FFMA R4, R133, R7, R4 ;  /* 0x0000000785047223 */ /* 0x000fe20000000004 */
[----:B------:R-:W-:Y:S01]  /*b040*/  ISETP.NE.AND P1, PT, R189, R16, PT ;  /* 0x00000010bd00720c */ /* 0x000fe20003f25270 */
[----:B------:R-:W-:Y:S01]  /*b050*/  FFMA R5, R133, R8, R5 ;  /* 0x0000000885057223 */ /* 0x000fe20000000005 */
[----:B------:R-:W-:Y:S01]  /*b060*/  F2FP.BF16.F32.PACK_AB R16, R3, R0 ;  /* 0x000000000310723e */ /* 0x000fe200000010ff */
[C---:B------:R-:W-:Y:S01]  /*b070*/  FMUL R7, R130.reuse, R29 ;  /* 0x0000001d82077220 */ /* 0x040fe20000400000 */
[----:B------:R-:W-:Y:S01]  /*b080*/  LOP3.LUT R14, R159, 0xffff0000, RZ, 0xc0, !PT ;  /* 0xffff00009f0e7812 */ /* 0x000fe200078ec0ff */
[----:B------:R-:W-:Y:S01]  /*b090*/  FFMA R6, R133, R9, R6 ;  /* 0x0000000985067223 */ /* 0x000fe20000000006 */
[----:B------:R-:W-:Y:S01]  /*b0a0*/  F2FP.BF16.F32.PACK_AB R17, R5, R4 ;  /* 0x000000040511723e */ /* 0x000fe200000010ff */
[----:B------:R-:W-:Y:S01]  /*b0b0*/  FMUL R8, R130, R30 ;  /* 0x0000001e82087220 */ /* 0x000fe20000400000 */
[----:B------:R-:W-:Y:S01]  /*b0c0*/  ISETP.NE.AND P2, PT, R194, RZ, PT ;  /* 0x000000ffc200720c */ /* 0x000fe20003f45270 */
[----:B------:R-:W-:Y:S01]  /*b0d0*/  FMUL R9, R130, R31 ;  /* 0x0000001f82097220 */ /* 0x000fe20000400000 */
[----:B------:R-:W-:Y:S01]  /*b0e0*/  ISETP.NE.AND P0, PT, R189, RZ, PT ;  /* 0x000000ffbd00720c */ /* 0x000fe20003f05270 */
[C---:B------:R-:W-:Y:S01]  /*b0f0*/  FFMA R7, R133.reuse, R10, R7 ;  /* 0x0000000a85077223 */ /* 0x040fe20000000007 */
[C---:B------:R-:W-:Y:S01]  /*b100*/  FFMA R8, R133.reuse, R11, R8 ;  /* 0x0000000b85087223 */ /* 0x040fe20000000008 */
[----:B------:R-:W-:Y:S01]  /*b110*/  SHF.L.U32 R11, R164, 0x10, RZ ;  /* 0x00000010a40b7819 */ /* 0x000fe200000006ff */
[----:B------:R-:W-:Y:S01]  /*b120*/  FFMA R9, R133, R12, R9 ;  /* 0x0000000c85097223 */ /* 0x000fe20000000009 */
[----:B------:R-:W-:Y:S01]  /*b130*/  SHF.L.U32 R12, R166, 0x10, RZ ;  /* 0x00000010a60c7819 */ /* 0x000fe200000006ff */
[C---:B------:R-:W-:Y:S01]  /*b140*/  FMUL R10, R130.reuse, R32 ;  /* 0x00000020820a7220 */ /* 0x040fe20000400000 */
[----:B------:R-:W-:Y:S01]  /*b150*/  F2FP.BF16.F32.PACK_AB R18, R7, R6 ;  /* 0x000000060712723e */ /* 0x000fe200000010ff */
[----:B------:R-:W-:Y:S01]  /*b160*/  FMUL R0, R130, R33 ;  /* 0x0000002182007220 */ /* 0x000fe20000400000 */
[----:B------:R-:W-:Y:S01]  /*b170*/  F2FP.BF16.F32.PACK_AB R19, R9, R8 ;  /* 0x000000080913723e */ /* 0x000fe200000010ff */
[----:B------:R-:W-:Y:S01]  /*b180*/  FFMA R10, R133, R11, R10 ;  /* 0x0000000b850a7223 */ /* 0x000fe2000000000a */
[----:B------:R-:W-:Y:S01]  /*b190*/  LOP3.LUT R6, R164, 0xffff0000, RZ, 0xc0, !PT ;  /* 0xffff0000a4067812 */ /* 0x000fe200078ec0ff */
[C---:B------:R-:W-:Y:S01]  /*b1a0*/  FMUL R3, R130.reuse, R34 ;  /* 0x0000002282037220 */ /* 0x040fe20000400000 */
[C---:B------:R-:W-:Y:S01]  /*b1b0*/  SHF.L.U32 R8, R165.reuse, 0x10, RZ ;  /* 0x00000010a5087819 */ /* 0x040fe200000006ff */
[----:B------:R1:W-:Y:S01]  /*b1c0*/  @!P1 STS.128 [R188+0x4000], R16 ;  /* 0x00400010bc009388 */ /* 0x0003e20000000c00 */
[----:B------:R-:W-:Y:S01]  /*b1d0*/  LOP3.LUT R7, R165, 0xffff0000, RZ, 0xc0, !PT ;  /* 0xffff0000a5077812 */ /* 0x000fe200078ec0ff */
[----:B------:R-:W-:Y:S01]  /*b1e0*/  FMUL R4, R130, R35 ;  /* 0x0000002382047220 */ /* 0x000fe20000400000 */
[----:B------:R-:W-:Y:S01]  /*b1f0*/  LOP3.LUT R9, R166, 0xffff0000, RZ, 0xc0, !PT ;  /* 0xffff0000a6097812 */ /* 0x000fe200078ec0ff */
[C---:B------:R-:W-:Y:S01]  /*b200*/  FMUL R5, R130.reuse, R36 ;  /* 0x0000002482057220 */ /* 0x040fe20000400000 */
[----:B------:R-:W-:Y:S01]  /*b210*/  LOP3.LUT R11, R167, 0xffff0000, RZ, 0xc0, !PT ;  /* 0xffff0000a70b7812 */ /* 0x000fe200078ec0ff */
[C---:B------:R-:W-:Y:S01]  /*b220*/  FFMA R0, R133.reuse, R6, R0 ;  /* 0x0000000685007223 */ /* 0x040fe20000000000 */
[C---:B------:R-:W-:Y:S01]  /*b230*/  FFMA R3, R133.reuse, R8, R3 ;  /* 0x0000000885037223 */ /* 0x040fe20000000003 */
[C---:B------:R-:W-:Y:S01]  /*b240*/  FFMA R4, R133.reuse, R7, R4 ;  /* 0x0000000785047223 */ /* 0x040fe20000000004 */
[----:B------:R-:W-:Y:S01]  /*b250*/  FFMA R5, R133, R12, R5 ;  /* 0x0000000c85057223 */ /* 0x000fe20000000005 */
[----:B------:R-:W-:Y:S01]  /*b260*/  SHF.L.U32 R12, R167, 0x10, RZ ;  /* 0x00000010a70c7819 */ /* 0x000fe200000006ff */
[----:B------:R-:W-:Y:S01]  /*b270*/  FMUL R6, R130, R37 ;  /* 0x0000002582067220 */ /* 0x000fe20000400000 */
[----:B------:R-:W-:Y:S01]  /*b280*/  F2FP.BF16.F32.PACK_AB R20, R0, R10 ;  /* 0x0000000a0014723e */ /* 0x000fe200000010ff */
[----:B------:R-:W-:Y:S01]  /*b290*/  FMUL R7, R130, R38 ;  /* 0x0000002682077220 */ /* 0x000fe20000400000 */
[----:B------:R-:W-:Y:S01]  /*b2a0*/  F2FP.BF16.F32.PACK_AB R21, R4, R3 ;  /* 0x000000030415723e */ /* 0x000fe200000010ff */
[----:B------:R-:W-:Y:S01]  /*b2b0*/  FMUL R8, R130, R39 ;  /* 0x0000002782087220 */ /* 0x000fe20000400000 */
[----:B----4-:R-:W-:Y:S01]  /*b2c0*/  SHF.L.U32 R3, R160, 0x10, RZ ;  /* 0x00000010a0037819 */ /* 0x010fe200000006ff */
[C---:B------:R-:W-:Y:S01]  /*b2d0*/  FFMA R6, R133.reuse, R9, R6 ;  /* 0x0000000985067223 */ /* 0x040fe20000000006 */
[----:B------:R-:W-:Y:S01]  /*b2e0*/  SHF.L.U32 R9, R162, 0x10, RZ ;  /* 0x00000010a2097819 */ /* 0x000fe200000006ff */
[----:B------:R-:W-:Y:S01]  /*b2f0*/  FFMA R7, R133, R12, R7 ;  /* 0x0000000c85077223 */ /* 0x000fe20000000007 */
[----:B------:R-:W-:Y:S01]  /*b300*/  LOP3.LUT R10, R157, 0xffff0000, RZ, 0xc0, !PT ;  /* 0xffff00009d0a7812 */ /* 0x000fe200078ec0ff */
[C---:B------:R-:W-:Y:S01]  /*b310*/  FFMA R8, R133.reuse, R11, R8 ;  /* 0x0000000b85087223 */ /* 0x040fe20000000008 */
[----:B------:R-:W-:Y:S01]  /*b320*/  F2FP.BF16.F32.PACK_AB R22, R6, R5 ;  /* 0x000000050616723e */ /* 0x000fe200000010ff */
[----:B------:R-:W-:Y:S01]  /*b330*/  FMUL R0, R130, R40 ;  /* 0x0000002882007220 */ /* 0x000fe20000400000 */
[----:B------:R-:W-:Y:S01]  /*b340*/  LOP3.LUT R6, R160, 0xffff0000, RZ, 0xc0, !PT ;  /* 0xffff0000a0067812 */ /* 0x000fe200078ec0ff */
[----:B------:R-:W-:Y:S01]  /*b350*/  FMUL R4, R130, R42 ;  /* 0x0000002a82047220 */ /* 0x000fe20000400000 */
[----:B------:R-:W-:Y:S01]  /*b360*/  F2FP.BF16.F32.PACK_AB R23, R8, R7 ;  /* 0x000000070817723e */ /* 0x000fe200000010ff */
[----:B------:R-:W-:Y:S01]  /*b370*/  FFMA R0, R133, R3, R0 ;  /* 0x0000000385007223 */ /* 0x000fe20000000000 */
[C---:B------:R-:W-:Y:S01]  /*b380*/  SHF.L.U32 R7, R161.reuse, 0x10, RZ ;  /* 0x00000010a1077819 */ /* 0x040fe200000006ff */
[C---:B------:R-:W-:Y:S01]  /*b390*/  FMUL R3, R130.reuse, R41 ;  /* 0x0000002982037220 */ /* 0x040fe20000400000 */
[----:B------:R-:W-:Y:S01]  /*b3a0*/  LOP3.LUT R8, R161, 0xffff0000, RZ, 0xc0, !PT ;  /* 0xffff0000a1087812 */ /* 0x000fe200078ec0ff */
[----:B------:R-:W-:Y:S01]  /*b3b0*/  FMUL R5, R130, R43 ;  /* 0x0000002b82057220 */ /* 0x000fe20000400000 */
[----:B------:R-:W-:Y:S01]  /*b3c0*/  LOP3.LUT R12, R158, 0xffff0000, RZ, 0xc0, !PT ;  /* 0xffff00009e0c7812 */ /* 0x000fe200078ec0ff */
[----:B------:R-:W-:Y:S01]  /*b3d0*/  FFMA R3, R133, R6, R3 ;  /* 0x0000000685037223 */ /* 0x000fe20000000003 */
[----:B------:R-:W-:Y:S01]  /*b3e0*/  SHF.L.U32 R11, R159, 0x10, RZ ;  /* 0x000000109f0b7819 */ /* 0x000fe200000006ff */
[C---:B------:R-:W-:Y:S01]  /*b3f0*/  FFMA R4, R133.reuse, R7, R4 ;  /* 0x0000000785047223 */ /* 0x040fe20000000004 */
        /* <DEDUP_REMOVED lines=60> */
[----:B------:R-:W-:Y:S01]  /*b7c0*/  FFMA R5, R133, R12, R5 ;  /* 0x0000000c85057223 */ /* 0x000fe20000000005 */
[----:B------:R-:W-:Y:S01]  /*b7d0*/  SHF.L.U32 R12, R155, 0x10, RZ ;  /* 0x000000109b0c7819 */ /* 0x000fe200000006ff */
[----:B------:R-:W-:Y:S01]  /*b7e0*/  FMUL R6, R130, R61 ;  /* 0x0000003d82067220 */ /* 0x000fe20000400000 */
[----:B------:R-:W-:Y:S01]  /*b7f0*/  F2FP.BF16.F32.PACK_AB R89, R4, R3 ;  /* 0x000000030459723e */ /* 0x000fe200000010ff */
[----:B------:R-:W-:Y:S01]  /*b800*/  FMUL R7, R130, R62 ;  /* 0x0000003e82077220 */ /* 0x000fe20000400000 */
[----:B------:R-:W-:Y:S01]  /*b810*/  SHF.L.U32 R3, R148, 0x10, RZ ;  /* 0x0000001094037819 */ /* 0x000fe200000006ff */
[----:B------:R-:W-:Y:S01]  /*b820*/  FMUL R8, R130, R63 ;  /* 0x0000003f82087220 */ /* 0x000fe20000400000 */
[----:B------:R-:W-:Y:S01]  /*b830*/  LOP3.LUT R14, R147, 0xffff0000, RZ, 0xc0, !PT ;  /* 0xffff0000930e7812 */ /* 0x000fe200078ec0ff */
        /* <DEDUP_REMOVED lines=8> */
[----:B------:R1:W-:Y:S01]  /*b8c0*/  @!P1 STS.128 [R195+0x4010], R20 ;  /* 0x00401014c3009388 */ /* 0x0003e20000000c00 */
[----:B------:R-:W-:Y:S01]  /*b8d0*/  F2FP.BF16.F32.PACK_AB R91, R8, R7 ;  /* 0x00000007085b723e */ /* 0x000fe200000010ff */
[----:B------:R-:W-:Y:S01]  /*b8e0*/  FFMA R0, R133, R3, R0 ;  /* 0x0000000385007223 */ /* 0x000fe20000000000 */
[C---:B------:R-:W-:Y:S01]  /*b8f0*/  SHF.L.U32 R7, R149.reuse, 0x10, RZ ;  /* 0x0000001095077819 */ /* 0x040fe200000006ff */
[C---:B------:R-:W-:Y:S01]  /*b900*/  FMUL R3, R130.reuse, R65 ;  /* 0x0000004182037220 */ /* 0x040fe20000400000 */
[----:B------:R-:W-:Y:S01]  /*b910*/  LOP3.LUT R8, R149, 0xffff0000, RZ, 0xc0, !PT ;  /* 0xffff000095087812 */ /* 0x000fe200078ec0ff */
[C---:B------:R-:W-:Y:S01]  /*b920*/  FMUL R4, R130.reuse, R66 ;  /* 0x0000004282047220 */ /* 0x040fe20000400000 */
[----:B------:R-:W-:Y:S01]  /*b930*/  SHF.L.U32 R11, R147, 0x10, RZ ;  /* 0x00000010930b7819 */ /* 0x000fe200000006ff */
[C---:B------:R-:W-:Y:S01]  /*b940*/  FMUL R5, R130.reuse, R67 ;  /* 0x0000004382057220 */ /* 0x040fe20000400000 */
[C---:B------:R-:W-:Y:S01]  /*b950*/  FFMA R3, R133.reuse, R6, R3 ;  /* 0x0000000685037223 */ /* 0x040fe20000000003 */
[C---:B------:R-:W-:Y:S01]  /*b960*/  FFMA R4, R133.reuse, R7, R4 ;  /* 0x0000000785047223 */ /* 0x040fe20000000004 */
[----:B------:R-:W-:Y:S01]  /*b970*/  FMUL R6, R130, R68 ;  /* 0x0000004482067220 */ /* 0x000fe20000400000 */
[----:B------:R-:W-:Y:S01]  /*b980*/  FFMA R5, R133, R8, R5 ;  /* 0x0000000885057223 */ /* 0x000fe20000000005 */
[----:B------:R-:W-:Y:S01]  /*b990*/  LOP3.LUT R8, R150, 0xffff0000, RZ, 0xc0, !PT ;  /* 0xffff000096087812 */ /* 0x000fe200078ec0ff */
[C---:B------:R-:W-:Y:S01]  /*b9a0*/  FMUL R7, R130.reuse, R69 ;  /* 0x0000004582077220 */ /* 0x040fe20000400000 */
[----:B--2---:R-:W-:Y:S01]  /*b9b0*/  F2FP.BF16.F32.PACK_AB R16, R3, R0 ;  /* 0x000000000310723e */ /* 0x004fe200000010ff */
[----:B------:R2:W-:Y:S01]  /*b9c0*/  @!P1 STS.128 [R188+0x5000], R88 ;  /* 0x00500058bc009388 */ /* 0x0005e20000000c00 */
[----:B------:R-:W-:Y:S01]  /*b9d0*/  F2FP.BF16.F32.PACK_AB R17, R5, R4 ;  /* 0x000000040511723e */ /* 0x000fe200000010ff */
[----:B------:R-:W-:Y:S01]  /*b9e0*/  FFMA R6, R133, R9, R6 ;  /* 0x0000000985067223 */ /* 0x000fe20000000006 */
[----:B------:R-:W-:Y:S01]  /*b9f0*/  SHF.L.U32 R5, R151, 0x10, RZ ;  /* 0x0000001097057819 */ /* 0x000fe200000006ff */
[----:B------:R-:W-:Y:S01]  /*ba00*/  FFMA R7, R133, R8, R7 ;  /* 0x0000000885077223 */ /* 0x000fe20000000007 */
[----:B------:R-:W-:Y:S01]  /*ba10*/  LOP3.LUT R8, R151, 0xffff0000, RZ, 0xc0, !PT ;  /* 0xffff000097087812 */ /* 0x000fe200078ec0ff */
[----:B------:R-:W-:Y:S01]  /*ba20*/  FMUL R0, R130, R70 ;  /* 0x0000004682007220 */ /* 0x000fe20000400000 */
[----:B------:R-:W-:Y:S01]  /*ba30*/  SHF.L.U32 R9, R140, 0x10, RZ ;  /* 0x000000108c097819 */ /* 0x000fe200000006ff */
[C---:B------:R-:W-:Y:S01]  /*ba40*/  FMUL R3, R130.reuse, R71 ;  /* 0x0000004782037220 */ /* 0x040fe20000400000 */
[----:B------:R-:W-:Y:S01]  /*ba50*/  F2FP.BF16.F32.PACK_AB R18, R7, R6 ;  /* 0x000000060712723e */ /* 0x000fe200000010ff */
[----:B------:R-:W-:Y:S01]  /*ba60*/  FMUL R4, R130, R72 ;  /* 0x0000004882047220 */ /* 0x000fe20000400000 */
        /* <DEDUP_REMOVED lines=15> */
[C---:B------:R-:W-:Y:S01]  /*bb60*/  FMUL R0, R130.reuse, R76 ;  /* 0x0000004c82007220 */ /* 0x040fe20000400000 */
[----:B-1----:R-:W-:Y:S01]  /*bb70*/  F2FP.BF16.F32.PACK_AB R20, R5, R4 ;  /* 0x000000040514723e */ /* 0x002fe200000010ff */
[C---:B------:R-:W-:Y:S01]  /*bb80*/  FMUL R3, R130.reuse, R77 ;  /* 0x0000004d82037220 */ /* 0x040fe20000400000 */
[----:B------:R-:W-:Y:S01]  /*bb90*/  F2FP.BF16.F32.PACK_AB R21, R7, R6 ;  /* 0x000000060715723e */ /* 0x000fe200000010ff */
[----:B------:R2:W-:Y:S01]  /*bba0*/  @!P1 STS.128 [R198+0x5010], R16 ;  /* 0x00501010c6009388 */ /* 0x0005e20000000c00 */
[----:B------:R-:W-:Y:S01]  /*bbb0*/  SHF.L.U32 R7, R143, 0x10, RZ ;  /* 0x000000108f077819 */ /* 0x000fe200000006ff */
[----:B------:R-:W-:Y:S01]  /*bbc0*/  FFMA R0, R133, R8, R0 ;  /* 0x0000000885007223 */ /* 0x000fe20000000000 */
[----:B------:R-:W-:Y:S01]  /*bbd0*/  LOP3.LUT R8, R143, 0xffff0000, RZ, 0xc0, !PT ;  /* 0xffff00008f087812 */ /* 0x000fe200078ec0ff */
        /* <DEDUP_REMOVED lines=28> */
[----:B------:R-:W-:Y:S02]  /*bda0*/  F2FP.BF16.F32.PACK_AB R12, R0, R6 ;  /* 0x00000006000c723e */ /* 0x000fe400000010ff */
[----:B------:R-:W-:Y:S02]  /*bdb0*/  F2FP.BF16.F32.PACK_AB R13, R7, R3 ;  /* 0x00000003070d723e */ /* 0x000fe400000010ff */
[----:B------:R-:W-:Y:S02]  /*bdc0*/  F2FP.BF16.F32.PACK_AB R14, R5, R4 ;  /* 0x00000004050e723e */ /* 0x000fe400000010ff */
[----:B------:R-:W-:Y:S02]  /*bdd0*/  F2FP.BF16.F32.PACK_AB R15, R9, R8 ;  /* 0x00000008090f723e */ /* 0x000fe400000010ff */
[----:B------:R-:W-:Y:S02]  /*bde0*/  MOV R0, UR36 ;  /* 0x0000002400007c02 */ /* 0x000fe40008000f00 */
[----:B------:R-:W-:Y:S01]  /*bdf0*/  @P2 SHF.L.U32 R5, RZ, 0x1f, RZ ;  /* 0x0000001fff052819 */ /* 0x000fe200000006ff */
[----:B------:R2:W-:Y:S01]  /*be00*/  @!P1 STS.128 [R195+0x5010], R12 ;  /* 0x0050100cc3009388 */ /* 0x0005e20000000c00 */
[----:B------:R-:W-:Y:S04]  /*be10*/  @P2 LEA R0, R0, UR44, 0x3 ;  /* 0x0000002c00002c11 */ /* 0x000fe8000f8e18ff */
[----:B------:R-:W-:Y:S02]  /*be20*/  @P2 IADD3 R3, PT, PT, R0, 0x30, RZ ;  /* 0x0000003000032810 */ /* 0x000fe40007ffe0ff */
[----:B------:R-:W-:Y:S01]  /*be30*/  LEA R0, R137, UR44, 0x3 ;  /* 0x0000002c89007c11 */ /* 0x000fe2000f8e18ff */
[----:B------:R-:W-:Y:S01]  /*be40*/  @!PT LDS RZ, [RZ] ;  /* 0x00000000fffff984 */ /* 0x000fe20000000800 */
[----:B------:R-:W-:Y:S01]  /*be50*/  @!PT LDS RZ, [RZ] ;  /* 0x00000000fffff984 */ /* 0x000fe20000000800 */
[----:B------:R-:W-:Y:S01]  /*be60*/  @!PT LDS RZ, [RZ] ;  /* 0x00000000fffff984 */ /* 0x000fe20000000800 */
[----:B------:R-:W-:Y:S01]  /*be70*/  @!PT LDS RZ, [RZ] ;  /* 0x00000000fffff984 */ /* 0x000fe20000000800 */
[----:B------:R1:W-:Y:S06]  /*be80*/  MEMBAR.ALL.CTA ;  /* 0x0000000000007992 */ /* 0x0003ec0000008000 */
[----:B-1----:R-:W1:Y:S02]  /*be90*/  FENCE.VIEW.ASYNC.S ;  /* 0x00000000000073c6 */ /* 0x002e640000000000 */
[----:B------:R-:W-:Y:S05]  /*bea0*/  WARPSYNC.ALL ;  /* 0x0000000000007948 */ /* 0x000fea0003800000 */
[----:B------:R-:W-:Y:S01]  /*beb0*/  BSSY.RECONVERGENT B0, `(.L_x_131) ;  /* 0x0000010000007945 */ /* 0x000fe20003800200 */
[----:B------:R-:W-:Y:S01]  /*bec0*/  @P2 PRMT R3, R200, 0x654, R3 ;  /* 0x00000654c8032816 */ /* 0x000fe20000000003 */
[----:B-1----:R-:W-:Y:S06]  /*bed0*/  BAR.SYNC.DEFER_BLOCKING 0x1, 0x80 ;  /* 0x0042000000007b1d */ /* 0x002fec0000010000 */
[----:B------:R-:W-:Y:S05]  /*bee0*/  @P0 BRA `(.L_x_132) ;  /* 0x0000000000300947 */ /* 0x000fea0003800000 */
[----:B------:R-:W-:Y:S02]  /*bef0*/  UIADD3 UR4, UP0, UPT, UR54, 0xa80, URZ ;  /* 0x00000a8036047890 */ /* 0x000fe4000ff1e0ff */
[----:B------:R-:W-:Y:S02]  /*bf00*/  UIADD3 UR48, UPT, UPT, UR44, 0x4200, URZ ;  /* 0x000042002c307890 */ /* 0x000fe4000fffe0ff */
[----:B------:R-:W-:Y:S01]  /*bf10*/  UIADD3.X UR5, UPT, UPT, URZ, UR55, URZ, UP0, !UPT ;  /* 0x00000037ff057290 */ /* 0x000fe200087fe4ff */
[----:B------:R-:W-:Y:S01]  /*bf20*/  UMOV UR51, UR60 ;  /* 0x0000003c00337c82 */ /* 0x000fe20008000000 */
[----:B------:R-:W-:Y:S02]  /*bf30*/  UIADD3 UR9, UPT, UPT, UR49, 0x80, URZ ;  /* 0x0000008031097890 */ /* 0x000fe4000fffe0ff */
[----:B------:R-:W-:Y:S01]  /*bf40*/  UIADD3 UR8, UPT, UPT, UR44, 0x5200, URZ ;  /* 0x000052002c087890 */ /* 0x000fe2000fffe0ff */
[----:B------:R-:W-:Y:S01]  /*bf50*/  UMOV UR10, UR50 ;  /* 0x00000032000a7c82 */ /* 0x000fe20008000000 */
[----:B------:R-:W-:Y:S03]  /*bf60*/  UMOV UR11, UR60 ;  /* 0x0000003c000b7c82 */ /* 0x000fe60008000000 */
[----:B------:R1:W-:Y:S04]  /*bf70*/  UTMASTG.3D [UR48], [UR4] ;  /* 0x00000030040073b5 */ /* 0x0003e80008010000 */
[----:B------:R1:W-:Y:S01]  /*bf80*/  UTMASTG.3D [UR8], [UR4] ;  /* 0x00000008040073b5 */ /* 0x0003e20008010000 */
[----:B------:R0:W-:Y:S01]  /*bf90*/  UTMACMDFLUSH ;  /* 0x00000000000079b7 */ /* 0x0001e20000000000 */
[----:B-1----:R-:W-:Y:S04]  /*bfa0*/  DEPBAR.LE SB0, 0x1 ;  /* 0x000080400000791a */ /* 0x002fe80000000000 */
.L_x_132:
[----:B------:R-:W-:Y:S05]  /*bfb0*/  BSYNC.RECONVERGENT B0 ;  /* 0x0000000000007941 */ /* 0x000fea0003800200 */
.L_x_131:
[----:B------:R-:W-:Y:S01]  /*bfc0*/  BAR.SYNC.DEFER_BLOCKING 0x1, 0x80 ;  /* 0x0042000000007b1d */ /* 0x000fe20000010000 */
[----:B------:R-:W-:Y:S01]  /*bfd0*/  UIADD3 UR4, UPT, UPT, UR36, 0x1, URZ ;  /* 0x0000000124047890 */ /* 0x000fe2000fffe0ff */
[----:B--2---:R-:W-:Y:S03]  /*bfe0*/  HFMA2 R16, -RZ, RZ, 0, 0 ;  /* 0x00000000ff107431 */ /* 0x004fe600000001ff */
[----:B------:R-:W-:Y:S04]  /*bff0*/  UISETP.NE.AND UP0, UPT, UR4, 0x4, UPT ;  /* 0x000000040400788c */ /* 0x000fe8000bf05270 */
[----:B------:R-:W-:Y:S01]  /*c000*/  USEL UR46, UR4, URZ, UP0 ;  /* 0x000000ff042e7287 */ /* 0x000fe20008000000 */
[----:B------:R1:W-:Y:S01]  /*c010*/  @P2 SYNCS.ARRIVE.TRANS64.RED.A1T0 RZ, [R3+URZ], RZ ;  /* 0x000000ff03ff29a7 */ /* 0x0003e200081004ff */
[----:B------:R-:W-:Y:S01]  /*c020*/  BSSY B1, `(.L_x_133) ;  /* 0x000001e000017945 */ /* 0x000fe20003800000 */
[----:B------:R-:W2:Y:S02]  /*c030*/  @P2 SYNCS.PHASECHK.TRANS64.TRYWAIT P0, [R0+URZ+0x10], R5 ;  /* 0x00001005000025a7 */ /* 0x000ea400080011ff */
        /* <DEDUP_REMOVED lines=13> */
.L_x_136:
[----:B------:R-:W-:Y:S05]  /*c110*/  BSYNC B0 ;  /* 0x0000000000007941 */ /* 0x000fea0003800000 */
.L_x_135:
[----:B------:R-:W-:Y:S01]  /*c120*/  ISETP.NE.AND P0, PT, R199, RZ, PT ;  /* 0x000000ffc700720c */ /* 0x000fe20003f05270 */
[----:B------:R-:W-:Y:S11]  /*c130*/  VIADD R137, R137, 0x1 ;  /* 0x0000000189897836 */ /* 0x000ff60000000000 */
[----:B------:R-:W-:Y:S01]  /*c140*/  @!UPT UIADD3 URZ, UPT, UPT, URZ, URZ, URZ ;  /* 0x000000fffffff290 */ /* 0x000fe2000fffe0ff */
[----:B------:R2:W4:Y:S04]  /*c150*/  @P0 LDS.128 R160, [R4+0x20] ;  /* 0x0000200004a00984 */ /* 0x0005280000000c00 */
[----:B------:R2:W1:Y:S04]  /*c160*/  @P0 LDS.128 R140, [R4+0x1020] ;  /* 0x00102000048c0984 */ /* 0x0004680000000c00 */
[----:B------:R2:W1:Y:S04]  /*c170*/  @P0 LDS.128 R168, [R8] ;  /* 0x0000000008a80984 */ /* 0x0004680000000c00 */
[----:B------:R2:W1:Y:S04]  /*c180*/  @P0 LDS.128 R152, [R8+0x1000] ;  /* 0x0010000008980984 */ /* 0x0004680000000c00 */
[----:B------:R2:W1:Y:S04]  /*c190*/  @P0 LDS.128 R164, [R6+0x10] ;  /* 0x0000100006a40984 */ /* 0x0004680000000c00 */
[----:B------:R2:W1:Y:S04]  /*c1a0*/  @P0 LDS.128 R148, [R6+0x1010] ;  /* 0x0010100006940984 */ /* 0x0004680000000c00 */
[----:B------:R2:W1:Y:S04]  /*c1b0*/  @P0 LDS.128 R156, [R3+0x10] ;  /* 0x00001000039c0984 */ /* 0x0004680000000c00 */
[----:B------:R2:W1:Y:S01]  /*c1c0*/  @P0 LDS.128 R144, [R3+0x1010] ;  /* 0x0010100003900984 */ /* 0x0004620000000c00 */
[C---:B------:R-:W-:Y:S04]  /*c1d0*/  ISETP.NE.AND P0, PT, R137.reuse, 0x4, PT ;  /* 0x000000048900780c */ /* 0x040fe80003f05270 */
[----:B------:R-:W-:Y:S02]  /*c1e0*/  SEL R137, R137, RZ, P0 ;  /* 0x000000ff89897207 */ /* 0x000fe40000000000 */
[----:B------:R-:W-:Y:S02]  /*c1f0*/  SEL R16, RZ, 0x1, P0 ;  /* 0x00000001ff107807 */ /* 0x000fe40000000000 */
.L_x_134:
[----:B------:R-:W-:Y:S05]  /*c200*/  BSYNC B1 ;  /* 0x0000000000017941 */ /* 0x000fea0003800000 */
.L_x_133:
[----:B------:R-:W-:Y:S05]  /*c210*/  VIADD R92, R92, 0x400000 ;  /* 0x004000005c5c7836 */ /* 0x000fea0000000000 */
[----:B-1----:R-:W-:Y:S04]  /*c220*/  SHF.R.U32.HI R0, RZ, 0x15, R92 ;  /* 0x00000015ff007819 */ /* 0x002fe8000001165c */
[----:B------:R-:W-:Y:S04]  /*c230*/  LOP3.LUT R18, R0, 0x3, RZ, 0xc0, !PT ;  /* 0x0000000300127812 */ /* 0x000fe800078ec0ff */
[----:B------:R-:W-:Y:S11]  /*c240*/  ISETP.NE.AND P0, PT, R189, R18, PT ;  /* 0x00000012bd00720c */ /* 0x000ff60003f05270 */
[----:B------:R-:W-:Y:S02]  /*c250*/  @!UPT UIADD3 URZ, UPT, UPT, URZ, URZ, URZ ;  /* 0x000000fffffff290 */ /* 0x000fe4000fffe0ff */
[----:B------:R-:W-:Y:S05]  /*c260*/  @P0 BRA `(.L_x_138) ;  /* 0x0000000000bc0947 */ /* 0x000fea0003800000 */
[----:B------:R-:W-:Y:S11]  /*c270*/  LOP3.LUT P0, RZ, R0, 0x3, R177, 0x48, !PT ;  /* 0x0000000300ff7812 */ /* 0x000ff600078048b1 */
[----:B------:R-:W-:Y:S02]  /*c280*/  @!UPT UIADD3 URZ, UPT, UPT, URZ, URZ, URZ ;  /* 0x000000fffffff290 */ /* 0x000fe4000fffe0ff */
[----:B------:R-:W-:Y:S05]  /*c290*/  @!P0 BRA `(.L_x_139) ;  /* 0x0000000000408947 */ /* 0x000fea0003800000 */
[----:B------:R-:W1:Y:S01]  /*c2a0*/  LDCU.64 UR8, c[0x4][0x70] ;  /* 0x01000e00ff0877ac */ /* 0x000e620008000a00 */
[----:B------:R-:W-:Y:S01]  /*c2b0*/  MOV R15, 0x0 ;  /* 0x00000000000f7802 */ /* 0x000fe20000000f00 */
[----:B------:R-:W-:Y:S02]  /*c2c0*/  HFMA2 R12, -RZ, RZ, 0, 5.9604644775390625e-08 ;  /* 0x00000001ff0c7431 */ /* 0x000fe400000001ff */
[----:B--2---:R-:W-:Y:S02]  /*c2d0*/  IMAD.MOV.U32 R8, RZ, RZ, 0x192 ;  /* 0x00000192ff087424 */ /* 0x004fe400078e00ff */
[----:B------:R-:W-:Y:S01]  /*c2e0*/  IMAD.MOV.U32 R13, RZ, RZ, RZ ;  /* 0x000000ffff0d7224 */ /* 0x000fe200078e00ff */
[----:B------:R-:W2:Y:S01]  /*c2f0*/  LDCU.64 UR6, c[0x4][0x78] ;  /* 0x01000f00ff0677ac */ /* 0x000ea20008000a00 */
[----:B------:R-:W3:Y:S01]  /*c300*/  LDC.64 R14, c[0x4][R15] ;  /* 0x010000000f0e7b82 */ /* 0x000ee20000000a00 */
[----:B------:R-:W5:Y:S01]  /*c310*/  LDCU.64 UR4, c[0x4][0x10] ;  /* 0x01000200ff0477ac */ /* 0x000f620008000a00 */
[----:B-1----:R-:W-:Y:S01]  /*c320*/  MOV R5, UR9 ;  /* 0x0000000900057c02 */ /* 0x002fe20008000f00 */
[----:B------:R-:W-:Y:S01]  /*c330*/  IMAD.U32 R4, RZ, RZ, UR8 ;  /* 0x00000008ff047e24 */ /* 0x000fe2000f8e00ff */
[----:B--2---:R-:W-:Y:S01]  /*c340*/  MOV R7, UR7 ;  /* 0x0000000700077c02 */ /* 0x004fe20008000f00 */
[----:B------:R-:W-:Y:S01]  /*c350*/  IMAD.U32 R6, RZ, RZ, UR6 ;  /* 0x00000006ff067e24 */ /* 0x000fe2000f8e00ff */
[----:B-----5:R-:W-:Y:S01]  /*c360*/  MOV R11, UR5 ;  /* 0x00000005000b7c02 */ /* 0x020fe20008000f00 */
[----:B------:R-:W-:Y:S02]  /*c370*/  IMAD.U32 R10, RZ, RZ, UR4 ;  /* 0x00000004ff0a7e24 */ /* 0x000fe4000f8e00ff */
[----:B------:R-:W-:Y:S07]  /*c380*/  LEPC R20, `(.L_x_139) ;  /* 0x000000001014794e */ /* 0x000fee0000000000 */
[----:B---34-:R-:W-:Y:S05]  /*c390*/  CALL.ABS.NOINC R14 ;  /* 0x000000000e007343 */ /* 0x018fea0003c00000 */
.L_x_139:
[----:B------:R-:W-:Y:S05]  /*c3a0*/  WARPSYNC.ALL ;  /* 0x0000000000007948 */ /* 0x000fea0003800000 */
[C---:B------:R-:W-:Y:S01]  /*c3b0*/  R2UR UR4, R92.reuse ;  /* 0x000000005c0472ca */ /* 0x040fe200000e0000 */
[----:B------:R-:W-:Y:S05]  /*c3c0*/  VIADD R0, R92, 0x80 ;  /* 0x000000805c007836 */ /* 0x000fea0000000000 */
[----:B------:R-:W-:Y:S04]  /*c3d0*/  SHF.R.U32.HI R0, RZ, 0x15, R0 ;  /* 0x00000015ff007819 */ /* 0x000fe80000011600 */
[----:B------:R-:W-:Y:S03]  /*c3e0*/  LOP3.LUT P0, RZ, R0, 0x3, R177, 0x48, !PT ;  /* 0x0000000300ff7812 */ /* 0x000fe600078048b1 */
[----:B------:R-:W1:Y:S10]  /*c3f0*/  LDTM.x32 R24, tmem[UR4] ;  /* 0x00000004001879ee */ /* 0x000e7400082c0000 */
[----:B-1----:R-:W-:Y:S05]  /*c400*/  @!P0 BRA `(.L_x_140) ;  /* 0x0000000000408947 */ /* 0x002fea0003800000 */
        /* <DEDUP_REMOVED lines=16> */
.L_x_140:
[----:B------:R-:W-:Y:S05]  /*c510*/  WARPSYNC.ALL ;  /* 0x0000000000007948 */ /* 0x000fea0003800000 */
[----:B------:R-:W-:Y:S11]  /*c520*/  R2UR UR4, R92 ;  /* 0x000000005c0472ca */ /* 0x000ff600000e0000 */
[----:B------:R-:W-:Y:S02]  /*c530*/  @!UPT UIADD3 URZ, UPT, UPT, URZ, URZ, URZ ;  /* 0x000000fffffff290 */ /* 0x000fe4000fffe0ff */
[----:B------:R-:W1:Y:S02]  /*c540*/  LDTM.x32 R56, tmem[UR4+0x80] ;  /* 0x00008004003879ee */ /* 0x000e6400082c0000 */
[----:B-1----:R-:W-:Y:S01]  /*c550*/  NOP ;  /* 0x0000000000007918 */ /* 0x002fe20000000000 */
.L_x_138:
[----:B--2---:R-:W-:Y:S01]  /*c560*/  SHF.L.U32 R4, R168, 0x10, RZ ;  /* 0x00000010a8047819 */ /* 0x004fe200000006ff */
        /* <DEDUP_REMOVED lines=234> */
[----:B------:R-:W-:Y:S01]  /*d410*/  LEA R8, R137, UR44, 0x3 ;  /* 0x0000002c89087c11 */ /* 0x000fe2000f8e18ff */
[----:B------:R2:W-:Y:S01]  /*d420*/  @!P1 STS.128 [R195+0x7010], R12 ;  /* 0x0070100cc3009388 */ /* 0x0005e20000000c00 */
[----:B------:R-:W-:Y:S02]  /*d430*/  @P2 LEA R0, R0, UR44, 0x3 ;  /* 0x0000002c00002c11 */ /* 0x000fe4000f8e18ff */
[----:B------:R-:W-:Y:S02]  /*d440*/  @P2 SHF.L.U32 R5, R16, 0x1f, RZ ;  /* 0x0000001f10052819 */ /* 0x000fe400000006ff */
[----:B------:R-:W-:Y:S01]  /*d450*/  @P2 IADD3 R3, PT, PT, R0, 0x30, RZ ;  /* 0x0000003000032810 */ /* 0x000fe20007ffe0ff */
        /* <DEDUP_REMOVED lines=13> */
[----:B------:R-:W-:Y:S02]  /*d530*/  UIADD3 UR8, UPT, UPT, UR44, 0x6200, URZ ;  /* 0x000062002c087890 */ /* 0x000fe4000fffe0ff */
[----:B------:R-:W-:Y:S01]  /*d540*/  UIADD3.X UR5, UPT, UPT, URZ, UR55, URZ, UP0, !UPT ;  /* 0x00000037ff057290 */ /* 0x000fe200087fe4ff */
[----:B------:R-:W-:Y:S01]  /*d550*/  UMOV UR9, UR49 ;  /* 0x0000003100097c82 */ /* 0x000fe20008000000 */
[----:B------:R-:W-:Y:S01]  /*d560*/  UMOV UR11, UR60 ;  /* 0x0000003c000b7c82 */ /* 0x000fe20008000000 */
[----:B------:R-:W-:Y:S02]  /*d570*/  UIADD3 UR13, UPT, UPT, UR49, 0x80, URZ ;  /* 0x00000080310d7890 */ /* 0x000fe4000fffe0ff */
[----:B------:R-:W-:Y:S01]  /*d580*/  UIADD3 UR12, UPT, UPT, UR44, 0x7200, URZ ;  /* 0x000072002c0c7890 */ /* 0x000fe2000fffe0ff */
[----:B------:R-:W-:Y:S03]  /*d590*/  UMOV UR15, UR60 ;  /* 0x0000003c000f7c82 */ /* 0x000fe60008000000 */
[----:B------:R1:W-:Y:S01]  /*d5a0*/  UTMASTG.3D [UR8], [UR4] ;  /* 0x00000008040073b5 */ /* 0x0003e20008010000 */
[----:B------:R-:W-:Y:S04]  /*d5b0*/  UMOV UR14, UR10 ;  /* 0x0000000a000e7c82 */ /* 0x000fe80008000000 */
[----:B------:R1:W-:Y:S01]  /*d5c0*/  UTMASTG.3D [UR12], [UR4] ;  /* 0x0000000c040073b5 */ /* 0x0003e20008010000 */
[----:B------:R0:W-:Y:S01]  /*d5d0*/  UTMACMDFLUSH ;  /* 0x00000000000079b7 */ /* 0x0001e20000000000 */
[----:B-1----:R-:W-:Y:S04]  /*d5e0*/  DEPBAR.LE SB0, 0x1 ;  /* 0x000080400000791a */ /* 0x002fe80000000000 */
.L_x_142:
[----:B------:R-:W-:Y:S05]  /*d5f0*/  BSYNC.RECONVERGENT B0 ;  /* 0x0000000000007941 */ /* 0x000fea0003800200 */
.L_x_141:
        /* <DEDUP_REMOVED lines=9> */
[----:B------:R-:W4:Y:S01]  /*d690*/  @P2 SYNCS.PHASECHK.TRANS64.TRYWAIT P0, [R8+URZ+0x10], R5 ;  /* 0x00001005080025a7 */ /* 0x000f2200080011ff */
[----:B------:R-:W-:Y:S01]  /*d6a0*/  VIADD R17, R131, UR4 ;  /* 0x0000000483117c36 */ /* 0x000fe20008000000 */
[----:B------:R-:W-:Y:S04]  /*d6b0*/  USEL UR36, UR5, URZ, UP0 ;  /* 0x000000ff05247287 */ /* 0x000fe80008000000 */
[----:B------:R-:W-:Y:S04]  /*d6c0*/  SHF.R.U32.HI R10, RZ, 0x15, R17 ;  /* 0x00000015ff0a7819 */ /* 0x000fe80000011611 */
[----:B------:R-:W-:Y:S02]  /*d6d0*/  LOP3.LUT R18, R10, 0x3, RZ, 0xc0, !PT ;  /* 0x000000030a127812 */ /* 0x000fe400078ec0ff */
[----:B----4-:R-:W-:Y:S01]  /*d6e0*/  @P2 SEL R138, RZ, 0x1, !P0 ;  /* 0x00000001ff8a2807 */ /* 0x010fe20004000000 */
        /* <DEDUP_REMOVED lines=9> */
[----:B------:R-:W-:Y:S04]  /*d780*/  SHF.L.U32 R5, R16, 0x1f, RZ ;  /* 0x0000001f10057819 */ /* 0x000fe800000006ff */
[----:B------:R-:W1:Y:S02]  /*d790*/  SYNCS.PHASECHK.TRANS64.TRYWAIT P0, [R8+URZ+0x10], R5 ;  /* 0x00001005080075a7 */ /* 0x000e6400080011ff */
[----:B-1----:R-:W-:Y:S05]  /*d7a0*/  @!P0 BRA `(.L_x_147) ;  /* 0x00000064006c8947 */ /* 0x002fea0003800000 */
.L_x_146:
[----:B------:R-:W-:Y:S05]  /*d7b0*/  BSYNC B0 ;  /* 0x0000000000007941 */ /* 0x000fea0003800000 */
.L_x_145:
[----:B------:R-:W-:Y:S01]  /*d7c0*/  ISETP.NE.AND P0, PT, R199, RZ, PT ;  /* 0x000000ffc700720c */ /* 0x000fe20003f05270 */
[----:B------:R-:W-:Y:S11]  /*d7d0*/  VIADD R137, R137, 0x1 ;  /* 0x0000000189897836 */ /* 0x000ff60000000000 */
[----:B------:R-:W-:Y:S01]  /*d7e0*/  @!UPT UIADD3 URZ, UPT, UPT, URZ, URZ, URZ ;  /* 0x000000fffffff290 */ /* 0x000fe2000fffe0ff */
[----:B------:R4:W2:Y:S04]  /*d7f0*/  @P0 LDS.128 R160, [R3+0x20] ;  /* 0x0000200003a00984 */ /* 0x0008a80000000c00 */
[----:B------:R4:W2:Y:S04]  /*d800*/  @P0 LDS.128 R140, [R3+0x1020] ;  /* 0x00102000038c0984 */ /* 0x0008a80000000c00 */
[----:B------:R4:W2:Y:S04]  /*d810*/  @P0 LDS.128 R168, [R6] ;  /* 0x0000000006a80984 */ /* 0x0008a80000000c00 */
[----:B------:R4:W2:Y:S04]  /*d820*/  @P0 LDS.128 R152, [R6+0x1000] ;  /* 0x0010000006980984 */ /* 0x0008a80000000c00 */
[----:B------:R4:W2:Y:S04]  /*d830*/  @P0 LDS.128 R164, [R4+0x10] ;  /* 0x0000100004a40984 */ /* 0x0008a80000000c00 */
[----:B------:R4:W2:Y:S04]  /*d840*/  @P0 LDS.128 R148, [R4+0x1010] ;  /* 0x0010100004940984 */ /* 0x0008a80000000c00 */
[----:B------:R4:W2:Y:S04]  /*d850*/  @P0 LDS.128 R156, [R0+0x10] ;  /* 0x00001000009c0984 */ /* 0x0008a80000000c00 */
[----:B------:R4:W2:Y:S01]  /*d860*/  @P0 LDS.128 R144, [R0+0x1010] ;  /* 0x0010100000900984 */ /* 0x0008a20000000c00 */
[C---:B------:R-:W-:Y:S04]  /*d870*/  ISETP.NE.AND P0, PT, R137.reuse, 0x4, PT ;  /* 0x000000048900780c */ /* 0x040fe80003f05270 */
[----:B-1----:R-:W-:Y:S02]  /*d880*/  SEL R5, RZ, 0x1, P0 ;  /* 0x00000001ff057807 */ /* 0x002fe40000000000 */
[----:B------:R-:W-:Y:S02]  /*d890*/  SEL R137, R137, RZ, P0 ;  /* 0x000000ff89897207 */ /* 0x000fe40000000000 */
[----:B------:R-:W-:Y:S02]  /*d8a0*/  LOP3.LUT R16, R16, R5, RZ, 0x3c, !PT ;  /* 0x0000000510107212 */ /* 0x000fe400078e3cff */
.L_x_144:
[----:B------:R-:W-:Y:S05]  /*d8b0*/  BSYNC B1 ;  /* 0x0000000000017941 */ /* 0x000fea0003800000 */
.L_x_143:
[----:B------:R-:W-:Y:S11]  /*d8c0*/  ISETP.NE.AND P0, PT, R189, R18, PT ;  /* 0x00000012bd00720c */ /* 0x000ff60003f05270 */
[----:B------:R-:W-:Y:S02]  /*d8d0*/  @!UPT UIADD3 URZ, UPT, UPT, URZ, URZ, URZ ;  /* 0x000000fffffff290 */ /* 0x000fe4000fffe0ff */
[----:B------:R-:W-:Y:S05]  /*d8e0*/  @P0 BRA `(.L_x_148) ;  /* 0x0000000000bc0947 */ /* 0x000fea0003800000 */
[----:B------:R-:W-:Y:S11]  /*d8f0*/  LOP3.LUT P0, RZ, R10, 0x3, R177, 0x48, !PT ;  /* 0x000000030aff7812 */ /* 0x000ff600078048b1 */
[----:B------:R-:W-:Y:S02]  /*d900*/  @!UPT UIADD3 URZ, UPT, UPT, URZ, URZ, URZ ;  /* 0x000000fffffff290 */ /* 0x000fe4000fffe0ff */
[----:B------:R-:W-:Y:S05]  /*d910*/  @!P0 BRA `(.L_x_149) ;  /* 0x0000000000408947 */ /* 0x000fea0003800000 */
[----:B------:R-:W1:Y:S01]  /*d920*/  LDCU.64 UR8, c[0x4][0x70] ;  /* 0x01000e00ff0877ac */ /* 0x000e620008000a00 */
[----:B--2---:R-:W-:Y:S01]  /*d930*/  MOV R15, 0x0 ;  /* 0x00000000000f7802 */ /* 0x004fe20000000f00 */
[----:B------:R-:W-:Y:S02]  /*d940*/  HFMA2 R12, -RZ, RZ, 0, 5.9604644775390625e-08 ;  /* 0x00000001ff0c7431 */ /* 0x000fe400000001ff */
[----:B------:R-:W-:Y:S02]  /*d950*/  IMAD.MOV.U32 R8, RZ, RZ, 0x192 ;  /* 0x00000192ff087424 */ /* 0x000fe400078e00ff */
[----:B------:R-:W-:Y:S01]  /*d960*/  IMAD.MOV.U32 R13, RZ, RZ, RZ ;  /* 0x000000ffff0d7224 */ /* 0x000fe200078e00ff */
[----:B------:R-:W2:Y:S01]  /*d970*/  LDCU.64 UR6, c[0x4][0x78] ;  /* 0x01000f00ff0677ac */ /* 0x000ea20008000a00 */
[----:B------:R-:W3:Y:S01]  /*d980*/  LDC.64 R14, c[0x4][R15] ;  /* 0x010000000f0e7b82 */ /* 0x000ee20000000a00 */
[----:B------:R-:W5:Y:S01]  /*d990*/  LDCU.64 UR4, c[0x4][0x10] ;  /* 0x01000200ff0477ac */ /* 0x000f620008000a00 */
[----:B-1----:R-:W-:Y:S01]  /*d9a0*/  MOV R5, UR9 ;  /* 0x0000000900057c02 */ /* 0x002fe20008000f00 */
[----:B----4-:R-:W-:Y:S01]  /*d9b0*/  IMAD.U32 R4, RZ, RZ, UR8 ;  /* 0x00000008ff047e24 */ /* 0x010fe2000f8e00ff */
[----:B--2---:R-:W-:Y:S01]  /*d9c0*/  MOV R7, UR7 ;  /* 0x0000000700077c02 */ /* 0x004fe20008000f00 */
[----:B------:R-:W-:Y:S01]  /*d9d0*/  IMAD.U32 R6, RZ, RZ, UR6 ;  /* 0x00000006ff067e24 */ /* 0x000fe2000f8e00ff */
[----:B-----5:R-:W-:Y:S01]  /*d9e0*/  MOV R11, UR5 ;  /* 0x00000005000b7c02 */ /* 0x020fe20008000f00 */
[----:B------:R-:W-:Y:S02]  /*d9f0*/  IMAD.U32 R10, RZ, RZ, UR4 ;  /* 0x00000004ff0a7e24 */ /* 0x000fe4000f8e00ff */
[----:B------:R-:W-:Y:S07]  /*da00*/  LEPC R20, `(.L_x_149) ;  /* 0x000000001014794e */ /* 0x000fee0000000000 */
[----:B---3--:R-:W-:Y:S05]  /*da10*/  CALL.ABS.NOINC R14 ;  /* 0x000000000e007343 */ /* 0x008fea0003c00000 */
.L_x_149:
[----:B------:R-:W-:Y:S05]  /*da20*/  WARPSYNC.ALL ;  /* 0x0000000000007948 */ /* 0x000fea0003800000 */
[C---:B------:R-:W-:Y:S01]  /*da30*/  R2UR UR4, R17.reuse ;  /* 0x00000000110472ca */ /* 0x040fe200000e0000 */
[----:B----4-:R-:W-:Y:S05]  /*da40*/  VIADD R0, R17, 0x80 ;  /* 0x0000008011007836 */ /* 0x010fea0000000000 */
[----:B------:R-:W-:Y:S04]  /*da50*/  SHF.R.U32.HI R0, RZ, 0x15, R0 ;  /* 0x00000015ff007819 */ /* 0x000fe80000011600 */
[----:B------:R-:W-:Y:S03]  /*da60*/  LOP3.LUT P0, RZ, R0, 0x3, R177, 0x48, !PT ;  /* 0x0000000300ff7812 */ /* 0x000fe600078048b1 */
[----:B------:R-:W1:Y:S10]  /*da70*/  LDTM.x32 R24, tmem[UR4] ;  /* 0x00000004001879ee */ /* 0x000e7400082c0000 */
[----:B-1----:R-:W-:Y:S05]  /*da80*/  @!P0 BRA `(.L_x_150) ;  /* 0x0000000000408947 */ /* 0x002fea0003800000 */
[----:B------:R-:W1:Y:S01]  /*da90*/  LDCU.64 UR8, c[0x4][0x70] ;  /* 0x01000e00ff0877ac */ /* 0x000e620008000a00 */
[----:B--2---:R-:W-:Y:S01]  /*daa0*/  MOV R15, 0x0 ;  /* 0x00000000000f7802 */ /* 0x004fe20000000f00 */
[----:B------:R-:W-:Y:S02]  /*dab0*/  HFMA2 R12, -RZ, RZ, 0, 5.9604644775390625e-08 ;  /* 0x00000001ff0c7431 */ /* 0x000fe400000001ff */
[----:B------:R-:W-:Y:S02]  /*dac0*/  IMAD.MOV.U32 R8, RZ, RZ, 0x192 ;  /* 0x00000192ff087424 */ /* 0x000fe400078e00ff */
[----:B------:R-:W-:Y:S01]  /*dad0*/  IMAD.MOV.U32 R13, RZ, RZ, RZ ;  /* 0x000000ffff0d7224 */ /* 0x000fe200078e00ff */
[----:B------:R-:W2:Y:S01]  /*dae0*/  LDCU.64 UR6, c[0x4][0x78] ;  /* 0x01000f00ff0677ac */ /* 0x000ea20008000a00 */
[----:B------:R-:W4:Y:S01]  /*daf0*/  LDC.64 R14, c[0x4][R15] ;  /* 0x010000000f0e7b82 */ /* 0x000f220000000a00 */
        /* <DEDUP_REMOVED lines=9> */
.L_x_150:
[----:B------:R-:W-:Y:S05]  /*db90*/  WARPSYNC.ALL ;  /* 0x0000000000007948 */ /* 0x000fea0003800000 */
[----:B------:R-:W-:Y:S11]  /*dba0*/  R2UR UR4, R17 ;  /* 0x00000000110472ca */ /* 0x000ff600000e0000 */
[----:B------:R-:W-:Y:S02]  /*dbb0*/  @!UPT UIADD3 URZ, UPT, UPT, URZ, URZ, URZ ;  /* 0x000000fffffff290 */ /* 0x000fe4000fffe0ff */
[----:B------:R-:W1:Y:S02]  /*dbc0*/  LDTM.x32 R56, tmem[UR4+0x80] ;  /* 0x00008004003879ee */ /* 0x000e6400082c0000 */
[----:B-1----:R-:W-:Y:S01]  /*dbd0*/  NOP ;  /* 0x0000000000007918 */ /* 0x002fe20000000000 */
.L_x_148:
[----:B--2-4-:R-:W-:Y:S01]  /*dbe0*/  SHF.L.U32 R4, R168, 0x10, RZ ;  /* 0x00000010a8047819 */ /* 0x014fe200000006ff */
        /* <DEDUP_REMOVED lines=39> */
[----:B------:R1:W-:Y:S01]  /*de60*/  @!P1 STS.128 [R188], R20 ;  /* 0x00000014bc009388 */ /* 0x0003e20000000c00 */
        /* <DEDUP_REMOVED lines=15> */
[----:B------:R-:W-:Y:S01]  /*df60*/  SHF.L.U32 R3, R160, 0x10, RZ ;  /* 0x00000010a0037819 */ /* 0x000fe200000006ff */
        /* <DEDUP_REMOVED lines=194> */
[----:B------:R-:W-:Y:S01]  /*eb90*/  UIADD3 UR4, UPT, UPT, UR44, 0x200, URZ ;  /* 0x000002002c047890 */ /* 0x000fe2000fffe0ff */
[----:B------:R-:W-:Y:S01]  /*eba0*/  UMOV UR51, UR60 ;  /* 0x0000003c00337c82 */ /* 0x000fe20008000000 */
[----:B------:R-:W-:Y:S02]  /*ebb0*/  UIADD3 UR9, UPT, UPT, UR49, 0x80, URZ ;  /* 0x0000008031097890 */ /* 0x000fe4000fffe0ff */
[----:B------:R-:W-:Y:S02]  /*ebc0*/  UIADD3 UR8, UPT, UPT, UR44, 0x1200, URZ ;  /* 0x000012002c087890 */ /* 0x000fe4000fffe0ff */
[----:B------:R-:W-:Y:S01]  /*ebd0*/  MOV R181, UR4 ;  /* 0x0000000400b57c02 */ /* 0x000fe20008000f00 */
[----:B------:R-:W-:Y:S01]  /*ebe0*/  UIADD3 UR4, UP0, UPT, UR54, 0xa80, URZ ;  /* 0x00000a8036047890 */ /* 0x000fe2000ff1e0ff */
[----:B------:R-:W-:Y:S02]  /*ebf0*/  UMOV UR10, UR50 ;  /* 0x00000032000a7c82 */ /* 0x000fe40008000000 */
[----:B------:R-:W-:Y:S01]  /*ec00*/  R2UR UR48, R181 ;  /* 0x00000000b53072ca */ /* 0x000fe200000e0000 */
[----:B------:R-:W-:Y:S01]  /*ec10*/  UIADD3.X UR5, UPT, UPT, URZ, UR55, URZ, UP0, !UPT ;  /* 0x00000037ff057290 */ /* 0x000fe200087fe4ff */
[----:B------:R-:W-:Y:S11]  /*ec20*/  UMOV UR11, UR60 ;  /* 0x0000003c000b7c82 */ /* 0x000ff60008000000 */
[----:B------:R1:W-:Y:S01]  /*ec30*/  UTMASTG.3D [UR48], [UR4] ;  /* 0x00000030040073b5 */ /* 0x0003e20008010000 */
[----:B------:R1:W-:Y:S01]  /*ec40*/  UTMASTG.3D [UR8], [UR4] ;  /* 0x00000008040073b5 */ /* 0x0003e20008010000 */
[----:B------:R0:W-:Y:S01]  /*ec50*/  UTMACMDFLUSH ;  /* 0x00000000000079b7 */ /* 0x0001e20000000000 */
[----:B-1----:R-:W-:Y:S04]  /*ec60*/  DEPBAR.LE SB0, 0x1 ;  /* 0x000080400000791a */ /* 0x002fe80000000000 */
.L_x_152:
[----:B------:R-:W-:Y:S05]  /*ec70*/  BSYNC.RECONVERGENT B0 ;  /* 0x0000000000007941 */ /* 0x000fea0003800200 */
.L_x_151:
[----:B------:R-:W-:Y:S01]  /*ec80*/  BAR.SYNC.DEFER_BLOCKING 0x1, 0x80 ;  /* 0x0042000000007b1d */ /* 0x000fe20000010000 */
[----:B------:R-:W-:Y:S04]  /*ec90*/  UIADD3 UR4, UPT, UPT, UR36, 0x1, URZ ;  /* 0x0000000124047890 */ /* 0x000fe8000fffe0ff */
[----:B------:R-:W-:Y:S04]  /*eca0*/  UISETP.NE.AND UP0, UPT, UR4, 0x4, UPT ;  /* 0x000000040400788c */ /* 0x000fe8000bf05270 */
[----:B------:R-:W-:Y:S01]  /*ecb0*/  USEL UR46, UR4, URZ, UP0 ;  /* 0x000000ff042e7287 */ /* 0x000fe20008000000 */
[----:B------:R1:W-:Y:S01]  /*ecc0*/  @P2 SYNCS.ARRIVE.TRANS64.RED.A1T0 RZ, [R3+URZ], RZ ;  /* 0x000000ff03ff29a7 */ /* 0x0003e200081004ff */
[----:B------:R-:W-:Y:S01]  /*ecd0*/  BSSY B1, `(.L_x_153) ;  /* 0x000001f000017945 */ /* 0x000fe20003800000 */
[----:B------:R-:W4:Y:S02]  /*ece0*/  @P2 SYNCS.PHASECHK.TRANS64.TRYWAIT P0, [R8+URZ+0x10], R5 ;  /* 0x00001005080025a7 */ /* 0x000f2400080011ff */
        /* <DEDUP_REMOVED lines=13> */
.L_x_156:
[----:B------:R-:W-:Y:S05]  /*edc0*/  BSYNC B0 ;  /* 0x0000000000007941 */ /* 0x000fea0003800000 */
.L_x_155:
        /* <DEDUP_REMOVED lines=15> */
.L_x_154:
[----:B------:R-:W-:Y:S05]  /*eec0*/  BSYNC B1 ;  /* 0x0000000000017941 */ /* 0x000fea0003800000 */
.L_x_153:
[----:B------:R-:W-:Y:S05]  /*eed0*/  VIADD R17, R17, 0x400000 ;  /* 0x0040000011117836 */ /* 0x000fea0000000000 */
[----:B----4-:R-:W-:Y:S04]  /*eee0*/  SHF.R.U32.HI R0, RZ, 0x15, R17 ;  /* 0x00000015ff007819 */ /* 0x010fe80000011611 */
        /* <DEDUP_REMOVED lines=23> */
.L_x_159:
        /* <DEDUP_REMOVED lines=23> */
.L_x_160:
[----:B------:R-:W-:Y:S05]  /*f1d0*/  WARPSYNC.ALL ;  /* 0x0000000000007948 */ /* 0x000fea0003800000 */
[----:B------:R-:W-:Y:S11]  /*f1e0*/  R2UR UR4, R17 ;  /* 0x00000000110472ca */ /* 0x000ff600000e0000 */
[----:B------:R-:W-:Y:S02]  /*f1f0*/  @!UPT UIADD3 URZ, UPT, UPT, URZ, URZ, URZ ;  /* 0x000000fffffff290 */ /* 0x000fe4000fffe0ff */
[----:B------:R-:W1:Y:S02]  /*f200*/  LDTM.x32 R56, tmem[UR4+0x80] ;  /* 0x00008004003879ee */ /* 0x000e6400082c0000 */
[----:B-1----:R-:W-:Y:S01]  /*f210*/  NOP ;  /* 0x0000000000007918 */ /* 0x002fe20000000000 */
.L_x_158:
        /* <DEDUP_REMOVED lines=235> */
[----:B------:R-:W-:Y:S01]  /*100d0*/  @P2 SHF.L.U32 R5, R16, 0x1f, RZ ;  /* 0x0000001f10052819 */ /* 0x000fe200000006ff */
        /* <DEDUP_REMOVED lines=29> */
.L_x_162:
[----:B------:R-:W-:Y:S05]  /*102b0*/  BSYNC.RECONVERGENT B0 ;  /* 0x0000000000007941 */ /* 0x000fea0003800200 */
.L_x_161:
[----:B------:R-:W-:Y:S01]  /*102c0*/  BAR.SYNC.DEFER_BLOCKING 0x1, 0x80 ;  /* 0x0042000000007b1d */ /* 0x000fe20000010000 */
[----:B------:R-:W-:Y:S02]  /*102d0*/  UISETP.NE.AND UP0, UPT, UR43, URZ, UPT ;  /* 0x000000ff2b00728c */ /* 0x000fe4000bf05270 */
[----:B------:R-:W-:Y:S02]  /*102e0*/  UIADD3 UR5, UPT, UPT, UR46, 0x1, URZ ;  /* 0x000000012e057890 */ /* 0x000fe4000fffe0ff */
[----:B------:R-:W-:Y:S02]  /*102f0*/  USEL UR4, URZ, 0x60, !UP0 ;  /* 0x00000060ff047887 */ /* 0x000fe4000c000000 */
[----:B------:R-:W-:Y:S02]  /*10300*/  UISETP.NE.AND UP0, UPT, UR5, 0x4, UPT ;  /* 0x000000040500788c */ /* 0x000fe4000bf05270 */
[----:B------:R-:W-:Y:S02]  /*10310*/  UIADD3 UR49, UPT, UPT, UR47, UR4, URZ ;  /* 0x000000042f317290 */ /* 0x000fe4000fffe0ff */
[----:B------:R-:W-:Y:S01]  /*10320*/  VIADD R131, R131, UR4 ;  /* 0x0000000483837c36 */ /* 0x000fe20008000000 */
[----:B------:R-:W-:Y:S04]  /*10330*/  USEL UR36, UR5, URZ, UP0 ;  /* 0x000000ff05247287 */ /* 0x000fe80008000000 */
[----:B------:R-:W-:Y:S04]  /*10340*/  SHF.R.U32.HI R10, RZ, 0x15, R131 ;  /* 0x00000015ff0a7819 */ /* 0x000fe80000011683 */
[----:B------:R-:W-:Y:S01]  /*10350*/  LOP3.LUT R18, R10, 0x3, RZ, 0xc0, !PT ;  /* 0x000000030a127812 */ /* 0x000fe200078ec0ff */
        /* <DEDUP_REMOVED lines=16> */
.L_x_166:
[----:B------:R-:W-:Y:S05]  /*10460*/  BSYNC B0 ;  /* 0x0000000000007941 */ /* 0x000fea0003800000 */
.L_x_165:
        /* <DEDUP_REMOVED lines=15> */
.L_x_164:
[----:B------:R-:W-:Y:S05]  /*10560*/  BSYNC B1 ;  /* 0x0000000000017941 */ /* 0x000fea0003800000 */
.L_x_163:
        /* <DEDUP_REMOVED lines=9> */
[----:B----4-:R-:W-:Y:S02]  /*10600*/  IMAD.MOV.U32 R8, RZ, RZ, 0x192 ;  /* 0x00000192ff087424 */ /* 0x010fe400078e00ff */
        /* <DEDUP_REMOVED lines=12> */
.L_x_169:
        /* <DEDUP_REMOVED lines=23> */
.L_x_170:
[----:B------:R-:W-:Y:S05]  /*10840*/  WARPSYNC.ALL ;  /* 0x0000000000007948 */ /* 0x000fea0003800000 */
[----:B------:R-:W-:Y:S11]  /*10850*/  R2UR UR4, R131 ;  /* 0x00000000830472ca */ /* 0x000ff600000e0000 */
[----:B------:R-:W-:Y:S02]  /*10860*/  @!UPT UIADD3 URZ, UPT, UPT, URZ, URZ, URZ ;  /* 0x000000fffffff290 */ /* 0x000fe4000fffe0ff */
[----:B------:R-:W1:Y:S02]  /*10870*/  LDTM.x32 R56, tmem[UR4+0x80] ;  /* 0x00008004003879ee */ /* 0x000e6400082c0000 */
[----:B-1----:R-:W-:Y:S01]  /*10880*/  NOP ;  /* 0x0000000000007918 */ /* 0x002fe20000000000 */
.L_x_168:
        /* <DEDUP_REMOVED lines=263> */
.L_x_172:
[----:B------:R-:W-:Y:S05]  /*11900*/  BSYNC.RECONVERGENT B0 ;  /* 0x0000000000007941 */ /* 0x000fea0003800200 */
.L_x_171:
        /* <DEDUP_REMOVED lines=14> */
[----:B------:R-:W-:Y:S01]  /*119f0*/  @P1 IADD3 R6, PT, PT, R197, R4, RZ ;  /* 0x00000004c5061210 */ /* 0x000fe20007ffe0ff */
[----:B------:R-:W-:Y:S06]  /*11a00*/  @P0 BRA `(.L_x_176) ;  /* 0x00000000000c0947 */ /* 0x000fec0003800000 */
[----:B------:R-:W-:Y:S04]  /*11a10*/  SHF.L.U32 R3, R16, 0x1f, RZ ;  /* 0x0000001f10037819 */ /* 0x000fe800000006ff */
[----:B------:R-:W1:Y:S02]  /*11a20*/  SYNCS.PHASECHK.TRANS64.TRYWAIT P0, [R0+URZ+0x10], R3 ;  /* 0x00001003000075a7 */ /* 0x000e6400080011ff */
[----:B-1----:R-:W-:Y:S05]  /*11a30*/  @!P0 BRA `(.L_x_177) ;  /* 0x0000002400048947 */ /* 0x002fea0003800000 */
.L_x_176:
[----:B------:R-:W-:Y:S05]  /*11a40*/  BSYNC B0 ;  /* 0x0000000000007941 */ /* 0x000fea0003800000 */
.L_x_175:
[----:B------:R-:W-:Y:S11]  /*11a50*/  ISETP.NE.AND P0, PT, R199, RZ, PT ;  /* 0x000000ffc700720c */ /* 0x000ff60003f05270 */
[----:B------:R-:W-:Y:S02]  /*11a60*/  @!UPT UIADD3 URZ, UPT, UPT, URZ, URZ, URZ ;  /* 0x000000fffffff290 */ /* 0x000fe4000fffe0ff */
[----:B------:R4:W2:Y:S01]  /*11a70*/  @P0 LDS.128 R168, [R4] ;  /* 0x0000000004a80984 */ /* 0x0008a20000000c00 */
[----:B-1----:R-:W-:Y:S03]  /*11a80*/  @P0 IADD3 R0, PT, PT, R187, R6, RZ ;  /* 0x00000006bb000210 */ /* 0x002fe60007ffe0ff */
[----:B------:R4:W1:Y:S04]  /*11a90*/  @P0 LDS.128 R152, [R4+0x1000] ;  /* 0x0010000004980984 */ /* 0x0008680000000c00 */
[----:B------:R4:W1:Y:S04]  /*11aa0*/  @P0 LDS.128 R160, [R139+0x20] ;  /* 0x000020008ba00984 */ /* 0x0008680000000c00 */
[----:B------:R4:W1:Y:S04]  /*11ab0*/  @P0 LDS.128 R140, [R139+0x1020] ;  /* 0x001020008b8c0984 */ /* 0x0008680000000c00 */
[----:B------:R4:W1:Y:S04]  /*11ac0*/  @P0 LDS.128 R164, [R6+0x10] ;  /* 0x0000100006a40984 */ /* 0x0008680000000c00 */
[----:B------:R4:W1:Y:S04]  /*11ad0*/  @P0 LDS.128 R148, [R6+0x1010] ;  /* 0x0010100006940984 */ /* 0x0008680000000c00 */
[----:B------:R4:W1:Y:S04]  /*11ae0*/  @P0 LDS.128 R156, [R0+0x10] ;  /* 0x00001000009c0984 */ /* 0x0008680000000c00 */
[----:B------:R4:W1:Y:S02]  /*11af0*/  @P0 LDS.128 R144, [R0+0x1010] ;  /* 0x0010100000900984 */ /* 0x0008640000000c00 */
.L_x_174:
[----:B------:R-:W-:Y:S05]  /*11b00*/  BSYNC B1 ;  /* 0x0000000000017941 */ /* 0x000fea0003800000 */
.L_x_173:
        /* <DEDUP_REMOVED lines=9> */
[----:B------:R-:W4:Y:S01]  /*11ba0*/  LDCU.64 UR8, c[0x4][0x70] ;  /* 0x01000e00ff0877ac */ /* 0x000f220008000a00 */
[----:B--2---:R-:W-:Y:S01]  /*11bb0*/  MOV R15, 0x0 ;  /* 0x00000000000f7802 */ /* 0x004fe20000000f00 */
[----:B------:R-:W-:Y:S02]  /*11bc0*/  HFMA2 R12, -RZ, RZ, 0, 5.9604644775390625e-08 ;  /* 0x00000001ff0c7431 */ /* 0x000fe400000001ff */
[----:B------:R-:W-:Y:S02]  /*11bd0*/  IMAD.MOV.U32 R8, RZ, RZ, 0x192 ;  /* 0x00000192ff087424 */ /* 0x000fe400078e00ff */
[----:B------:R-:W-:Y:S01]  /*11be0*/  IMAD.MOV.U32 R13, RZ, RZ, RZ ;  /* 0x000000ffff0d7224 */ /* 0x000fe200078e00ff */
[----:B------:R-:W2:Y:S01]  /*11bf0*/  LDCU.64 UR6, c[0x4][0x78] ;  /* 0x01000f00ff0677ac */ /* 0x000ea20008000a00 */
[----:B------:R-:W1:Y:S01]  /*11c00*/  LDC.64 R14, c[0x4][R15] ;  /* 0x010000000f0e7b82 */ /* 0x000e620000000a00 */
[----:B------:R-:W5:Y:S01]  /*11c10*/  LDCU.64 UR4, c[0x4][0x10] ;  /* 0x01000200ff0477ac */ /* 0x000f620008000a00 */
[----:B----4-:R-:W-:Y:S01]  /*11c20*/  MOV R5, UR9 ;  /* 0x0000000900057c02 */ /* 0x010fe20008000f00 */
[----:B------:R-:W-:Y:S01]  /*11c30*/  IMAD.U32 R4, RZ, RZ, UR8 ;  /* 0x00000008ff047e24 */ /* 0x000fe2000f8e00ff */
[----:B--2---:R-:W-:Y:S01]  /*11c40*/  MOV R7, UR7 ;  /* 0x0000000700077c02 */ /* 0x004fe20008000f00 */
[----:B------:R-:W-:Y:S01]  /*11c50*/  IMAD.U32 R6, RZ, RZ, UR6 ;  /* 0x00000006ff067e24 */ /* 0x000fe2000f8e00ff */
[----:B-----5:R-:W-:Y:S01]  /*11c60*/  MOV R11, UR5 ;  /* 0x00000005000b7c02 */ /* 0x020fe20008000f00 */
[----:B------:R-:W-:Y:S02]  /*11c70*/  IMAD.U32 R10, RZ, RZ, UR4 ;  /* 0x00000004ff0a7e24 */ /* 0x000fe4000f8e00ff */
[----:B------:R-:W-:Y:S07]  /*11c80*/  LEPC R20, `(.L_x_179) ;  /* 0x000000001014794e */ /* 0x000fee0000000000 */
[----:B-1-3--:R-:W-:Y:S05]  /*11c90*/  CALL.ABS.NOINC R14 ;  /* 0x000000000e007343 */ /* 0x00afea0003c00000 */
.L_x_179:
        /* <DEDUP_REMOVED lines=23> */
.L_x_180:
[----:B------:R-:W-:Y:S05]  /*11e10*/  WARPSYNC.ALL ;  /* 0x0000000000007948 */ /* 0x000fea0003800000 */
[----:B------:R-:W-:Y:S11]  /*11e20*/  R2UR UR4, R131 ;  /* 0x00000000830472ca */ /* 0x000ff600000e0000 */
[----:B------:R-:W-:Y:S02]  /*11e30*/  @!UPT UIADD3 URZ, UPT, UPT, URZ, URZ, URZ ;  /* 0x000000fffffff290 */ /* 0x000fe4000fffe0ff */
[----:B------:R-:W4:Y:S02]  /*11e40*/  LDTM.x32 R56, tmem[UR4+0x80] ;  /* 0x00008004003879ee */ /* 0x000f2400082c0000 */
[----:B----4-:R-:W-:Y:S01]  /*11e50*/  NOP ;  /* 0x0000000000007918 */ /* 0x010fe20000000000 */
.L_x_178:
[----:B--2---:R-:W-:Y:S01]  /*11e60*/  SHF.L.U32 R6, R168, 0x10, RZ ;  /* 0x00000010a8067819 */ /* 0x004fe200000006ff */
[----:B------:R-:W-:Y:S01]  /*11e70*/  FMUL R0, R130, R24 ;  /* 0x0000001882007220 */ /* 0x000fe20000400000 */
[----:B------:R-:W-:Y:S01]  /*11e80*/  LOP3.LUT R8, R168, 0xffff0000, RZ, 0xc0, !PT ;  /* 0xffff0000a8087812 */ /* 0x000fe200078ec0ff */
[----:B------:R-:W-:Y:S01]  /*11e90*/  FMUL R3, R130, R25 ;  /* 0x0000001982037220 */ /* 0x000fe20000400000 */
[----:B------:R-:W-:Y:S01]  /*11ea0*/  SHF.L.U32 R7, R169, 0x10, RZ ;  /* 0x00000010a9077819 */ /* 0x000fe200000006ff */
[----:B------:R-:W-:Y:S01]  /*11eb0*/  FFMA R0, R133, R6, R0 ;  /* 0x0000000685007223 */ /* 0x000fe20000000000 */
[----:B------:R-:W-:Y:S01]  /*11ec0*/  LOP3.LUT R88, R169, 0xffff0000, RZ, 0xc0, !PT ;  /* 0xffff0000a9587812 */ /* 0x000fe200078ec0ff */
[----:B------:R-:W-:Y:S01]  /*11ed0*/  FFMA R3, R133, R8, R3 ;  /* 0x0000000885037223 */ /* 0x000fe20000000003 */
[----:B------:R-:W-:Y:S01]  /*11ee0*/  SHF.L.U32 R89, R170, 0x10, RZ ;  /* 0x00000010aa597819 */ /* 0x000fe200000006ff */
[----:B------:R-:W-:Y:S01]  /*11ef0*/  FMUL R4, R130, R26 ;  /* 0x0000001a82047220 */ /* 0x000fe20000400000 */
[----:B------:R-:W-:Y:S01]  /*11f00*/  LOP3.LUT R90, R170, 0xffff0000, RZ, 0xc0, !PT ;  /* 0xffff0000aa5a7812 */ /* 0x000fe200078ec0ff */
[C---:B------:R-:W-:Y:S01]  /*11f10*/  FMUL R5, R130.reuse, R27 ;  /* 0x0000001b82057220 */ /* 0x040fe20000400000 */
[----:B------:R-:W-:Y:S01]  /*11f20*/  SHF.L.U32 R91, R171, 0x10, RZ ;  /* 0x00000010ab5b7819 */ /* 0x000fe200000006ff */
[----:B------:R-:W-:Y:S01]  /*11f30*/  FFMA R4, R133, R7, R4 ;  /* 0x0000000785047223 */ /* 0x000fe20000000004 */
[----:B------:R-:W-:Y:S01]  /*11f40*/  LOP3.LUT R92, R171, 0xffff0000, RZ, 0xc0, !PT ;  /* 0xffff0000ab5c7812 */ /* 0x000fe200078ec0ff */
[----:B------:R-:W-:Y:S01]  /*11f50*/  FFMA R5, R133, R88, R5 ;  /* 0x0000005885057223 */ /* 0x000fe20000000005 */
[----:B------:R-:W-:Y:S01]  /*11f60*/  ISETP.NE.AND P1, PT, R189, R16, PT ;  /* 0x00000010bd00720c */ /* 0x000fe20003f25270 */
[----:B------:R-:W-:Y:S01]  /*11f70*/  FMUL R6, R130, R28 ;  /* 0x0000001c82067220 */ /* 0x000fe20000400000 */
[----:B-1----:R-:W-:Y:S01]  /*11f80*/  SHF.L.U32 R93, R164, 0x10, RZ ;  /* 0x00000010a45d7819 */ /* 0x002fe200000006ff */
[----:B------:R-:W-:Y:S01]  /*11f90*/  FMUL R7, R130, R29 ;  /* 0x0000001d82077220 */ /* 0x000fe20000400000 */
[----:B------:R-:W-:Y:S01]  /*11fa0*/  LOP3.LUT R94, R164, 0xffff0000, RZ, 0xc0, !PT ;  /* 0xffff0000a45e7812 */ /* 0x000fe200078ec0ff */
        /* <DEDUP_REMOVED lines=27> */
[----:B------:R-:W-:Y:S01]  /*12160*/  F2FP.BF16.F32.PACK_AB R77, R5, R4 ;  /* 0x00000004054d723e */ /* 0x000fe200000010ff */
[C---:B------:R-:W-:Y:S01]  /*12170*/  FMUL R4, R130.reuse, R34 ;  /* 0x0000002282047220 */ /* 0x040fe20000400000 */
[----:B------:R-:W-:Y:S01]  /*12180*/  F2FP.BF16.F32.PACK_AB R32, R3, R0 ;  /* 0x000000000320723e */ /* 0x000fe200000010ff */
[C---:B------:R-:W-:Y:S01]  /*12190*/  FMUL R5, R130.reuse, R35 ;  /* 0x0000002382057220 */ /* 0x040fe20000400000 */
[C---:B------:R-:W-:Y:S01]  /*121a0*/  SHF.L.U32 R107, R163.reuse, 0x10, RZ ;  /* 0x00000010a36b7819 */ /* 0x040fe200000006ff */
[C---:B------:R-:W-:Y:S01]  /*121b0*/  FMUL R18, R130.reuse, R64 ;  /* 0x0000004082127220 */ /* 0x040fe20000400000 */
[----:B------:R-:W-:Y:S01]  /*121c0*/  LOP3.LUT R108, R163, 0xffff0000, RZ, 0xc0, !PT ;  /* 0xffff0000a36c7812 */ /* 0x000fe200078ec0ff */
[C---:B------:R-:W-:Y:S01]  /*121d0*/  FMUL R64, R130.reuse, R78 ;  /* 0x0000004e82407220 */ /* 0x040fe20000400000 */
[----:B------:R-:W-:Y:S01]  /*121e0*/  F2FP.BF16.F32.PACK_AB R78, R7, R6 ;  /* 0x00000006074e723e */ /* 0x000fe200000010ff */
[----:B------:R-:W-:Y:S01]  /*121f0*/  FMUL R19, R130, R65 ;  /* 0x0000004182137220 */ /* 0x000fe20000400000 */
[----:B------:R-:W-:Y:S01]  /*12200*/  SHF.L.U32 R109, R156, 0x10, RZ ;  /* 0x000000109c6d7819 */ /* 0x000fe200000006ff */
[C---:B------:R-:W-:Y:S01]  /*12210*/  FMUL R65, R130.reuse, R79 ;  /* 0x0000004f82417220 */ /* 0x040fe20000400000 */
[----:B------:R-:W-:Y:S01]  /*12220*/  F2FP.BF16.F32.PACK_AB R79, R9, R8 ;  /* 0x00000008094f723e */ /* 0x000fe200000010ff */
        /* <DEDUP_REMOVED lines=10> */
[----:B------:R-:W-:Y:S01]  /*122d0*/  FMUL R9, R130, R39 ;  /* 0x0000002782097220 */ /* 0x000fe20000400000 */
[----:B------:R-:W-:Y:S01]  /*122e0*/  SHF.L.U32 R115, R159, 0x10, RZ ;  /* 0x000000109f737819 */ /* 0x000fe200000006ff */
[----:B------:R-:W-:Y:S01]  /*122f0*/  FFMA R6, R133, R97, R6 ;  /* 0x0000006185067223 */ /* 0x000fe20000000006 */
[----:B------:R-:W-:Y:S01]  /*12300*/  F2FP.BF16.F32.PACK_AB R33, R5, R4 ;  /* 0x000000040521723e */ /* 0x000fe200000010ff */
[----:B------:R-:W-:Y:S01]  /*12310*/  FFMA R7, R133, R98, R7 ;  /* 0x0000006285077223 */ /* 0x000fe20000000007 */
[----:B------:R-:W-:Y:S01]  /*12320*/  LOP3.LUT R116, R159, 0xffff0000, RZ, 0xc0, !PT ;  /* 0xffff00009f747812 */ /* 0x000fe200078ec0ff */
[C---:B------:R-:W-:Y:S01]  /*12330*/  FFMA R8, R133.reuse, R99, R8 ;  /* 0x0000006385087223 */ /* 0x040fe20000000008 */
[C---:B------:R-:W-:Y:S01]  /*12340*/  SHF.L.U32 R117, R152.reuse, 0x10, RZ ;  /* 0x0000001098757819 */ /* 0x040fe200000006ff */
[----:B------:R-:W-:Y:S01]  /*12350*/  FFMA R9, R133, R100, R9 ;  /* 0x0000006485097223 */ /* 0x000fe20000000009 */
[----:B------:R-:W-:Y:S01]  /*12360*/  F2FP.BF16.F32.PACK_AB R34, R7, R6 ;  /* 0x000000060722723e */ /* 0x000fe200000010ff */
[----:B------:R-:W-:Y:S01]  /*12370*/  @!P1 STS.128 [R188+0x6000], R76 ;  /* 0x0060004cbc009388 */ /* 0x000fe20000000c00 */
[----:B------:R-:W-:Y:S01]  /*12380*/  LOP3.LUT R118, R152, 0xffff0000, RZ, 0xc0, !PT ;  /* 0xffff000098767812 */ /* 0x000fe200078ec0ff */
[C---:B------:R-:W-:Y:S01]  /*12390*/  FMUL R0, R130.reuse, R40 ;  /* 0x0000002882007220 */ /* 0x040fe20000400000 */
[----:B------:R-:W-:Y:S01]  /*123a0*/  F2FP.BF16.F32.PACK_AB R35, R9, R8 ;  /* 0x000000080923723e */ /* 0x000fe200000010ff */
[C---:B------:R-:W-:Y:S01]  /*123b0*/  FMUL R3, R130.reuse, R41 ;  /* 0x0000002982037220 */ /* 0x040fe20000400000 */
[C---:B------:R-:W-:Y:S01]  /*123c0*/  SHF.L.U32 R119, R153.reuse, 0x10, RZ ;  /* 0x0000001099777819 */ /* 0x040fe200000006ff */
[----:B------:R-:W-:Y:S01]  /*123d0*/  FMUL R4, R130, R42 ;  /* 0x0000002a82047220 */ /* 0x000fe20000400000 */
[----:B------:R-:W-:Y:S01]  /*123e0*/  LOP3.LUT R120, R153, 0xffff0000, RZ, 0xc0, !PT ;  /* 0xffff000099787812 */ /* 0x000fe200078ec0ff */
[----:B------:R1:W-:Y:S01]  /*123f0*/  @!P1 STS.128 [R198+0x6010], R32 ;  /* 0x00601020c6009388 */ /* 0x0003e20000000c00 */
[----:B------:R-:W-:Y:S01]  /*12400*/  SHF.L.U32 R121, R154, 0x10, RZ ;  /* 0x000000109a797819 */ /* 0x000fe200000006ff */
[----:B------:R-:W-:Y:S01]  /*12410*/  FMUL R5, R130, R43 ;  /* 0x0000002b82057220 */ /* 0x000fe20000400000 */
[----:B------:R-:W-:Y:S01]  /*12420*/  LOP3.LUT R122, R154, 0xffff0000, RZ, 0xc0, !PT ;  /* 0xffff00009a7a7812 */ /* 0x000fe200078ec0ff */
[----:B------:R-:W-:Y:S01]  /*12430*/  FFMA R0, R133, R101, R0 ;  /* 0x0000006585007223 */ /* 0x000fe20000000000 */
[C---:B------:R-:W-:Y:S01]  /*12440*/  SHF.L.U32 R123, R155.reuse, 0x10, RZ ;  /* 0x000000109b7b7819 */ /* 0x040fe200000006ff */
[----:B------:R-:W-:Y:S01]  /*12450*/  FMUL R6, R130, R44 ;  /* 0x0000002c82067220 */ /* 0x000fe20000400000 */
[----:B------:R-:W-:Y:S01]  /*12460*/  LOP3.LUT R124, R155, 0xffff0000, RZ, 0xc0, !PT ;  /* 0xffff00009b7c7812 */ /* 0x000fe200078ec0ff */
[C---:B------:R-:W-:Y:S01]  /*12470*/  FFMA R3, R133.reuse, R102, R3 ;  /* 0x0000006685037223 */ /* 0x040fe20000000003 */
[----:B------:R-:W-:Y:S01]  /*12480*/  SHF.L.U32 R125, R148, 0x10, RZ ;  /* 0x00000010947d7819 */ /* 0x000fe200000006ff */
[----:B------:R-:W-:Y:S01]  /*12490*/  FMUL R7, R130, R45 ;  /* 0x0000002d82077220 */ /* 0x000fe20000400000 */
[----:B------:R-:W-:Y:S01]  /*124a0*/  LOP3.LUT R126, R148, 0xffff0000, RZ, 0xc0, !PT ;  /* 0xffff0000947e7812 */ /* 0x000fe200078ec0ff */
[----:B------:R-:W-:Y:S01]  /*124b0*/  FFMA R4, R133, R103, R4 ;  /* 0x0000006785047223 */ /* 0x000fe20000000004 */
[----:B------:R-:W-:Y:S01]  /*124c0*/  F2FP.BF16.F32.PACK_AB R36, R3, R0 ;  /* 0x000000000324723e */ /* 0x000fe200000010ff */
[C---:B------:R-:W-:Y:S01]  /*124d0*/  FMUL R8, R130.reuse, R46 ;  /* 0x0000002e82087220 */ /* 0x040fe20000400000 */
[----:B------:R-:W-:Y:S01]  /*124e0*/  SHF.L.U32 R127, R149, 0x10, RZ ;  /* 0x00000010957f7819 */ /* 0x000fe200000006ff */
[----:B------:R-:W-:Y:S01]  /*124f0*/  FFMA R5, R133, R104, R5 ;  /* 0x0000006885057223 */ /* 0x000fe20000000005 */
[----:B------:R-:W-:Y:S01]  /*12500*/  LOP3.LUT R128, R149, 0xffff0000, RZ, 0xc0, !PT ;  /* 0xffff000095807812 */ /* 0x000fe200078ec0ff */
[----:B------:R-:W-:Y:S01]  /*12510*/  FMUL R9, R130, R47 ;  /* 0x0000002f82097220 */ /* 0x000fe20000400000 */
[C---:B------:R-:W-:Y:S01]  /*12520*/  SHF.L.U32 R129, R150.reuse, 0x10, RZ ;  /* 0x0000001096817819 */ /* 0x040fe200000006ff */
[----:B------:R-:W-:Y:S01]  /*12530*/  FFMA R6, R133, R105, R6 ;  /* 0x0000006985067223 */ /* 0x000fe20000000006 */
[----:B------:R-:W-:Y:S01]  /*12540*/  F2FP.BF16.F32.PACK_AB R37, R5, R4 ;  /* 0x000000040525723e */ /* 0x000fe200000010ff */
[C---:B------:R-:W-:Y:S01]  /*12550*/  FFMA R7, R133.reuse, R106, R7 ;  /* 0x0000006a85077223 */ /* 0x040fe20000000007 */
[----:B------:R-:W-:Y:S01]  /*12560*/  LOP3.LUT R132, R150, 0xffff0000, RZ, 0xc0, !PT ;  /* 0xffff000096847812 */ /* 0x000fe200078ec0ff */
[----:B------:R-:W-:Y:S01]  /*12570*/  FFMA R8, R133, R107, R8 ;  /* 0x0000006b85087223 */ /* 0x000fe20000000008 */
[----:B------:R-:W-:Y:S01]  /*12580*/  SHF.L.U32 R131, R151, 0x10, RZ ;  /* 0x0000001097837819 */ /* 0x000fe200000006ff */
[----:B------:R-:W-:Y:S01]  /*12590*/  FFMA R9, R133, R108, R9 ;  /* 0x0000006c85097223 */ /* 0x000fe20000000009 */
[----:B------:R-:W-:Y:S01]  /*125a0*/  F2FP.BF16.F32.PACK_AB R38, R7, R6 ;  /* 0x000000060726723e */ /* 0x000fe200000010ff */
[C---:B------:R-:W-:Y:S01]  /*125b0*/  FMUL R0, R130.reuse, R48 ;  /* 0x0000003082007220 */ /* 0x040fe20000400000 */
[----:B------:R-:W-:Y:S01]  /*125c0*/  LOP3.LUT R134, R151, 0xffff0000, RZ, 0xc0, !PT ;  /* 0xffff000097867812 */ /* 0x000fe200078ec0ff */
[C---:B------:R-:W-:Y:S01]  /*125d0*/  FMUL R3, R130.reuse, R49 ;  /* 0x0000003182037220 */ /* 0x040fe20000400000 */
[----:B------:R-:W-:Y:S01]  /*125e0*/  F2FP.BF16.F32.PACK_AB R39, R9, R8 ;  /* 0x000000080927723e */ /* 0x000fe200000010ff */
[----:B------:R-:W-:Y:S01]  /*125f0*/  FMUL R4, R130, R50 ;  /* 0x0000003282047220 */ /* 0x000fe20000400000 */
[----:B------:R-:W-:Y:S01]  /*12600*/  SHF.L.U32 R135, R140, 0x10, RZ ;  /* 0x000000108c877819 */ /* 0x000fe200000006ff */
[----:B------:R-:W-:Y:S01]  /*12610*/  FMUL R5, R130, R51 ;  /* 0x0000003382057220 */ /* 0x000fe20000400000 */
[----:B------:R-:W-:Y:S01]  /*12620*/  LOP3.LUT R136, R140, 0xffff0000, RZ, 0xc0, !PT ;  /* 0xffff00008c887812 */ /* 0x000fe200078ec0ff */
[----:B------:R-:W-:Y:S01]  /*12630*/  FFMA R0, R133, R109, R0 ;  /* 0x0000006d85007223 */ /* 0x000fe20000000000 */
[C---:B------:R-:W-:Y:S01]  /*12640*/  SHF.L.U32 R137, R141.reuse, 0x10, RZ ;  /* 0x000000108d897819 */ /* 0x040fe200000006ff */
[----:B------:R-:W-:Y:S01]  /*12650*/  FMUL R6, R130, R52 ;  /* 0x0000003482067220 */ /* 0x000fe20000400000 */
[----:B------:R-:W-:Y:S01]  /*12660*/  LOP3.LUT R138, R141, 0xffff0000, RZ, 0xc0, !PT ;  /* 0xffff00008d8a7812 */ /* 0x000fe200078ec0ff */
[----:B------:R2:W-:Y:S01]  /*12670*/  @!P1 STS.128 [R196+0x6020], R36 ;  /* 0x00602024c4009388 */ /* 0x0005e20000000c00 */
[C---:B------:R-:W-:Y:S01]  /*12680*/  FFMA R3, R133.reuse, R110, R3 ;  /* 0x0000006e85037223 */ /* 0x040fe20000000003 */
[C---:B------:R-:W-:Y:S01]  /*12690*/  SHF.L.U32 R139, R142.reuse, 0x10, RZ ;  /* 0x000000108e8b7819 */ /* 0x040fe200000006ff */
[C---:B------:R-:W-:Y:S01]  /*126a0*/  FFMA R4, R133.reuse, R111, R4 ;  /* 0x0000006f85047223 */ /* 0x040fe20000000004 */
[C---:B------:R-:W-:Y:S01]  /*126b0*/  FFMA R5, R133.reuse, R112, R5 ;  /* 0x0000007085057223 */ /* 0x040fe20000000005 */
[----:B------:R-:W-:Y:S01]  /*126c0*/  LOP3.LUT R140, R142, 0xffff0000, RZ, 0xc0, !PT ;  /* 0xffff00008e8c7812 */ /* 0x000fe200078ec0ff */
[----:B------:R-:W-:Y:S01]  /*126d0*/  FFMA R6, R133, R113, R6 ;  /* 0x0000007185067223 */ /* 0x000fe20000000006 */
[----:B-1----:R-:W-:Y:S01]  /*126e0*/  F2FP.BF16.F32.PACK_AB R32, R3, R0 ;  /* 0x000000000320723e */ /* 0x002fe200000010ff */
[C---:B------:R-:W-:Y:S01]  /*126f0*/  FMUL R7, R130.reuse, R53 ;  /* 0x0000003582077220 */ /* 0x040fe20000400000 */
[----:B------:R-:W-:Y:S01]  /*12700*/  F2FP.BF16.F32.PACK_AB R33, R5, R4 ;  /* 0x000000040521723e */ /* 0x000fe200000010ff */
[C---:B------:R-:W-:Y:S01]  /*12710*/  FMUL R8, R130.reuse, R54 ;  /* 0x0000003682087220 */ /* 0x040fe20000400000 */
[C---:B------:R-:W-:Y:S01]  /*12720*/  FMUL R9, R130.reuse, R55 ;  /* 0x0000003782097220 */ /* 0x040fe20000400000 */
[----:B------:R-:W-:Y:S01]  /*12730*/  FFMA R7, R133, R114, R7 ;  /* 0x0000007285077223 */ /* 0x000fe20000000007 */
[C---:B------:R-:W-:Y:S01]  /*12740*/  FMUL R10, R130.reuse, R56 ;  /* 0x00000038820a7220 */ /* 0x040fe20000400000 */
[----:B------:R-:W-:Y:S01]  /*12750*/  SHF.L.U32 R141, R143, 0x10, RZ ;  /* 0x000000108f8d7819 */ /* 0x000fe200000006ff */
[C---:B------:R-:W-:Y:S01]  /*12760*/  FFMA R8, R133.reuse, R115, R8 ;  /* 0x0000007385087223 */ /* 0x040fe20000000008 */
[----:B------:R-:W-:Y:S01]  /*12770*/  FFMA R9, R133, R116, R9 ;  /* 0x0000007485097223 */ /* 0x000fe20000000009 */
[----:B------:R-:W-:Y:S01]  /*12780*/  F2FP.BF16.F32.PACK_AB R34, R7, R6 ;  /* 0x000000060722723e */ /* 0x000fe200000010ff */
[----:B------:R-:W-:Y:S01]  /*12790*/  FFMA R10, R133, R117, R10 ;  /* 0x00000075850a7223 */ /* 0x000fe2000000000a */
[C---:B------:R-:W-:Y:S01]  /*127a0*/  FMUL R11, R130.reuse, R57 ;  /* 0x00000039820b7220 */ /* 0x040fe20000400000 */
[----:B------:R-:W-:Y:S01]  /*127b0*/  LOP3.LUT R142, R143, 0xffff0000, RZ, 0xc0, !PT ;  /* 0xffff00008f8e7812 */ /* 0x000fe200078ec0ff */
[C---:B------:R-:W-:Y:S01]  /*127c0*/  FMUL R12, R130.reuse, R58 ;  /* 0x0000003a820c7220 */ /* 0x040fe20000400000 */
[----:B------:R-:W-:Y:S01]  /*127d0*/  F2FP.BF16.F32.PACK_AB R35, R9, R8 ;  /* 0x000000080923723e */ /* 0x000fe200000010ff */
[----:B------:R-:W-:Y:S01]  /*127e0*/  FFMA R11, R133, R118, R11 ;  /* 0x00000076850b7223 */ /* 0x000fe2000000000b */
[C---:B------:R-:W-:Y:S01]  /*127f0*/  FMUL R13, R130.reuse, R59 ;  /* 0x0000003b820d7220 */ /* 0x040fe20000400000 */
[C---:B------:R-:W-:Y:S01]  /*12800*/  FMUL R14, R130.reuse, R60 ;  /* 0x0000003c820e7220 */ /* 0x040fe20000400000 */
[----:B------:R-:W-:Y:S01]  /*12810*/  FMUL R15, R130, R61 ;  /* 0x0000003d820f7220 */ /* 0x000fe20000400000 */
[----:B------:R2:W-:Y:S01]  /*12820*/  @!P1 STS.128 [R195+0x6010], R32 ;  /* 0x00601020c3009388 */ /* 0x0005e20000000c00 */
[----:B------:R-:W-:Y:S01]  /*12830*/  F2FP.BF16.F32.PACK_AB R4, R11, R10 ;  /* 0x0000000a0b04723e */ /* 0x000fe200000010ff */
[C---:B------:R-:W-:Y:S01]  /*12840*/  FFMA R12, R133.reuse, R119, R12 ;  /* 0x00000077850c7223 */ /* 0x040fe2000000000c */
[C---:B------:R-:W-:Y:S01]  /*12850*/  SHF.L.U32 R25, R144.reuse, 0x10, RZ ;  /* 0x0000001090197819 */ /* 0x040fe200000006ff */
[C---:B------:R-:W-:Y:S01]  /*12860*/  FFMA R13, R133.reuse, R120, R13 ;  /* 0x00000078850d7223 */ /* 0x040fe2000000000d */
[C---:B------:R-:W-:Y:S01]  /*12870*/  FFMA R14, R133.reuse, R121, R14 ;  /* 0x00000079850e7223 */ /* 0x040fe2000000000e */
[----:B------:R-:W-:Y:S01]  /*12880*/  LOP3.LUT R24, R144, 0xffff0000, RZ, 0xc0, !PT ;  /* 0xffff000090187812 */ /* 0x000fe200078ec0ff */
[C---:B------:R-:W-:Y:S01]  /*12890*/  FFMA R15, R133.reuse, R122, R15 ;  /* 0x0000007a850f7223 */ /* 0x040fe2000000000f */
[C---:B------:R-:W-:Y:S01]  /*128a0*/  FFMA R16, R133.reuse, R123, R16 ;  /* 0x0000007b85107223 */ /* 0x040fe20000000010 */
[C---:B------:R-:W-:Y:S01]  /*128b0*/  FMUL R20, R130.reuse, R66 ;  /* 0x0000004282147220 */ /* 0x040fe20000400000 */
        /* <DEDUP_REMOVED lines=8> */
[----:B------:R-:W-:Y:S01]  /*12940*/  FFMA R21, R133, R128, R21 ;  /* 0x0000008085157223 */ /* 0x000fe20000000015 */
[C---:B------:R-:W-:Y:S01]  /*12950*/  FMUL R57, R130.reuse, R71 ;  /* 0x0000004782397220 */ /* 0x040fe20000400000 */
[----:B------:R-:W-:Y:S01]  /*12960*/  F2FP.BF16.F32.PACK_AB R5, R13, R12 ;  /* 0x0000000c0d05723e */ /* 0x000fe200000010ff */
[----:B------:R-:W-:Y:S01]  /*12970*/  FFMA R22, R133, R129, R22 ;  /* 0x0000008185167223 */ /* 0x000fe20000000016 */
[----:B------:R-:W-:Y:S01]  /*12980*/  F2FP.BF16.F32.PACK_AB R6, R15, R14 ;  /* 0x0000000e0f06723e */ /* 0x000fe200000010ff */
[C---:B------:R-:W-:Y:S01]  /*12990*/  FMUL R58, R130.reuse, R72 ;  /* 0x00000048823a7220 */ /* 0x040fe20000400000 */
[----:B------:R-:W-:Y:S01]  /*129a0*/  F2FP.BF16.F32.PACK_AB R7, R17, R16 ;  /* 0x000000101107723e */ /* 0x000fe200000010ff */
[C---:B------:R-:W-:Y:S01]  /*129b0*/  FFMA R23, R133.reuse, R132, R23 ;  /* 0x0000008485177223 */ /* 0x040fe20000000017 */
[C---:B------:R-:W-:Y:S01]  /*129c0*/  FMUL R59, R130.reuse, R73 ;  /* 0x00000049823b7220 */ /* 0x040fe20000400000 */
[----:B------:R-:W-:Y:S01]  /*129d0*/  FFMA R56, R133, R131, R56 ;  /* 0x0000008385387223 */ /* 0x000fe20000000038 */
[C---:B------:R-:W-:Y:S01]  /*129e0*/  FMUL R60, R130.reuse, R74 ;  /* 0x0000004a823c7220 */ /* 0x040fe20000400000 */
[----:B------:R2:W-:Y:S01]  /*129f0*/  @!P1 STS.128 [R188+0x7000], R4 ;  /* 0x00700004bc009388 */ /* 0x0005e20000000c00 */
[----:B------:R-:W-:Y:S01]  /*12a00*/  F2FP.BF16.F32.PACK_AB R8, R19, R18 ;  /* 0x000000121308723e */ /* 0x000fe200000010ff */
[C---:B------:R-:W-:Y:S01]  /*12a10*/  FFMA R57, R133.reuse, R134, R57 ;  /* 0x0000008685397223 */ /* 0x040fe20000000039 */
[C---:B------:R-:W-:Y:S01]  /*12a20*/  FMUL R61, R130.reuse, R75 ;  /* 0x0000004b823d7220 */ /* 0x040fe20000400000 */
[C---:B------:R-:W-:Y:S01]  /*12a30*/  FFMA R58, R133.reuse, R135, R58 ;  /* 0x00000087853a7223 */ /* 0x040fe2000000003a */
[C---:B------:R-:W-:Y:S01]  /*12a40*/  FFMA R59, R133.reuse, R136, R59 ;  /* 0x00000088853b7223 */ /* 0x040fe2000000003b */
[C---:B------:R-:W-:Y:S01]  /*12a50*/  FFMA R60, R133.reuse, R137, R60 ;  /* 0x00000089853c7223 */ /* 0x040fe2000000003c */
[----:B------:R-:W-:Y:S01]  /*12a60*/  FFMA R61, R133, R138, R61 ;  /* 0x0000008a853d7223 */ /* 0x000fe2000000003d */
[----:B------:R-:W-:Y:S01]  /*12a70*/  F2FP.BF16.F32.PACK_AB R9, R21, R20 ;  /* 0x000000141509723e */ /* 0x000fe200000010ff */
[----:B------:R-:W-:Y:S01]  /*12a80*/  FFMA R62, R133, R139, R62 ;  /* 0x0000008b853e7223 */ /* 0x000fe2000000003e */
[----:B------:R-:W-:Y:S01]  /*12a90*/  F2FP.BF16.F32.PACK_AB R10, R23, R22 ;  /* 0x00000016170a723e */ /* 0x000fe200000010ff */
[C---:B------:R-:W-:Y:S01]  /*12aa0*/  FMUL R66, R130.reuse, R80 ;  /* 0x0000005082427220 */ /* 0x040fe20000400000 */
[----:B------:R-:W-:Y:S01]  /*12ab0*/  F2FP.BF16.F32.PACK_AB R11, R57, R56 ;  /* 0x00000038390b723e */ /* 0x000fe200000010ff */
[----:B------:R-:W-:Y:S01]  /*12ac0*/  FFMA R63, R133, R140, R63 ;  /* 0x0000008c853f7223 */ /* 0x000fe2000000003f */
[C---:B------:R-:W-:Y:S01]  /*12ad0*/  FMUL R67, R130.reuse, R81 ;  /* 0x0000005182437220 */ /* 0x040fe20000400000 */
[----:B------:R-:W-:Y:S01]  /*12ae0*/  SHF.L.U32 R27, R145, 0x10, RZ ;  /* 0x00000010911b7819 */ /* 0x000fe200000006ff */
[----:B------:R-:W-:Y:S01]  /*12af0*/  FFMA R64, R133, R141, R64 ;  /* 0x0000008d85407223 */ /* 0x000fe20000000040 */
[----:B------:R2:W-:Y:S01]  /*12b00*/  @!P1 STS.128 [R198+0x7010], R8 ;  /* 0x00701008c6009388 */ /* 0x0005e20000000c00 */
[C---:B------:R-:W-:Y:S01]  /*12b10*/  FMUL R68, R130.reuse, R82 ;  /* 0x0000005282447220 */ /* 0x040fe20000400000 */
[----:B------:R-:W-:Y:S01]  /*12b20*/  LOP3.LUT R26, R145, 0xffff0000, RZ, 0xc0, !PT ;  /* 0xffff0000911a7812 */ /* 0x000fe200078ec0ff */
[C---:B------:R-:W-:Y:S01]  /*12b30*/  FFMA R65, R133.reuse, R142, R65 ;  /* 0x0000008e85417223 */ /* 0x040fe20000000041 */
[----:B------:R-:W-:Y:S01]  /*12b40*/  FMUL R69, R130, R83 ;  /* 0x0000005382457220 */ /* 0x000fe20000400000 */
[----:B------:R-:W-:Y:S01]  /*12b50*/  SHF.L.U32 R29, R146, 0x10, RZ ;  /* 0x00000010921d7819 */ /* 0x000fe200000006ff */
[C---:B------:R-:W-:Y:S01]  /*12b60*/  FFMA R66, R133.reuse, R25, R66 ;  /* 0x0000001985427223 */ /* 0x040fe20000000042 */
[----:B------:R-:W-:Y:S01]  /*12b70*/  FMUL R70, R130, R84 ;  /* 0x0000005482467220 */ /* 0x000fe20000400000 */
[----:B------:R-:W-:Y:S01]  /*12b80*/  LOP3.LUT R28, R146, 0xffff0000, RZ, 0xc0, !PT ;  /* 0xffff0000921c7812 */ /* 0x000fe200078ec0ff */
[----:B------:R-:W-:Y:S01]  /*12b90*/  FFMA R67, R133, R24, R67 ;  /* 0x0000001885437223 */ /* 0x000fe20000000043 */
[C---:B------:R-:W-:Y:S01]  /*12ba0*/  FMUL R71, R130.reuse, R85 ;  /* 0x0000005582477220 */ /* 0x040fe20000400000 */
[----:B------:R-:W-:Y:S01]  /*12bb0*/  SHF.L.U32 R31, R147, 0x10, RZ ;  /* 0x00000010931f7819 */ /* 0x000fe200000006ff */
[----:B------:R-:W-:Y:S01]  /*12bc0*/  FFMA R68, R133, R27, R68 ;  /* 0x0000001b85447223 */ /* 0x000fe20000000044 */
[C---:B------:R-:W-:Y:S01]  /*12bd0*/  FMUL R72, R130.reuse, R86 ;  /* 0x0000005682487220 */ /* 0x040fe20000400000 */
[----:B------:R-:W-:Y:S01]  /*12be0*/  LOP3.LUT R30, R147, 0xffff0000, RZ, 0xc0, !PT ;  /* 0xffff0000931e7812 */ /* 0x000fe200078ec0ff */
[----:B------:R-:W-:Y:S01]  /*12bf0*/  FFMA R69, R133, R26, R69 ;  /* 0x0000001a85457223 */ /* 0x000fe20000000045 */
        /* <DEDUP_REMOVED lines=13> */
[----:B------:R-:W-:Y:S02]  /*12cd0*/  F2FP.BF16.F32.PACK_AB R19, R73, R72 ;  /* 0x000000484913723e */ /* 0x000fe400000010ff */
[----:B------:R-:W-:Y:S03]  /*12ce0*/  ISETP.NE.AND P0, PT, R189, RZ, PT ;  /* 0x000000ffbd00720c */ /* 0x000fe60003f05270 */
[----:B------:R2:W-:Y:S01]  /*12cf0*/  @!P1 STS.128 [R195+0x7010], R16 ;  /* 0x00701010c3009388 */ /* 0x0005e20000000c00 */
[----:B------:R-:W-:Y:S01]  /*12d00*/  @!PT LDS RZ, [RZ] ;  /* 0x00000000fffff984 */ /* 0x000fe20000000800 */
[----:B------:R-:W-:Y:S01]  /*12d10*/  @!PT LDS RZ, [RZ] ;  /* 0x00000000fffff984 */ /* 0x000fe20000000800 */
[----:B------:R-:W-:Y:S01]  /*12d20*/  @!PT LDS RZ, [RZ] ;  /* 0x00000000fffff984 */ /* 0x000fe20000000800 */
[----:B------:R-:W-:Y:S01]  /*12d30*/  @!PT LDS RZ, [RZ] ;  /* 0x00000000fffff984 */ /* 0x000fe20000000800 */
[----:B------:R1:W-:Y:S07]  /*12d40*/  MEMBAR.ALL.CTA ;  /* 0x0000000000007992 */ /* 0x0003ee0000008000 */
[----:B-1----:R-:W1:Y:S01]  /*12d50*/  FENCE.VIEW.ASYNC.S ;  /* 0x00000000000073c6 */ /* 0x002e620000000000 */
[----:B------:R-:W-:Y:S05]  /*12d60*/  WARPSYNC.ALL ;  /* 0x0000000000007948 */ /* 0x000fea0003800000 */
[----:B------:R-:W-:Y:S01]  /*12d70*/  BSSY.RECONVERGENT B0, `(.L_x_181) ;  /* 0x0000011000007945 */ /* 0x000fe20003800200 */
        /* <DEDUP_REMOVED lines=16> */
.L_x_182:
[----:B------:R-:W-:Y:S05]  /*12e80*/  BSYNC.RECONVERGENT B0 ;  /* 0x0000000000007941 */ /* 0x000fea0003800200 */
.L_x_181:
[----:B------:R-:W-:Y:S01]  /*12e90*/  BAR.SYNC.DEFER_BLOCKING 0x1, 0x80 ;  /* 0x0042000000007b1d */ /* 0x000fe20000010000 */
[----:B------:R-:W-:Y:S09]  /*12ea0*/  UISETP.NE.AND UP0, UPT, UR52, -0x8, UPT ;  /* 0xfffffff83400788c */ /* 0x000ff2000bf05270 */
[----:B------:R-:W-:Y:S05]  /*12eb0*/  BRA.U !UP0, `(.L_x_183) ;  /* 0x0000000108247547 */ /* 0x000fea000b800000 */
[----:B------:R-:W-:Y:S01]  /*12ec0*/  ISETP.NE.AND P0, PT, R194, RZ, PT ;  /* 0x000000ffc200720c */ /* 0x000fe20003f05270 */
[----:B------:R-:W-:Y:S01]  /*12ed0*/  IMAD.U32 R0, RZ, RZ, UR46 ;  /* 0x0000002eff007e24 */ /* 0x000fe2000f8e00ff */
[----:B------:R-:W-:Y:S04]  /*12ee0*/  UIADD3 UR4, UPT, UPT, UR46, 0x1, URZ ;  /* 0x000000012e047890 */ /* 0x000fe8000fffe0ff */
[----:B------:R-:W-:Y:S04]  /*12ef0*/  UISETP.NE.AND UP0, UPT, UR4, 0x4, UPT ;  /* 0x000000040400788c */ /* 0x000fe8000bf05270 */
[----:B------:R-:W-:Y:S03]  /*12f00*/  USEL UR46, UR4, URZ, UP0 ;  /* 0x000000ff042e7287 */ /* 0x000fe60008000000 */
[----:B------:R-:W-:Y:S05]  /*12f10*/  @P0 LEA R0, R0, UR44, 0x3 ;  /* 0x0000002c00000c11 */ /* 0x000fea000f8e18ff */
[----:B------:R-:W-:Y:S05]  /*12f20*/  @P0 VIADD R3, R0, 0x30 ;  /* 0x0000003000030836 */ /* 0x000fea0000000000 */
[----:B------:R-:W-:Y:S04]  /*12f30*/  @P0 PRMT R3, R200, 0x654, R3 ;  /* 0x00000654c8030816 */ /* 0x000fe80000000003 */
[----:B------:R1:W-:Y:S03]  /*12f40*/  @P0 SYNCS.ARRIVE.TRANS64.RED.A1T0 RZ, [R3+URZ], RZ ;  /* 0x000000ff03ff09a7 */ /* 0x0003e600081004ff */
.L_x_183:
[----:B------:R-:W-:Y:S01]  /*12f50*/  R2UR UR6, R193 ;  /* 0x00000000c10672ca */ /* 0x000fe200000e0000 */
[----:B------:R-:W-:Y:S01]  /*12f60*/  UIADD3 UR52, UPT, UPT, UR52, 0x8, URZ ;  /* 0x0000000834347890 */ /* 0x000fe2000fffe0ff */
[----:B------:R-:W-:Y:S01]  /*12f70*/  R2UR UR5, R178 ;  /* 0x00000000b20572ca */ /* 0x000fe200000e0000 */
[----:B------:R-:W-:Y:S01]  /*12f80*/  ULOP3.LUT UR43, UR43, 0x1, URZ, 0x3c, !UPT ;  /* 0x000000012b2b7892 */ /* 0x000fe2000f8e3cff */
[----:B------:R-:W-:Y:S02]  /*12f90*/  R2UR UR4, R179 ;  /* 0x00000000b30472ca */ /* 0x000fe400000e0000 */
[----:B------:R-:W-:Y:S02]  /*12fa0*/  R2UR UR60, R192 ;  /* 0x00000000c03c72ca */ /* 0x000fe400000e0000 */
[C---:B------:R-:W-:Y:S04]  /*12fb0*/  ISETP.NE.AND P0, PT, R183.reuse, 0x2, PT ;  /* 0x00000002b700780c */ /* 0x040fe80003f05270 */
[----:B-1----:R-:W-:Y:S01]  /*12fc0*/  SEL R3, RZ, 0x1, P0 ;  /* 0x00000001ff037807 */ /* 0x002fe20000000000 */
[----:B------:R-:W-:Y:S01]  /*12fd0*/  UISETP.NE.AND UP0, UPT, UR6, URZ, UPT ;  /* 0x000000ff0600728c */ /* 0x000fe2000bf05270 */
[----:B------:R-:W-:Y:S01]  /*12fe0*/  SEL R183, R183, RZ, P0 ;  /* 0x000000ffb7b77207 */ /* 0x000fe20000000000 */
[----:B------:R-:W-:Y:S01]  /*12ff0*/  UIADD3 UR20, UPT, UPT, UR37, UR5, URZ ;  /* 0x0000000525147290 */ /* 0x000fe2000fffe0ff */
[----:B------:R-:W-:Y:S01]  /*13000*/  LOP3.LUT R186, R186, R3, RZ, 0x3c, !PT ;  /* 0x00000003baba7212 */ /* 0x000fe200078e3cff */
[----:B------:R-:W-:Y:S05]  /*13010*/  UIADD3 UR36, UPT, UPT, UR38, UR4, URZ ;  /* 0x0000000426247290 */ /* 0x000fea000fffe0ff */
[----:B------:R-:W-:Y:S07]  /*13020*/  BRA.U UP0, `(.L_x_184) ;  /* 0xffffff3d00007547 */ /* 0x000fee000b83ffff */
[----:B------:R-:W-:Y:S01]  /*13030*/  R2UR UR4, R180 ;  /* 0x00000000b40472ca */ /* 0x000fe200000e0000 */
[----:B------:R-:W-:-:S12]  /*13040*/  SYNCS.ARRIVE.TRANS64.A1T0 RZ, [UR44+0xb0], RZ ;  /* 0x0000b0ffffff79a7 */ /* 0x000fd8000810002c */
[----:B------:R-:W-:-:S09]  /*13050*/  UISETP.NE.AND UP0, UPT, UR4, URZ, UPT ;  /* 0x000000ff0400728c */ /* 0x000fd2000bf05270 */
[----:B------:R-:W-:Y:S05]  /*13060*/  BRA.U !UP0, `(.L_x_185) ;  /* 0x0000000108487547 */ /* 0x000fea000b800000 */
[----:B------:R-:W1:Y:S02]  /*13070*/  LDCU.64 UR4, c[0x0][0xc90] ;  /* 0x00019200ff0477ac */ /* 0x000e640008000a00 */
[----:B-1----:R-:W-:-:S04]  /*13080*/  UISETP.NE.U32.AND UP0, UPT, UR4, URZ, UPT ;  /* 0x000000ff0400728c */ /* 0x002fc8000bf05070 */
[----:B------:R-:W-:-:S09]  /*13090*/  UISETP.NE.AND.EX UP0, UPT, UR5, URZ, UPT, UP0 ;  /* 0x000000ff0500728c */ /* 0x000fd2000bf05300 */
[----:B------:R-:W-:Y:S05]  /*130a0*/  BRA.U UP0, `(.L_x_186) ;  /* 0x00000001000c7547 */ /* 0x000fea000b800000 */
[----:B------:R-:W-:-:S13]  /*130b0*/  FSETP.NEU.AND P0, PT, R133, RZ, PT ;  /* 0x000000ff8500720b */ /* 0x000fda0003f0d000 */
[----:B------:R-:W-:Y:S05]  /*130c0*/  @!P0 EXIT ;  /* 0x000000000000894d */ /* 0x000fea0003800000 */
[----:B------:R-:W-:Y:S05]  /*130d0*/  BRA `(.L_x_185) ;  /* 0x00000000002c7947 */ /* 0x000fea0003800000 */
.L_x_186:
[----:B------:R-:W-:Y:S01]  /*130e0*/  ISETP.NE.AND P0, PT, R182, RZ, PT ;  /* 0x000000ffb600720c */ /* 0x000fe20003f05270 */
[----:B------:R-:W-:-:S12]  /*130f0*/  BSSY.RECONVERGENT B0, `(.L_x_185) ;  /* 0x0000009000007945 */ /* 0x000fd80003800200 */
[----:B------:R-:W-:Y:S05]  /*13100*/  @P0 BRA `(.L_x_187) ;  /* 0x0000000000140947 */ /* 0x000fea0003800000 */
[----:B------:R-:W1:Y:S02]  /*13110*/  LDCU.64 UR4, c[0x0][0xc88] ;  /* 0x00019100ff0477ac */ /* 0x000e640008000a00 */
[----:B-1----:R-:W-:-:S04]  /*13120*/  ISETP.NE.U32.AND P0, PT, RZ, UR4, PT ;  /* 0x00000004ff007c0c */ /* 0x002fc8000bf05070 */
[----:B------:R-:W-:-:S13]  /*13130*/  ISETP.NE.AND.EX P0, PT, RZ, UR5, PT, P0 ;  /* 0x00000005ff007c0c */ /* 0x000fda000bf05300 */
[----:B------:R-:W-:Y:S05]  /*13140*/  @!P0 EXIT ;  /* 0x000000000000894d */ /* 0x000fea0003800000 */
[----:B------:R-:W-:Y:S05]  /*13150*/  BRA `(.L_x_188) ;  /* 0x0000000000087947 */ /* 0x000fea0003800000 */
.L_x_187:
[----:B------:R-:W-:-:S13]  /*13160*/  FSETP.NEU.AND P0, PT, R133, RZ, PT ;  /* 0x000000ff8500720b */ /* 0x000fda0003f0d000 */
[----:B------:R-:W-:Y:S05]  /*13170*/  @!P0 EXIT ;  /* 0x000000000000894d */ /* 0x000fea0003800000 */
.L_x_188:
[----:B------:R-:W-:Y:S05]  /*13180*/  BSYNC.RECONVERGENT B0 ;  /* 0x0000000000007941 */ /* 0x000fea0003800200 */
.L_x_185:
[----:B------:R-:W1:Y:S01]  /*13190*/  S2UR UR5, SR_CgaCtaId ;  /* 0x00000000000579c3 */ /* 0x000e620000008800 */
[----:B------:R-:W-:Y:S01]  /*131a0*/  ULEA UR4, UR46, UR44, 0x3 ;  /* 0x0000002c2e047291 */ /* 0x000fe2000f8e18ff */
[----:B------:R-:W-:-:S04]  /*131b0*/  DEPBAR.LE SB0, 0x0 ;  /* 0x000080000000791a */ /* 0x000fc80000000000 */
[----:B------:R-:W-:-:S04]  /*131c0*/  UIADD3 UR4, UPT, UPT, UR4, 0x30, URZ ;  /* 0x0000003004047890 */ /* 0x000fc8000fffe0ff */
[----:B-1----:R-:W-:-:S09]  /*131d0*/  UPRMT UR4, UR5, 0x654, UR4 ;  /* 0x0000065405047896 */ /* 0x002fd20008000004 */
[----:B------:R-:W-:Y:S01]  /*131e0*/  SYNCS.ARRIVE.TRANS64.RED.A1T0 RZ, [UR4], RZ ;  /* 0x000000ffffff79a7 */ /* 0x000fe20008100404 */
[----:B------:R-:W-:Y:S05]  /*131f0*/  EXIT ;  /* 0x000000000000794d */ /* 0x000fea0003800000 */
.L_x_24:
[----:B-1----:R1:W3:Y:S02]  /*13200*/  SYNCS.PHASECHK.TRANS64.TRYWAIT P0, [R0+URZ+0xa0], R5 ;  /* 0x0000a005000075a7 */ /* 0x0022e400080011ff */
[----:B---3--:R-:W-:Y:S05]  /*13210*/  @!P0 NANOSLEEP.SYNCS 0x989680 ;  /* 0x009896800000895d */ /* 0x008fea0003900000 */
[----:B------:R-:W3:Y:S02]  /*13220*/  @!P0 SYNCS.PHASECHK.TRANS64 P0, [R0+URZ+0xa0], R5 ;  /* 0x0000a005000085a7 */ /* 0x000ee400080010ff */
[----:B---3--:R-:W-:Y:S05]  /*13230*/  @!P0 BRA `(.L_x_24) ;  /* 0xfffffffc00f08947 */ /* 0x008fea000383ffff */
[----:B------:R-:W-:Y:S05]  /*13240*/  BRA `(.L_x_189) ;  /* 0xfffffee800047947 */ /* 0x000fea000383ffff */
.L_x_27:
[----:B---3--:R-:W-:-:S07]  /*13250*/  MOV R0, UR57 ;  /* 0x0000003900007c02 */ /* 0x008fce0008000f00 */
.L_x_190:
[----:B---3--:R3:W4:Y:S02]  /*13260*/  SYNCS.PHASECHK.TRANS64.TRYWAIT P0, [R0+URZ+0x8], R3 ;  /* 0x00000803000075a7 */ /* 0x00872400080011ff */
[----:B----4-:R-:W-:Y:S05]  /*13270*/  @!P0 NANOSLEEP.SYNCS 0x989680 ;  /* 0x009896800000895d */ /* 0x010fea0003900000 */
[----:B------:R-:W4:Y:S02]  /*13280*/  @!P0 SYNCS.PHASECHK.TRANS64 P0, [R0+URZ+0x8], R3 ;  /* 0x00000803000085a7 */ /* 0x000f2400080010ff */
[----:B----4-:R-:W-:Y:S05]  /*13290*/  @!P0 BRA `(.L_x_190) ;  /* 0xfffffffc00f08947 */ /* 0x010fea000383ffff */
[----:B------:R-:W-:Y:S05]  /*132a0*/  BRA `(.L_x_26) ;  /* 0xfffffee800387947 */ /* 0x000fea000383ffff */
.L_x_34:
[----:B--2---:R-:W-:-:S07]  /*132b0*/  MOV R0, UR57 ;  /* 0x0000003900007c02 */ /* 0x004fce0008000f00 */
.L_x_191:
[----:B-1----:R1:W2:Y:S02]  /*132c0*/  SYNCS.PHASECHK.TRANS64.TRYWAIT P0, [R0+URZ+0x8], R3 ;  /* 0x00000803000075a7 */ /* 0x0022a400080011ff */
[----:B--2---:R-:W-:Y:S05]  /*132d0*/  @!P0 NANOSLEEP.SYNCS 0x989680 ;  /* 0x009896800000895d */ /* 0x004fea0003900000 */
[----:B------:R-:W2:Y:S02]  /*132e0*/  @!P0 SYNCS.PHASECHK.TRANS64 P0, [R0+URZ+0x8], R3 ;  /* 0x00000803000085a7 */ /* 0x000ea400080010ff */
[----:B--2---:R-:W-:Y:S05]  /*132f0*/  @!P0 BRA `(.L_x_191) ;  /* 0xfffffffc00f08947 */ /* 0x004fea000383ffff */
[----:B------:R-:W-:Y:S05]  /*13300*/  BRA `(.L_x_33) ;  /* 0xfffffeec003c7947 */ /* 0x000fea000383ffff */
.L_x_41:
[----:B-1----:R1:W2:Y:S02]  /*13310*/  SYNCS.PHASECHK.TRANS64.TRYWAIT P0, [R3+URZ+0x60], R0 ;  /* 0x00006000030075a7 */ /* 0x0022a400080011ff */
[----:B--2---:R-:W-:Y:S05]  /*13320*/  @!P0 NANOSLEEP.SYNCS 0x989680 ;  /* 0x009896800000895d */ /* 0x004fea0003900000 */
[----:B------:R-:W2:Y:S02]  /*13330*/  @!P0 SYNCS.PHASECHK.TRANS64 P0, [R3+URZ+0x60], R0 ;  /* 0x00006000030085a7 */ /* 0x000ea400080010ff */
[----:B--2---:R-:W-:Y:S05]  /*13340*/  @!P0 BRA `(.L_x_41) ;  /* 0xfffffffc00f08947 */ /* 0x004fea000383ffff */
[----:B------:R-:W-:Y:S05]  /*13350*/  BRA `(.L_x_192) ;  /* 0xfffffef0004c7947 */ /* 0x000fea000383ffff */
.L_x_47:
[----:B--2---:R2:W3:Y:S02]  /*13360*/  SYNCS.PHASECHK.TRANS64.TRYWAIT P0, [R0+URZ+0x90], R5 ;  /* 0x00009005000075a7 */ /* 0x0044e400080011ff */
[----:B---3--:R-:W-:Y:S05]  /*13370*/  @!P0 NANOSLEEP.SYNCS 0x989680 ;  /* 0x009896800000895d */ /* 0x008fea0003900000 */
[----:B------:R-:W3:Y:S02]  /*13380*/  @!P0 SYNCS.PHASECHK.TRANS64 P0, [R0+URZ+0x90], R5 ;  /* 0x00009005000085a7 */ /* 0x000ee400080010ff */
[----:B---3--:R-:W-:Y:S05]  /*13390*/  @!P0 BRA `(.L_x_47) ;  /* 0xfffffffc00f08947 */ /* 0x008fea000383ffff */
[----:B------:R-:W-:Y:S05]  /*133a0*/  BRA `(.L_x_193) ;  /* 0xfffffef800487947 */ /* 0x000fea000383ffff */
.L_x_48:
[----:B------:R-:W-:-:S07]  /*133b0*/  MOV R0, UR4 ;  /* 0x0000000400007c02 */ /* 0x000fce0008000f00 */
.L_x_194:
[----:B--2---:R2:W3:Y:S02]  /*133c0*/  SYNCS.PHASECHK.TRANS64.TRYWAIT P0, [R0+URZ+0x70], R5 ;  /* 0x00007005000075a7 */ /* 0x0044e400080011ff */
[----:B---3--:R-:W-:Y:S05]  /*133d0*/  @!P0 NANOSLEEP.SYNCS 0x989680 ;  /* 0x009896800000895d */ /* 0x008fea0003900000 */
[----:B------:R-:W3:Y:S02]  /*133e0*/  @!P0 SYNCS.PHASECHK.TRANS64 P0, [R0+URZ+0x70], R5 ;  /* 0x00007005000085a7 */ /* 0x000ee400080010ff */
[----:B---3--:R-:W-:Y:S05]  /*133f0*/  @!P0 BRA `(.L_x_194) ;  /* 0xfffffffc00f08947 */ /* 0x008fea000383ffff */
[----:B------:R-:W-:Y:S05]  /*13400*/  BRA `(.L_x_195) ;  /* 0xfffffef800587947 */ /* 0x000fea000383ffff */
.L_x_49:
[----:B--2---:R2:W3:Y:S02]  /*13410*/  SYNCS.PHASECHK.TRANS64.TRYWAIT P1, [R0+URZ+0x60], R5 ;  /* 0x00006005000075a7 */ /* 0x0044e400080211ff */
[----:B---3--:R-:W-:Y:S05]  /*13420*/  @!P1 NANOSLEEP.SYNCS 0x989680 ;  /* 0x009896800000995d */ /* 0x008fea0003900000 */
[----:B------:R-:W3:Y:S02]  /*13430*/  @!P1 SYNCS.PHASECHK.TRANS64 P1, [R0+URZ+0x60], R5 ;  /* 0x00006005000095a7 */ /* 0x000ee400080210ff */
[----:B---3--:R-:W-:Y:S05]  /*13440*/  @!P1 BRA `(.L_x_49) ;  /* 0xfffffffc00f09947 */ /* 0x008fea000383ffff */
[----:B------:R-:W-:Y:S05]  /*13450*/  BRA `(.L_x_196) ;  /* 0xfffffef800887947 */ /* 0x000fea000383ffff */
.L_x_52:
[----:B------:R-:W-:-:S07]  /*13460*/  MOV R0, UR4 ;  /* 0x0000000400007c02 */ /* 0x000fce0008000f00 */
.L_x_197:
[----:B--2---:R2:W3:Y:S02]  /*13470*/  SYNCS.PHASECHK.TRANS64.TRYWAIT P0, [R0+URZ+0x70], R3 ;  /* 0x00007003000075a7 */ /* 0x0044e400080011ff */
[----:B---3--:R-:W-:Y:S05]  /*13480*/  @!P0 NANOSLEEP.SYNCS 0x989680 ;  /* 0x009896800000895d */ /* 0x008fea0003900000 */
[----:B------:R-:W3:Y:S02]  /*13490*/  @!P0 SYNCS.PHASECHK.TRANS64 P0, [R0+URZ+0x70], R3 ;  /* 0x00007003000085a7 */ /* 0x000ee400080010ff */
[----:B---3--:R-:W-:Y:S05]  /*134a0*/  @!P0 BRA `(.L_x_197) ;  /* 0xfffffffc00f08947 */ /* 0x008fea000383ffff */
[----:B------:R-:W-:Y:S05]  /*134b0*/  BRA `(.L_x_51) ;  /* 0xfffffef800dc7947 */ /* 0x000fea000383ffff */
.L_x_59:
[----:B-1----:R1:W2:Y:S02]  /*134c0*/  SYNCS.PHASECHK.TRANS64.TRYWAIT P0, [R2+URZ+0x60], R3 ;  /* 0x00006003020075a7 */ /* 0x0022a400080011ff */
[----:B--2---:R-:W-:Y:S05]  /*134d0*/  @!P0 NANOSLEEP.SYNCS 0x989680 ;  /* 0x009896800000895d */ /* 0x004fea0003900000 */
[----:B------:R-:W2:Y:S02]  /*134e0*/  @!P0 SYNCS.PHASECHK.TRANS64 P0, [R2+URZ+0x60], R3 ;  /* 0x00006003020085a7 */ /* 0x000ea400080010ff */
[----:B--2---:R-:W-:Y:S05]  /*134f0*/  @!P0 BRA `(.L_x_59) ;  /* 0xfffffffc00f08947 */ /* 0x004fea000383ffff */
[----:B------:R-:W-:Y:S05]  /*13500*/  BRA `(.L_x_198) ;  /* 0xffffff0800947947 */ /* 0x000fea000383ffff */
.L_x_62:
[----:B------:R-:W-:-:S07]  /*13510*/  MOV R17, UR6 ;  /* 0x0000000600117c02 */ /* 0x000fce0008000f00 */
.L_x_199:
[----:B-1----:R1:W2:Y:S02]  /*13520*/  SYNCS.PHASECHK.TRANS64.TRYWAIT P2, [R17+URZ], R16 ;  /* 0x00000010110075a7 */ /* 0x0022a400080411ff */
[----:B--2---:R-:W-:Y:S05]  /*13530*/  @!P2 NANOSLEEP.SYNCS 0x989680 ;  /* 0x009896800000a95d */ /* 0x004fea0003900000 */
[----:B------:R-:W2:Y:S02]  /*13540*/  @!P2 SYNCS.PHASECHK.TRANS64 P2, [R17+URZ], R16 ;  /* 0x000000101100a5a7 */ /* 0x000ea400080410ff */
[----:B--2---:R-:W-:Y:S05]  /*13550*/  @!P2 BRA `(.L_x_199) ;  /* 0xfffffffc00f0a947 */ /* 0x004fea000383ffff */
[----:B------:R-:W-:Y:S05]  /*13560*/  BRA `(.L_x_61) ;  /* 0xffffff0800f87947 */ /* 0x000fea000383ffff */
.L_x_63:
[----:B-1----:R-:W-:-:S07]  /*13570*/  MOV R16, UR6 ;  /* 0x0000000600107c02 */ /* 0x002fce0008000f00 */
.L_x_200:
[----:B-1----:R1:W2:Y:S02]  /*13580*/  SYNCS.PHASECHK.TRANS64.TRYWAIT P2, [R16+URZ+0x88], R19 ;  /* 0x00008813100075a7 */ /* 0x0022a400080411ff */
[----:B--2---:R-:W-:Y:S05]  /*13590*/  @!P2 NANOSLEEP.SYNCS 0x989680 ;  /* 0x009896800000a95d */ /* 0x004fea0003900000 */
[----:B------:R-:W2:Y:S02]  /*135a0*/  @!P2 SYNCS.PHASECHK.TRANS64 P2, [R16+URZ+0x88], R19 ;  /* 0x000088131000a5a7 */ /* 0x000ea400080410ff */
[----:B--2---:R-:W-:Y:S05]  /*135b0*/  @!P2 BRA `(.L_x_200) ;  /* 0xfffffffc00f0a947 */ /* 0x004fea000383ffff */
[----:B------:R-:W-:Y:S05]  /*135c0*/  BRA `(.L_x_201) ;  /* 0xffffff0c00047947 */ /* 0x000fea000383ffff */
.L_x_66:
[----:B------:R-:W-:Y:S07]  /*135d0*/  MOV R17, UR6 ;  /* 0x0000000600117c02 */ /* 0x000fee0008000f00 */
.L_x_202:
[----:B--2---:R2:W3:Y:S02]  /*135e0*/  SYNCS.PHASECHK.TRANS64.TRYWAIT P0, [R17+URZ], R20 ;  /* 0x00000014110075a7 */ /* 0x0044e400080011ff */
[----:B---3--:R-:W-:Y:S05]  /*135f0*/  @!P0 NANOSLEEP.SYNCS 0x989680 ;  /* 0x009896800000895d */ /* 0x008fea0003900000 */
[----:B------:R-:W3:Y:S02]  /*13600*/  @!P0 SYNCS.PHASECHK.TRANS64 P0, [R17+URZ], R20 ;  /* 0x00000014110085a7 */ /* 0x000ee400080010ff */
[----:B---3--:R-:W-:Y:S05]  /*13610*/  @!P0 BRA `(.L_x_202) ;  /* 0xfffffffc00f08947 */ /* 0x008fea000383ffff */
[----:B------:R-:W-:Y:S05]  /*13620*/  BRA `(.L_x_65) ;  /* 0xffffff1000507947 */ /* 0x000fea000383ffff */
.L_x_69:
[----:B------:R-:W-:-:S07]  /*13630*/  MOV R0, UR6 ;  /* 0x0000000600007c02 */ /* 0x000fce0008000f00 */
.L_x_203:
[----:B-1----:R1:W2:Y:S02]  /*13640*/  SYNCS.PHASECHK.TRANS64.TRYWAIT P0, [R0+URZ+0xb0], R3 ;  /* 0x0000b003000075a7 */ /* 0x0022a400080011ff */
[----:B--2---:R-:W-:Y:S05]  /*13650*/  @!P0 NANOSLEEP.SYNCS 0x989680 ;  /* 0x009896800000895d */ /* 0x004fea0003900000 */
[----:B------:R-:W2:Y:S02]  /*13660*/  @!P0 SYNCS.PHASECHK.TRANS64 P0, [R0+URZ+0xb0], R3 ;  /* 0x0000b003000085a7 */ /* 0x000ea400080010ff */
[----:B--2---:R-:W-:Y:S05]  /*13670*/  @!P0 BRA `(.L_x_203) ;  /* 0xfffffffc00f08947 */ /* 0x004fea000383ffff */
[----:B------:R-:W-:Y:S05]  /*13680*/  BRA `(.L_x_204) ;  /* 0xffffff1400547947 */ /* 0x000fea000383ffff */
.L_x_74:
[----:B-1----:R1:W2:Y:S02]  /*13690*/  SYNCS.PHASECHK.TRANS64.TRYWAIT P0, [R12+URZ+0x60], R9 ;  /* 0x000060090c0075a7 */ /* 0x0022a400080011ff */
[----:B--2---:R-:W-:Y:S05]  /*136a0*/  @!P0 NANOSLEEP.SYNCS 0x989680 ;  /* 0x009896800000895d */ /* 0x004fea0003900000 */
[----:B------:R-:W2:Y:S02]  /*136b0*/  @!P0 SYNCS.PHASECHK.TRANS64 P0, [R12+URZ+0x60], R9 ;  /* 0x000060090c0085a7 */ /* 0x000ea400080010ff */
[----:B--2---:R-:W-:Y:S05]  /*136c0*/  @!P0 BRA `(.L_x_74) ;  /* 0xfffffffc00f08947 */ /* 0x004fea000383ffff */
[----:B------:R-:W-:Y:S05]  /*136d0*/  BRA `(.L_x_205) ;  /* 0xffffff1800847947 */ /* 0x000fea000383ffff */
.L_x_77:
[----:B------:R-:W-:Y:S07]  /*136e0*/  MOV R0, UR21 ;  /* 0x0000001500007c02 */ /* 0x000fee0008000f00 */
.L_x_206:
[----:B-1----:R1:W2:Y:S02]  /*136f0*/  SYNCS.PHASECHK.TRANS64.TRYWAIT P2, [R0+URZ+0x58], R9 ;  /* 0x00005809000075a7 */ /* 0x0022a400080411ff */
[----:B--2---:R-:W-:Y:S05]  /*13700*/  @!P2 NANOSLEEP.SYNCS 0x989680 ;  /* 0x009896800000a95d */ /* 0x004fea0003900000 */
[----:B------:R-:W2:Y:S02]  /*13710*/  @!P2 SYNCS.PHASECHK.TRANS64 P2, [R0+URZ+0x58], R9 ;  /* 0x000058090000a5a7 */ /* 0x000ea400080410ff */
[----:B--2---:R-:W-:Y:S05]  /*13720*/  @!P2 BRA `(.L_x_206) ;  /* 0xfffffffc00f0a947 */ /* 0x004fea000383ffff */
[----:B------:R-:W-:Y:S05]  /*13730*/  BRA `(.L_x_76) ;  /* 0xffffff1c00ec7947 */ /* 0x000fea000383ffff */
.L_x_80:
[----:B------:R-:W-:Y:S07]  /*13740*/  MOV R9, UR21 ;  /* 0x0000001500097c02 */ /* 0x000fee0008000f00 */
.L_x_207:
[----:B-1----:R1:W2:Y:S02]  /*13750*/  SYNCS.PHASECHK.TRANS64.TRYWAIT P0, [R9+URZ+0x30], R10 ;  /* 0x0000300a090075a7 */ /* 0x0022a400080011ff */
[----:B--2---:R-:W-:Y:S05]  /*13760*/  @!P0 NANOSLEEP.SYNCS 0x989680 ;  /* 0x009896800000895d */ /* 0x004fea0003900000 */
[----:B------:R-:W2:Y:S02]  /*13770*/  @!P0 SYNCS.PHASECHK.TRANS64 P0, [R9+URZ+0x30], R10 ;  /* 0x0000300a090085a7 */ /* 0x000ea400080010ff */
[----:B--2---:R-:W-:Y:S05]  /*13780*/  @!P0 BRA `(.L_x_207) ;  /* 0xfffffffc00f08947 */ /* 0x004fea000383ffff */
[----:B------:R-:W-:Y:S05]  /*13790*/  BRA `(.L_x_208) ;  /* 0xffffff2000547947 */ /* 0x000fea000383ffff */
.L_x_81:
[----:B------:R-:W-:Y:S07]  /*137a0*/  MOV R9, UR21 ;  /* 0x0000001500097c02 */ /* 0x000fee0008000f00 */
.L_x_209:
[----:B-1----:R1:W2:Y:S02]  /*137b0*/  SYNCS.PHASECHK.TRANS64.TRYWAIT P0, [R9+URZ+0x38], R10 ;  /* 0x0000380a090075a7 */ /* 0x0022a400080011ff */
[----:B--2---:R-:W-:Y:S05]  /*137c0*/  @!P0 NANOSLEEP.SYNCS 0x989680 ;  /* 0x009896800000895d */ /* 0x004fea0003900000 */
[----:B------:R-:W2:Y:S02]  /*137d0*/  @!P0 SYNCS.PHASECHK.TRANS64 P0, [R9+URZ+0x38], R10 ;  /* 0x0000380a090085a7 */ /* 0x000ea400080010ff */
[----:B--2---:R-:W-:Y:S05]  /*137e0*/  @!P0 BRA `(.L_x_209) ;  /* 0xfffffffc00f08947 */ /* 0x004fea000383ffff */
[----:B------:R-:W-:Y:S05]  /*137f0*/  BRA `(.L_x_210) ;  /* 0xffffff2000a87947 */ /* 0x000fea000383ffff */
.L_x_82:
[----:B------:R-:W-:Y:S07]  /*13800*/  MOV R9, UR21 ;  /* 0x0000001500097c02 */ /* 0x000fee0008000f00 */
.L_x_211:
[----:B-1----:R1:W2:Y:S02]  /*13810*/  SYNCS.PHASECHK.TRANS64.TRYWAIT P0, [R9+URZ+0x40], R10 ;  /* 0x0000400a090075a7 */ /* 0x0022a400080011ff */
[----:B--2---:R-:W-:Y:S05]  /*13820*/  @!P0 NANOSLEEP.SYNCS 0x989680 ;  /* 0x009896800000895d */ /* 0x004fea0003900000 */
[----:B------:R-:W2:Y:S02]  /*13830*/  @!P0 SYNCS.PHASECHK.TRANS64 P0, [R9+URZ+0x40], R10 ;  /* 0x0000400a090085a7 */ /* 0x000ea400080010ff */
[----:B--2---:R-:W-:Y:S05]  /*13840*/  @!P0 BRA `(.L_x_211) ;  /* 0xfffffffc00f08947 */ /* 0x004fea000383ffff */
[----:B------:R-:W-:Y:S05]  /*13850*/  BRA `(.L_x_212) ;  /* 0xffffff2400087947 */ /* 0x000fea000383ffff */
.L_x_83:
[----:B------:R-:W-:Y:S07]  /*13860*/  MOV R9, UR21 ;  /* 0x0000001500097c02 */ /* 0x000fee0008000f00 */
.L_x_213:
[----:B-1----:R1:W2:Y:S02]  /*13870*/  SYNCS.PHASECHK.TRANS64.TRYWAIT P0, [R9+URZ+0x48], R10 ;  /* 0x0000480a090075a7 */ /* 0x0022a400080011ff */
[----:B--2---:R-:W-:Y:S05]  /*13880*/  @!P0 NANOSLEEP.SYNCS 0x989680 ;  /* 0x009896800000895d */ /* 0x004fea0003900000 */
[----:B------:R-:W2:Y:S02]  /*13890*/  @!P0 SYNCS.PHASECHK.TRANS64 P0, [R9+URZ+0x48], R10 ;  /* 0x0000480a090085a7 */ /* 0x000ea400080010ff */
[----:B--2---:R-:W-:Y:S05]  /*138a0*/  @!P0 BRA `(.L_x_213) ;  /* 0xfffffffc00f08947 */ /* 0x004fea000383ffff */
[----:B------:R-:W-:Y:S05]  /*138b0*/  BRA `(.L_x_214) ;  /* 0xffffff24006c7947 */ /* 0x000fea000383ffff */
.L_x_84:
[----:B------:R-:W-:Y:S07]  /*138c0*/  MOV R0, UR21 ;  /* 0x0000001500007c02 */ /* 0x000fee0008000f00 */
.L_x_215:
[----:B-1----:R1:W2:Y:S02]  /*138d0*/  SYNCS.PHASECHK.TRANS64.TRYWAIT P0, [R0+URZ+0x30], R9 ;  /* 0x00003009000075a7 */ /* 0x0022a400080011ff */
[----:B--2---:R-:W-:Y:S05]  /*138e0*/  @!P0 NANOSLEEP.SYNCS 0x989680 ;  /* 0x009896800000895d */ /* 0x004fea0003900000 */
[----:B------:R-:W2:Y:S02]  /*138f0*/  @!P0 SYNCS.PHASECHK.TRANS64 P0, [R0+URZ+0x30], R9 ;  /* 0x00003009000085a7 */ /* 0x000ea400080010ff */
[----:B--2---:R-:W-:Y:S05]  /*13900*/  @!P0 BRA `(.L_x_215) ;  /* 0xfffffffc00f08947 */ /* 0x004fea000383ffff */
[----:B------:R-:W-:Y:S05]  /*13910*/  BRA `(.L_x_216) ;  /* 0xffffff2400d07947 */ /* 0x000fea000383ffff */
.L_x_85:
[----:B------:R-:W-:Y:S07]  /*13920*/  MOV R0, UR21 ;  /* 0x0000001500007c02 */ /* 0x000fee0008000f00 */
.L_x_217:
[----:B-1----:R1:W2:Y:S02]  /*13930*/  SYNCS.PHASECHK.TRANS64.TRYWAIT P0, [R0+URZ+0x38], R9 ;  /* 0x00003809000075a7 */ /* 0x0022a400080011ff */
[----:B--2---:R-:W-:Y:S05]  /*13940*/  @!P0 NANOSLEEP.SYNCS 0x989680 ;  /* 0x009896800000895d */ /* 0x004fea0003900000 */
[----:B------:R-:W2:Y:S02]  /*13950*/  @!P0 SYNCS.PHASECHK.TRANS64 P0, [R0+URZ+0x38], R9 ;  /* 0x00003809000085a7 */ /* 0x000ea400080010ff */
[----:B--2---:R-:W-:Y:S05]  /*13960*/  @!P0 BRA `(.L_x_217) ;  /* 0xfffffffc00f08947 */ /* 0x004fea000383ffff */
[----:B------:R-:W-:Y:S05]  /*13970*/  BRA `(.L_x_218) ;  /* 0xffffff2800307947 */ /* 0x000fea000383ffff */
.L_x_86:
[----:B------:R-:W-:Y:S07]  /*13980*/  MOV R0, UR21 ;  /* 0x0000001500007c02 */ /* 0x000fee0008000f00 */
.L_x_219:
[----:B-1----:R1:W2:Y:S02]  /*13990*/  SYNCS.PHASECHK.TRANS64.TRYWAIT P0, [R0+URZ+0x40], R9 ;  /* 0x00004009000075a7 */ /* 0x0022a400080011ff */
[----:B--2---:R-:W-:Y:S05]  /*139a0*/  @!P0 NANOSLEEP.SYNCS 0x989680 ;  /* 0x009896800000895d */ /* 0x004fea0003900000 */
[----:B------:R-:W2:Y:S02]  /*139b0*/  @!P0 SYNCS.PHASECHK.TRANS64 P0, [R0+URZ+0x40], R9 ;  /* 0x00004009000085a7 */ /* 0x000ea400080010ff */
[----:B--2---:R-:W-:Y:S05]  /*139c0*/  @!P0 BRA `(.L_x_219) ;  /* 0xfffffffc00f08947 */ /* 0x004fea000383ffff */
[----:B------:R-:W-:Y:S05]  /*139d0*/  BRA `(.L_x_220) ;  /* 0xffffff2800947947 */ /* 0x000fea000383ffff */
.L_x_87:
[----:B------:R-:W-:Y:S07]  /*139e0*/  MOV R0, UR21 ;  /* 0x0000001500007c02 */ /* 0x000fee0008000f00 */
.L_x_221:
[----:B-1----:R1:W2:Y:S02]  /*139f0*/  SYNCS.PHASECHK.TRANS64.TRYWAIT P0, [R0+URZ+0x48], R9 ;  /* 0x00004809000075a7 */ /* 0x0022a400080011ff */
[----:B--2---:R-:W-:Y:S05]  /*13a00*/  @!P0 NANOSLEEP.SYNCS 0x989680 ;  /* 0x009896800000895d */ /* 0x004fea0003900000 */
[----:B------:R-:W2:Y:S02]  /*13a10*/  @!P0 SYNCS.PHASECHK.TRANS64 P0, [R0+URZ+0x48], R9 ;  /* 0x00004809000085a7 */ /* 0x000ea400080010ff */
[----:B--2---:R-:W-:Y:S05]  /*13a20*/  @!P0 BRA `(.L_x_221) ;  /* 0xfffffffc00f08947 */ /* 0x004fea000383ffff */
[----:B------:R-:W-:Y:S05]  /*13a30*/  BRA `(.L_x_222) ;  /* 0xffffff2800f07947 */ /* 0x000fea000383ffff */
.L_x_89:
[----:B------:R-:W-:-:S07]  /*13a40*/  MOV R3, UR21 ;  /* 0x0000001500037c02 */ /* 0x000fce0008000f00 */
.L_x_223:
[----:B-1----:R1:W3:Y:S02]  /*13a50*/  SYNCS.PHASECHK.TRANS64.TRYWAIT P0, [R3+URZ+0x30], R10 ;  /* 0x0000300a030075a7 */ /* 0x0022e400080011ff */
[----:B---3--:R-:W-:Y:S05]  /*13a60*/  @!P0 NANOSLEEP.SYNCS 0x989680 ;  /* 0x009896800000895d */ /* 0x008fea0003900000 */
[----:B------:R-:W3:Y:S02]  /*13a70*/  @!P0 SYNCS.PHASECHK.TRANS64 P0, [R3+URZ+0x30], R10 ;  /* 0x0000300a030085a7 */ /* 0x000ee400080010ff */
[----:B---3--:R-:W-:Y:S05]  /*13a80*/  @!P0 BRA `(.L_x_223) ;  /* 0xfffffffc00f08947 */ /* 0x008fea000383ffff */
[----:B------:R-:W-:Y:S05]  /*13a90*/  BRA `(.L_x_224) ;  /* 0xffffff2c00787947 */ /* 0x000fea000383ffff */
.L_x_90:
[----:B-1----:R-:W-:-:S07]  /*13aa0*/  MOV R3, UR21 ;  /* 0x0000001500037c02 */ /* 0x002fce0008000f00 */
.L_x_225:
[----:B-1----:R1:W3:Y:S02]  /*13ab0*/  SYNCS.PHASECHK.TRANS64.TRYWAIT P0, [R3+URZ+0x38], R10 ;  /* 0x0000380a030075a7 */ /* 0x0022e400080011ff */
[----:B---3--:R-:W-:Y:S05]  /*13ac0*/  @!P0 NANOSLEEP.SYNCS 0x989680 ;  /* 0x009896800000895d */ /* 0x008fea0003900000 */
[----:B------:R-:W3:Y:S02]  /*13ad0*/  @!P0 SYNCS.PHASECHK.TRANS64 P0, [R3+URZ+0x38], R10 ;  /* 0x0000380a030085a7 */ /* 0x000ee400080010ff */
[----:B---3--:R-:W-:Y:S05]  /*13ae0*/  @!P0 BRA `(.L_x_225) ;  /* 0xfffffffc00f08947 */ /* 0x008fea000383ffff */
[----:B------:R-:W-:Y:S05]  /*13af0*/  BRA `(.L_x_226) ;  /* 0xffffff2c00687947 */ /* 0x000fea000383ffff */
.L_x_91:
[----:B-1----:R-:W-:-:S07]  /*13b00*/  MOV R3, UR21 ;  /* 0x0000001500037c02 */ /* 0x002fce0008000f00 */
.L_x_227:
[----:B-1----:R1:W3:Y:S02]  /*13b10*/  SYNCS.PHASECHK.TRANS64.TRYWAIT P0, [R3+URZ+0x40], R10 ;  /* 0x0000400a030075a7 */ /* 0x0022e400080011ff */
[----:B---3--:R-:W-:Y:S05]  /*13b20*/  @!P0 NANOSLEEP.SYNCS 0x989680 ;  /* 0x009896800000895d */ /* 0x008fea0003900000 */
[----:B------:R-:W3:Y:S02]  /*13b30*/  @!P0 SYNCS.PHASECHK.TRANS64 P0, [R3+URZ+0x40], R10 ;  /* 0x0000400a030085a7 */ /* 0x000ee400080010ff */
[----:B---3--:R-:W-:Y:S05]  /*13b40*/  @!P0 BRA `(.L_x_227) ;  /* 0xfffffffc00f08947 */ /* 0x008fea000383ffff */
[----:B------:R-:W-:Y:S05]  /*13b50*/  BRA `(.L_x_228) ;  /* 0xffffff2c005c7947 */ /* 0x000fea000383ffff */
.L_x_93:
[----:B-1----:R1:W2:Y:S02]  /*13b60*/  SYNCS.PHASECHK.TRANS64.TRYWAIT P0, [R0+URZ+0x60], R3 ;  /* 0x00006003000075a7 */ /* 0x0022a400080011ff */
[----:B--2---:R-:W-:Y:S05]  /*13b70*/  @!P0 NANOSLEEP.SYNCS 0x989680 ;  /* 0x009896800000895d */ /* 0x004fea0003900000 */
[----:B------:R-:W2:Y:S02]  /*13b80*/  @!P0 SYNCS.PHASECHK.TRANS64 P0, [R0+URZ+0x60], R3 ;  /* 0x00006003000085a7 */ /* 0x000ea400080010ff */
[----:B--2---:R-:W-:Y:S05]  /*13b90*/  @!P0 BRA `(.L_x_93) ;  /* 0xfffffffc00f08947 */ /* 0x004fea000383ffff */
[----:B------:R-:W-:Y:S05]  /*13ba0*/  BRA `(.L_x_229) ;  /* 0xffffff3000347947 */ /* 0x000fea000383ffff */
.L_x_104:
[----:B-1----:R-:W-:Y:S04]  /*13bb0*/  MOV R3, UR44 ;  /* 0x0000002c00037c02 */ /* 0x002fe80008000f00 */
[----:B------:R1:W3:Y:S03]  /*13bc0*/  SYNCS.PHASECHK.TRANS64.TRYWAIT P1, [R3+URZ+0x10], R6 ;  /* 0x00001006030075a7 */ /* 0x0002e600080211ff */
[----:B---3--:R-:W-:Y:S05]  /*13bd0*/  @!P1 NANOSLEEP.SYNCS 0x989680 ;  /* 0x009896800000995d */ /* 0x008fea0003900000 */
[----:B------:R-:W3:Y:S02]  /*13be0*/  @!P1 SYNCS.PHASECHK.TRANS64 P1, [R3+URZ+0x10], R6 ;  /* 0x00001006030095a7 */ /* 0x000ee400080210ff */
[----:B---3--:R-:W-:Y:S05]  /*13bf0*/  @!P1 BRA `(.L_x_104) ;  /* 0xfffffffc00ec9947 */ /* 0x008fea000383ffff */
[----:B------:R-:W-:Y:S05]  /*13c00*/  BRA `(.L_x_103) ;  /* 0xffffff4000147947 */ /* 0x000fea000383ffff */
.L_x_106:
[----:B-1----:R-:W-:Y:S04]  /*13c10*/  MOV R3, UR44 ;  /* 0x0000002c00037c02 */ /* 0x002fe80008000f00 */
[----:B------:R1:W4:Y:S03]  /*13c20*/  SYNCS.PHASECHK.TRANS64.TRYWAIT P0, [R3+URZ+0x80], R4 ;  /* 0x00008004030075a7 */ /* 0x00032600080011ff */
[----:B----4-:R-:W-:Y:S05]  /*13c30*/  @!P0 NANOSLEEP.SYNCS 0x989680 ;  /* 0x009896800000895d */ /* 0x010fea0003900000 */
[----:B------:R-:W4:Y:S02]  /*13c40*/  @!P0 SYNCS.PHASECHK.TRANS64 P0, [R3+URZ+0x80], R4 ;  /* 0x00008004030085a7 */ /* 0x000f2400080010ff */
[----:B----4-:R-:W-:Y:S05]  /*13c50*/  @!P0 BRA `(.L_x_106) ;  /* 0xfffffffc00ec8947 */ /* 0x010fea000383ffff */
[----:B------:R-:W-:Y:S05]  /*13c60*/  BRA `(.L_x_105) ;  /* 0xffffff4000447947 */ /* 0x000fea000383ffff */
.L_x_117:
[----:B--2---:R2:W4:Y:S02]  /*13c70*/  SYNCS.PHASECHK.TRANS64.TRYWAIT P0, [R3+URZ+0x10], R0 ;  /* 0x00001000030075a7 */ /* 0x00452400080011ff */
[----:B----4-:R-:W-:Y:S05]  /*13c80*/  @!P0 NANOSLEEP.SYNCS 0x989680 ;  /* 0x009896800000895d */ /* 0x010fea0003900000 */
[----:B------:R-:W4:Y:S02]  /*13c90*/  @!P0 SYNCS.PHASECHK.TRANS64 P0, [R3+URZ+0x10], R0 ;  /* 0x00001000030085a7 */ /* 0x000f2400080010ff */
[----:B----4-:R-:W-:Y:S05]  /*13ca0*/  @!P0 BRA `(.L_x_117) ;  /* 0xfffffffc00f08947 */ /* 0x010fea000383ffff */
[----:B------:R-:W-:Y:S05]  /*13cb0*/  BRA `(.L_x_116) ;  /* 0xffffff5400f87947 */ /* 0x000fea000383ffff */
.L_x_127:
[----:B-1----:R1:W2:Y:S02]  /*13cc0*/  SYNCS.PHASECHK.TRANS64.TRYWAIT P0, [R11+URZ+0x10], R8 ;  /* 0x000010080b0075a7 */ /* 0x0022a400080011ff */
[----:B--2---:R-:W-:Y:S05]  /*13cd0*/  @!P0 NANOSLEEP.SYNCS 0x989680 ;  /* 0x009896800000895d */ /* 0x004fea0003900000 */
[----:B------:R-:W2:Y:S02]  /*13ce0*/  @!P0 SYNCS.PHASECHK.TRANS64 P0, [R11+URZ+0x10], R8 ;  /* 0x000010080b0085a7 */ /* 0x000ea400080010ff */
[----:B--2---:R-:W-:Y:S05]  /*13cf0*/  @!P0 BRA `(.L_x_127) ;  /* 0xfffffffc00f08947 */ /* 0x004fea000383ffff */
[----:B------:R-:W-:Y:S05]  /*13d00*/  BRA `(.L_x_126) ;  /* 0xffffff6c00947947 */ /* 0x000fea000383ffff */
.L_x_137:
[----:B-1----:R1:W2:Y:S02]  /*13d10*/  SYNCS.PHASECHK.TRANS64.TRYWAIT P0, [R0+URZ+0x10], R5 ;  /* 0x00001005000075a7 */ /* 0x0022a400080011ff */
[----:B--2---:R-:W-:Y:S05]  /*13d20*/  @!P0 NANOSLEEP.SYNCS 0x989680 ;  /* 0x009896800000895d */ /* 0x004fea0003900000 */
[----:B------:R-:W2:Y:S02]  /*13d30*/  @!P0 SYNCS.PHASECHK.TRANS64 P0, [R0+URZ+0x10], R5 ;  /* 0x00001005000085a7 */ /* 0x000ea400080010ff */
[----:B--2---:R-:W-:Y:S05]  /*13d40*/  @!P0 BRA `(.L_x_137) ;  /* 0xfffffffc00f08947 */ /* 0x004fea000383ffff */
[----:B------:R-:W-:Y:S05]  /*13d50*/  BRA `(.L_x_136) ;  /* 0xffffff8000ec7947 */ /* 0x000fea000383ffff */
.L_x_147:
[----:B-1----:R1:W4:Y:S02]  /*13d60*/  SYNCS.PHASECHK.TRANS64.TRYWAIT P0, [R8+URZ+0x10], R5 ;  /* 0x00001005080075a7 */ /* 0x00232400080011ff */
[----:B----4-:R-:W-:Y:S05]  /*13d70*/  @!P0 NANOSLEEP.SYNCS 0x989680 ;  /* 0x009896800000895d */ /* 0x010fea0003900000 */
[----:B------:R-:W4:Y:S02]  /*13d80*/  @!P0 SYNCS.PHASECHK.TRANS64 P0, [R8+URZ+0x10], R5 ;  /* 0x00001005080085a7 */ /* 0x000f2400080010ff */
[----:B----4-:R-:W-:Y:S05]  /*13d90*/  @!P0 BRA `(.L_x_147) ;  /* 0xfffffffc00f08947 */ /* 0x010fea000383ffff */
[----:B------:R-:W-:Y:S05]  /*13da0*/  BRA `(.L_x_146) ;  /* 0xffffff9800807947 */ /* 0x000fea000383ffff */
.L_x_157:
[----:B-1----:R1:W4:Y:S02]  /*13db0*/  SYNCS.PHASECHK.TRANS64.TRYWAIT P0, [R8+URZ+0x10], R5 ;  /* 0x00001005080075a7 */ /* 0x00232400080011ff */
[----:B----4-:R-:W-:Y:S05]  /*13dc0*/  @!P0 NANOSLEEP.SYNCS 0x989680 ;  /* 0x009896800000895d */ /* 0x010fea0003900000 */
[----:B------:R-:W4:Y:S02]  /*13dd0*/  @!P0 SYNCS.PHASECHK.TRANS64 P0, [R8+URZ+0x10], R5 ;  /* 0x00001005080085a7 */ /* 0x000f2400080010ff */
[----:B----4-:R-:W-:Y:S05]  /*13de0*/  @!P0 BRA `(.L_x_157) ;  /* 0xfffffffc00f08947 */ /* 0x010fea000383ffff */
[----:B------:R-:W-:Y:S05]  /*13df0*/  BRA `(.L_x_156) ;  /* 0xffffffac00f07947 */ /* 0x000fea000383ffff */
.L_x_167:
[----:B-1----:R1:W4:Y:S02]  /*13e00*/  SYNCS.PHASECHK.TRANS64.TRYWAIT P0, [R0+URZ+0x10], R5 ;  /* 0x00001005000075a7 */ /* 0x00232400080011ff */
[----:B----4-:R-:W-:Y:S05]  /*13e10*/  @!P0 NANOSLEEP.SYNCS 0x989680 ;  /* 0x009896800000895d */ /* 0x010fea0003900000 */
[----:B------:R-:W4:Y:S02]  /*13e20*/  @!P0 SYNCS.PHASECHK.TRANS64 P0, [R0+URZ+0x10], R5 ;  /* 0x00001005000085a7 */ /* 0x000f2400080010ff */
[----:B----4-:R-:W-:Y:S05]  /*13e30*/  @!P0 BRA `(.L_x_167) ;  /* 0xfffffffc00f08947 */ /* 0x010fea000383ffff */
[----:B------:R-:W-:Y:S05]  /*13e40*/  BRA `(.L_x_166) ;  /* 0xffffffc400847947 */ /* 0x000fea000383ffff */
.L_x_177:
[----:B-1----:R1:W4:Y:S02]  /*13e50*/  SYNCS.PHASECHK.TRANS64.TRYWAIT P0, [R0+URZ+0x10], R3 ;  /* 0x00001003000075a7 */ /* 0x00232400080011ff */
[----:B----4-:R-:W-:Y:S05]  /*13e60*/  @!P0 NANOSLEEP.SYNCS 0x989680 ;  /* 0x009896800000895d */ /* 0x010fea0003900000 */
[----:B------:R-:W4:Y:S02]  /*13e70*/  @!P0 SYNCS.PHASECHK.TRANS64 P0, [R0+URZ+0x10], R3 ;  /* 0x00001003000085a7 */ /* 0x000f2400080010ff */
[----:B----4-:R-:W-:Y:S05]  /*13e80*/  @!P0 BRA `(.L_x_177) ;  /* 0xfffffffc00f08947 */ /* 0x010fea000383ffff */
[----:B------:R-:W-:Y:S05]  /*13e90*/  BRA `(.L_x_176) ;  /* 0xffffffd800e87947 */ /* 0x000fea000383ffff */
        .weak           $__internal_0_$__cuda_sm10x_tcgen05_guardrail_trap_col_being_dealloced_not_returned_by_alloc
        .type           $__internal_0_$__cuda_sm10x_tcgen05_guardrail_trap_col_being_dealloced_not_returned_by_alloc,@function
        .size           $__internal_0_$__cuda_sm10x_tcgen05_guardrail_trap_col_being_dealloced_not_returned_by_alloc,($__internal_1_$__cuda_sm10x_tcgen05_guardrail_trap_phase_invalid_during_alloc - $__internal_0_$__cuda_sm10x_tcgen05_guardrail_trap_col_being_dealloced_not_returned_by_alloc)
$__internal_0_$__cuda_sm10x_tcgen05_guardrail_trap_col_being_dealloced_not_returned_by_alloc:
[----:B------:R-:W-:Y:S05]  /*13ea0*/  BPT.TRAP 0x1 ;  /* 0x000000040000795c */ /* 0x000fea0000300000 */
[----:B------:R-:W-:-:S04]  /*13eb0*/  HFMA2 R3, -RZ, RZ, 0, 0 ;  /* 0x00000000ff037431 */ /* 0x000fc800000001ff */
[----:B------:R-:W-:Y:S05]  /*13ec0*/  RET.REL.NODEC R2 `(_ZN7cutlass13device_kernelINS_4gemm6kernel13GemmUniversalIN4cute5tupleIJiiiiEEENS1_10collective13CollectiveMmaINS1_46MainloopSm100TmaUmmaWarpSpecializedBlockScaledILi1ELi2ELi1ENS5_IJNS4_1CILi2EEESB_NSA_ILi1EEEEEEEENS5_IJNSA_ILi128EEENSA_ILi256EEESG_EEENS5_IJNS_12float_e5m2_tENS_13float_ue8m0_tEEEENS5_IJNS5_IJlSC_lEEENS4_6LayoutINS5_IJNS5_IJNS5_IJNSA_ILi32EEENSA_ILi4EEEEEEiEEESQ_NS5_IJSC_iEEEEEENS5_IJNS5_IJNS5_IJNSA_ILi16EEESO_EEEiEEENS5_IJNS5_IJNSA_ILi0EEESC_EEENSA_ILi512EEEEEENS5_IJSW_iEEEEEEEEEEESK_S13_NS4_8TiledMMAINS4_8MMA_AtomIJNS4_21SM100_MMA_MXF8F6F4_SSISI_SI_fSJ_Li128ELi256ELNS4_4UMMA5MajorE0ELS18_0ELNS17_7ScaleInE0ELS19_0EEEEEENSM_INS5_IJSC_SC_SC_EEENS5_IJSW_SW_SW_EEEEENS5_IJNS4_10UnderscoreES1F_S1F_EEEEENS5_IJNS4_23SM90_TMA_LOAD_MULTICASTES1I_EEENS5_IJNS4_14ComposedLayoutINS4_7SwizzleILi3ELi4ELi3EEENS4_18smem_ptr_flag_bitsILi8EEENSM_INS5_IJNSA_ILi8EEESF_EEENS5_IJSF_SC_EEEEEEENSM_INS5_IJNS5_IJNS5_IJSP_SC_EEENS5_IJSN_SC_EEEEEESC_NS5_IJSO_SB_EEEEEENS5_IJNS5_IJNS5_IJSU_SY_EEESX_EEESW_NS5_IJSC_SY_EEEEEEEEEEEvNS4_8identityES1J_NS5_IJS1T_NSM_INS5_IJNS5_IJNS5_IJSP_SB_EEES1V_EEESC_S1X_EEENS5_IJS20_SW_NS5_IJSC_NSA_ILi1024EEEEEEEEEEEEEEvS25_EENS_8epilogue10collective18CollectiveEpilogueINS2F_23Sm100TmaWarpSpecializedILi4ELi2ELi32ELb1ELb0EEEJNS5_IJNSA_ILi64EEESG_SG_EEENS5_IJNSM_IS2K_SC_EENSM_INS5_IJSN_SB_EEENS5_IJSC_SF_EEEEEEEENS_10bfloat16_tESL_S2R_SL_NS2F_6fusion15FusionCallbacksIS2J_NS2S_17LinearCombinationIS2R_fS2R_fLNS_15FloatRoundStyleE2EEES2L_S2Q_JEEENS4_5SM1004TMEM4LOAD26SM100_TMEM_LOAD_32dp32b32xENS4_13SM90_TMA_LOADENS1K_INS1L_ILi2ELi4ELi3EEENS1N_ILi16EEENSM_INS5_IJS1P_SN_EEES1V_EEEENS4_39AutoVectorizingCopyWithAssumedAlignmentILi128EEENS4_14SM90_TMA_STOREES37_S39_S39_EEEvvEEEEvNT_6ParamsE) ;  /* 0xfffffec0024c7950 */ /* 0x000fea0003c3ffff */
        .weak           $__internal_1_$__cuda_sm10x_tcgen05_guardrail_trap_phase_invalid_during_alloc
        .type           $__internal_1_$__cuda_sm10x_tcgen05_guardrail_trap_phase_invalid_during_alloc,@function
        .size           $__internal_1_$__cuda_sm10x_tcgen05_guardrail_trap_phase_invalid_during_alloc,($__internal_2_$__cuda_sm10x_tcgen05_guardrail_trap_unallocated_columns_being_dealloced - $__internal_1_$__cuda_sm10x_tcgen05_guardrail_trap_phase_invalid_during_alloc)
$__internal_1_$__cuda_sm10x_tcgen05_guardrail_trap_phase_invalid_during_alloc:
[----:B------:R-:W-:Y:S05]  /*13ed0*/  BPT.TRAP 0x1 ;  /* 0x000000040000795c */ /* 0x000fea0000300000 */
[----:B------:R-:W-:-:S04]  /*13ee0*/  MOV R3, 0x0 ;  /* 0x0000000000037802 */ /* 0x000fc80000000f00 */
[----:B------:R-:W-:Y:S05]  /*13ef0*/  RET.REL.NODEC R2 `(_ZN7cutlass13device_kernelINS_4gemm6kernel13GemmUniversalIN4cute5tupleIJiiiiEEENS1_10collective13CollectiveMmaINS1_46MainloopSm100TmaUmmaWarpSpecializedBlockScaledILi1ELi2ELi1ENS5_IJNS4_1CILi2EEESB_NSA_ILi1EEEEEEEENS5_IJNSA_ILi128EEENSA_ILi256EEESG_EEENS5_IJNS_12float_e5m2_tENS_13float_ue8m0_tEEEENS5_IJNS5_IJlSC_lEEENS4_6LayoutINS5_IJNS5_IJNS5_IJNSA_ILi32EEENSA_ILi4EEEEEEiEEESQ_NS5_IJSC_iEEEEEENS5_IJNS5_IJNS5_IJNSA_ILi16EEESO_EEEiEEENS5_IJNS5_IJNSA_ILi0EEESC_EEENSA_ILi512EEEEEENS5_IJSW_iEEEEEEEEEEESK_S13_NS4_8TiledMMAINS4_8MMA_AtomIJNS4_21SM100_MMA_MXF8F6F4_SSISI_SI_fSJ_Li128ELi256ELNS4_4UMMA5MajorE0ELS18_0ELNS17_7ScaleInE0ELS19_0EEEEEENSM_INS5_IJSC_SC_SC_EEENS5_IJSW_SW_SW_EEEEENS5_IJNS4_10UnderscoreES1F_S1F_EEEEENS5_IJNS4_23SM90_TMA_LOAD_MULTICASTES1I_EEENS5_IJNS4_14ComposedLayoutINS4_7SwizzleILi3ELi4ELi3EEENS4_18smem_ptr_flag_bitsILi8EEENSM_INS5_IJNSA_ILi8EEESF_EEENS5_IJSF_SC_EEEEEEENSM_INS5_IJNS5_IJNS5_IJSP_SC_EEENS5_IJSN_SC_EEEEEESC_NS5_IJSO_SB_EEEEEENS5_IJNS5_IJNS5_IJSU_SY_EEESX_EEESW_NS5_IJSC_SY_EEEEEEEEEEEvNS4_8identityES1J_NS5_IJS1T_NSM_INS5_IJNS5_IJNS5_IJSP_SB_EEES1V_EEESC_S1X_EEENS5_IJS20_SW_NS5_IJSC_NSA_ILi1024EEEEEEEEEEEEEEvS25_EENS_8epilogue10collective18CollectiveEpilogueINS2F_23Sm100TmaWarpSpecializedILi4ELi2ELi32ELb1ELb0EEEJNS5_IJNSA_ILi64EEESG_SG_EEENS5_IJNSM_IS2K_SC_EENSM_INS5_IJSN_SB_EEENS5_IJSC_SF_EEEEEEEENS_10bfloat16_tESL_S2R_SL_NS2F_6fusion15FusionCallbacksIS2J_NS2S_17LinearCombinationIS2R_fS2R_fLNS_15FloatRoundStyleE2EEES2L_S2Q_JEEENS4_5SM1004TMEM4LOAD26SM100_TMEM_LOAD_32dp32b32xENS4_13SM90_TMA_LOADENS1K_INS1L_ILi2ELi4ELi3EEENS1N_ILi16EEENSM_INS5_IJS1P_SN_EEES1V_EEEENS4_39AutoVectorizingCopyWithAssumedAlignmentILi128EEENS4_14SM90_TMA_STOREES37_S39_S39_EEEvvEEEEvNT_6ParamsE) ;  /* 0xfffffec002407950 */ /* 0x000fea0003c3ffff */
        .weak           $__internal_2_$__cuda_sm10x_tcgen05_guardrail_trap_unallocated_columns_being_dealloced
        .type           $__internal_2_$__cuda_sm10x_tcgen05_guardrail_trap_unallocated_columns_being_dealloced,@function
        .size           $__internal_2_$__cuda_sm10x_tcgen05_guardrail_trap_unallocated_columns_being_dealloced,(.L_x_231 - $__internal_2_$__cuda_sm10x_tcgen05_guardrail_trap_unallocated_columns_being_dealloced)
$__internal_2_$__cuda_sm10x_tcgen05_guardrail_trap_unallocated_columns_being_dealloced:
[----:B------:R-:W-:Y:S05]  /*13f00*/  BPT.TRAP 0x1 ;  /* 0x000000040000795c */ /* 0x000fea0000300000 */
[----:B------:R-:W-:-:S04]  /*13f10*/  HFMA2 R3, -RZ, RZ, 0, 0 ;  /* 0x00000000ff037431 */ /* 0x000fc800000001ff */
[----:B------:R-:W-:Y:S05]  /*13f20*/  RET.REL.NODEC R2 `(_ZN7cutlass13device_kernelINS_4gemm6kernel13GemmUniversalIN4cute5tupleIJiiiiEEENS1_10collective13CollectiveMmaINS1_46MainloopSm100TmaUmmaWarpSpecializedBlockScaledILi1ELi2ELi1ENS5_IJNS4_1CILi2EEESB_NSA_ILi1EEEEEEEENS5_IJNSA_ILi128EEENSA_ILi256EEESG_EEENS5_IJNS_12float_e5m2_tENS_13float_ue8m0_tEEEENS5_IJNS5_IJlSC_lEEENS4_6LayoutINS5_IJNS5_IJNS5_IJNSA_ILi32EEENSA_ILi4EEEEEEiEEESQ_NS5_IJSC_iEEEEEENS5_IJNS5_IJNS5_IJNSA_ILi16EEESO_EEEiEEENS5_IJNS5_IJNSA_ILi0EEESC_EEENSA_ILi512EEEEEENS5_IJSW_iEEEEEEEEEEESK_S13_NS4_8TiledMMAINS4_8MMA_AtomIJNS4_21SM100_MMA_MXF8F6F4_SSISI_SI_fSJ_Li128ELi256ELNS4_4UMMA5MajorE0ELS18_0ELNS17_7ScaleInE0ELS19_0EEEEEENSM_INS5_IJSC_SC_SC_EEENS5_IJSW_SW_SW_EEEEENS5_IJNS4_10UnderscoreES1F_S1F_EEEEENS5_IJNS4_23SM90_TMA_LOAD_MULTICASTES1I_EEENS5_IJNS4_14ComposedLayoutINS4_7SwizzleILi3ELi4ELi3EEENS4_18smem_ptr_flag_bitsILi8EEENSM_INS5_IJNSA_ILi8EEESF_EEENS5_IJSF_SC_EEEEEEENSM_INS5_IJNS5_IJNS5_IJSP_SC_EEENS5_IJSN_SC_EEEEEESC_NS5_IJSO_SB_EEEEEENS5_IJNS5_IJNS5_IJSU_SY_EEESX_EEESW_NS5_IJSC_SY_EEEEEEEEEEEvNS4_8identityES1J_NS5_IJS1T_NSM_INS5_IJNS5_IJNS5_IJSP_SB_EEES1V_EEESC_S1X_EEENS5_IJS20_SW_NS5_IJSC_NSA_ILi1024EEEEEEEEEEEEEEvS25_EENS_8epilogue10collective18CollectiveEpilogueINS2F_23Sm100TmaWarpSpecializedILi4ELi2ELi32ELb1ELb0EEEJNS5_IJNSA_ILi64EEESG_SG_EEENS5_IJNSM_IS2K_SC_EENSM_INS5_IJSN_SB_EEENS5_IJSC_SF_EEEEEEEENS_10bfloat16_tESL_S2R_SL_NS2F_6fusion15FusionCallbacksIS2J_NS2S_17LinearCombinationIS2R_fS2R_fLNS_15FloatRoundStyleE2EEES2L_S2Q_JEEENS4_5SM1004TMEM4LOAD26SM100_TMEM_LOAD_32dp32b32xENS4_13SM90_TMA_LOADENS1K_INS1L_ILi2ELi4ELi3EEENS1N_ILi16EEENSM_INS5_IJS1P_SN_EEES1V_EEEENS4_39AutoVectorizingCopyWithAssumedAlignmentILi128EEENS4_14SM90_TMA_STOREES37_S39_S39_EEEvvEEEEvNT_6ParamsE) ;  /* 0xfffffec002347950 */ /* 0x000fea0003c3ffff */
.L_x_230:
[----:B------:R-:W-:-:S00]  /*13f30*/  BRA `(.L_x_230) ;  /* 0xfffffffc00fc7947 */ /* 0x000fc0000383ffff */
[----:B------:R-:W-:-:S00]  /*13f40*/  NOP ;  /* 0x0000000000007918 */ /* 0x000fc00000000000 */
        /* <DEDUP_REMOVED lines=11> */
.L_x_231:


//--------------------- .nv.global.init           --------------------------
	.section	.nv.global.init,"aw",@progbits
.nv.global.init:
	.type		$str$27,@object
	.size		$str$27,($str$28 - $str$27)
$str$27:
        /*0000*/ 	.byte	0x28, 0x61, 0x64, 0x64, 0x72, 0x65, 0x73, 0x73, 0x20, 0x26, 0x20, 0x6d, 0x61, 0x73, 0x6b, 0x29
        /*0010*/ 	.byte	0x20, 0x3d, 0x3d, 0x20, 0x30, 0x00
	.type		$str$28,@object
	.size		$str$28,($str$26 - $str$28)
$str$28:
        /*0016*/ 	.byte	0x2f, 0x74, 0x6d, 0x70, 0x2f, 0x63, 0x75, 0x74, 0x6c, 0x61, 0x73, 0x73, 0x5f, 0x73, 0x77, 0x65
        /*0026*/ 	.byte	0x65, 0x70, 0x5f, 0x73, 0x72, 0x63, 0x2f, 0x69, 0x6e, 0x63, 0x6c, 0x75, 0x64, 0x65, 0x2f, 0x63
        /*0036*/ 	.byte	0x75, 0x74, 0x65, 0x2f, 0x70, 0x6f, 0x69, 0x6e, 0x74, 0x65, 0x72, 0x5f, 0x66, 0x6c, 0x61, 0x67
        /*0046*/ 	.byte	0x67, 0x65, 0x64, 0x2e, 0x68, 0x70, 0x70, 0x00
	.type		$str$26,@object
	.size		$str$26,($str$25 - $str$26)
$str$26:
        /*004e*/ 	.byte	0x2f, 0x74, 0x6d, 0x70, 0x2f, 0x63, 0x75, 0x74, 0x6c, 0x61, 0x73, 0x73, 0x5f, 0x73, 0x77, 0x65
        /*005e*/ 	.byte	0x65, 0x70, 0x5f, 0x73, 0x72, 0x63, 0x2f, 0x69, 0x6e, 0x63, 0x6c, 0x75, 0x64, 0x65, 0x2f, 0x63
        /*006e*/ 	.byte	0x75, 0x74, 0x65, 0x2f, 0x61, 0x74, 0x6f, 0x6d, 0x2f, 0x63, 0x6f, 0x70, 0x79, 0x5f, 0x74, 0x72
        /*007e*/ 	.byte	0x61, 0x69, 0x74, 0x73, 0x5f, 0x73, 0x6d, 0x31, 0x30, 0x30, 0x2e, 0x68, 0x70, 0x70, 0x00
	.type		$str$25,@object
	.size		$str$25,(__unnamed_1 - $str$25)
$str$25:
        /*008d*/ 	.byte	0x28, 0x28, 0x75, 0x69, 0x6e, 0x74, 0x33, 0x32, 0x5f, 0x74, 0x28, 0x74, 0x68, 0x72, 0x65, 0x61
        /*009d*/ 	.byte	0x64, 0x49, 0x64, 0x78, 0x2e, 0x78, 0x29, 0x20, 0x2f, 0x20, 0x33, 0x32, 0x29, 0x20, 0x25, 0x20
        /*00ad*/ 	.byte	0x34, 0x29, 0x20, 0x3d, 0x3d, 0x20, 0x28, 0x28, 0x28, 0x74, 0x6d, 0x65, 0x6d, 0x5f, 0x61, 0x64
        /*00bd*/ 	.byte	0x64, 0x72, 0x20, 0x3e, 0x3e, 0x20, 0x31, 0x36, 0x29, 0x20, 0x2f, 0x20, 0x33, 0x32, 0x29, 0x20
        /*00cd*/ 	.byte	0x25, 0x20, 0x34, 0x29, 0x00
	.type		__unnamed_1,@object
	.size		__unnamed_1,(__unnamed_2 - __unnamed_1)
__unnamed_1:
        /*00d2*/ 	.byte	0x61, 0x75, 0x74, 0x6f, 0x20, 0x63, 0x75, 0x74, 0x65, 0x3a, 0x3a, 0x61, 0x73, 0x5f, 0x70, 0x6f
        /* <DEDUP_REMOVED lines=24> */
        /*0262*/ 	.byte	0x43, 0x3c, 0x34, 0x30, 0x39, 0x36, 0x3e, 0x3e, 0x3e, 0x3e, 0x5d, 0x00
	.type		__unnamed_2,@object
	.size		__unnamed_2,(.L_2 - __unnamed_2)
__unnamed_2:
        /* <DEDUP_REMOVED lines=42> */
        /*050e*/ 	.byte	0x3e, 0x3e, 0x5d, 0x00
.L_2:


//--------------------- .nv.shared._ZN7cutlass13device_kernelINS_4gemm6kernel13GemmUniversalIN4cute5tupleIJiiiiEEENS1_10collective13CollectiveMmaINS1_46MainloopSm100TmaUmmaWarpSpecializedBlockScaledILi1ELi2ELi1ENS5_IJNS4_1CILi2EEESB_NSA_ILi1EEEEEEEENS5_IJNSA_ILi128EEENSA_ILi256EEESG_EEENS5_IJNS_12float_e5m2_tENS_13float_ue8m0_tEEEENS5_IJNS5_IJlSC_lEEENS4_6LayoutINS5_IJNS5_IJNS5_IJNSA_ILi32EEENSA_ILi4EEEEEEiEEESQ_NS5_IJSC_iEEEEEENS5_IJNS5_IJNS5_IJNSA_ILi16EEESO_EEEiEEENS5_IJNS5_IJNSA_ILi0EEESC_EEENSA_ILi512EEEEEENS5_IJSW_iEEEEEEEEEEESK_S13_NS4_8TiledMMAINS4_8MMA_AtomIJNS4_21SM100_MMA_MXF8F6F4_SSISI_SI_fSJ_Li128ELi256ELNS4_4UMMA5MajorE0ELS18_0ELNS17_7ScaleInE0ELS19_0EEEEEENSM_INS5_IJSC_SC_SC_EEENS5_IJSW_SW_SW_EEEEENS5_IJNS4_10UnderscoreES1F_S1F_EEEEENS5_IJNS4_23SM90_TMA_LOAD_MULTICASTES1I_EEENS5_IJNS4_14ComposedLayoutINS4_7SwizzleILi3ELi4ELi3EEENS4_18smem_ptr_flag_bitsILi8EEENSM_INS5_IJNSA_ILi8EEESF_EEENS5_IJSF_SC_EEEEEEENSM_INS5_IJNS5_IJNS5_IJSP_SC_EEENS5_IJSN_SC_EEEEEESC_NS5_IJSO_SB_EEEEEENS5_IJNS5_IJNS5_IJSU_SY_EEESX_EEESW_NS5_IJSC_SY_EEEEEEEEEEEvNS4_8identityES1J_NS5_IJS1T_NSM_INS5_IJNS5_IJNS5_IJSP_SB_EEES1V_EEESC_S1X_EEENS5_IJS20_SW_NS5_IJSC_NSA_ILi1024EEEEEEEEEEEEEEvS25_EENS_8epilogue10collective18CollectiveEpilogueINS2F_23Sm100TmaWarpSpecializedILi4ELi2ELi32ELb1ELb0EEEJNS5_IJNSA_ILi64EEESG_SG_EEENS5_IJNSM_IS2K_SC_EENSM_INS5_IJSN_SB_EEENS5_IJSC_SF_EEEEEEEENS_10bfloat16_tESL_S2R_SL_NS2F_6fusion15FusionCallbacksIS2J_NS2S_17LinearCombinationIS2R_fS2R_fLNS_15FloatRoundStyleE2EEES2L_S2Q_JEEENS4_5SM1004TMEM4LOAD26SM100_TMEM_LOAD_32dp32b32xENS4_13SM90_TMA_LOADENS1K_INS1L_ILi2ELi4ELi3EEENS1N_ILi16EEENSM_INS5_IJS1P_SN_EEES1V_EEEENS4_39AutoVectorizingCopyWithAssumedAlignmentILi128EEENS4_14SM90_TMA_STOREES37_S39_S39_EEEvvEEEEvNT_6ParamsE --------------------------
	.section	.nv.shared._ZN7cutlass13device_kernelINS_4gemm6kernel13GemmUniversalIN4cute5tupleIJiiiiEEENS1_10collective13CollectiveMmaINS1_46MainloopSm100TmaUmmaWarpSpecializedBlockScaledILi1ELi2ELi1ENS5_IJNS4_1CILi2EEESB_NSA_ILi1EEEEEEEENS5_IJNSA_ILi128EEENSA_ILi256EEESG_EEENS5_IJNS_12float_e5m2_tENS_13float_ue8m0_tEEEENS5_IJNS5_IJlSC_lEEENS4_6LayoutINS5_IJNS5_IJNS5_IJNSA_ILi32EEENSA_ILi4EEEEEEiEEESQ_NS5_IJSC_iEEEEEENS5_IJNS5_IJNS5_IJNSA_ILi16EEESO_EEEiEEENS5_IJNS5_IJNSA_ILi0EEESC_EEENSA_ILi512EEEEEENS5_IJSW_iEEEEEEEEEEESK_S13_NS4_8TiledMMAINS4_8MMA_AtomIJNS4_21SM100_MMA_MXF8F6F4_SSISI_SI_fSJ_Li128ELi256ELNS4_4UMMA5MajorE0ELS18_0ELNS17_7ScaleInE0ELS19_0EEEEEENSM_INS5_IJSC_SC_SC_EEENS5_IJSW_SW_SW_EEEEENS5_IJNS4_10UnderscoreES1F_S1F_EEEEENS5_IJNS4_23SM90_TMA_LOAD_MULTICASTES1I_EEENS5_IJNS4_14ComposedLayoutINS4_7SwizzleILi3ELi4ELi3EEENS4_18smem_ptr_flag_bitsILi8EEENSM_INS5_IJNSA_ILi8EEESF_EEENS5_IJSF_SC_EEEEEEENSM_INS5_IJNS5_IJNS5_IJSP_SC_EEENS5_IJSN_SC_EEEEEESC_NS5_IJSO_SB_EEEEEENS5_IJNS5_IJNS5_IJSU_SY_EEESX_EEESW_NS5_IJSC_SY_EEEEEEEEEEEvNS4_8identityES1J_NS5_IJS1T_NSM_INS5_IJNS5_IJNS5_IJSP_SB_EEES1V_EEESC_S1X_EEENS5_IJS20_SW_NS5_IJSC_NSA_ILi1024EEEEEEEEEEEEEEvS25_EENS_8epilogue10collective18CollectiveEpilogueINS2F_23Sm100TmaWarpSpecializedILi4ELi2ELi32ELb1ELb0EEEJNS5_IJNSA_ILi64EEESG_SG_EEENS5_IJNSM_IS2K_SC_EENSM_INS5_IJSN_SB_EEENS5_IJSC_SF_EEEEEEEENS_10bfloat16_tESL_S2R_SL_NS2F_6fusion15FusionCallbacksIS2J_NS2S_17LinearCombinationIS2R_fS2R_fLNS_15FloatRoundStyleE2EEES2L_S2Q_JEEENS4_5SM1004TMEM4LOAD26SM100_TMEM_LOAD_32dp32b32xENS4_13SM90_TMA_LOADENS1K_INS1L_ILi2ELi4ELi3EEENS1N_ILi16EEENSM_INS5_IJS1P_SN_EEES1V_EEEENS4_39AutoVectorizingCopyWithAssumedAlignmentILi128EEENS4_14SM90_TMA_STOREES37_S39_S39_EEEvvEEEEvNT_6ParamsE,"aw",@nobits
	.sectionflags	@""
	.align	16
	.zero		1024


//--------------------- .nv.shared.reserved.0     --------------------------
	.section	.nv.shared.reserved.0,"aw",@nobits
	.weak		__nv_reservedSMEM_offset_0_alias
	.size		__nv_reservedSMEM_offset_0_alias, 0, 64
	.other		__nv_reservedSMEM_offset_0_alias,@"STO_CUDA_RESERVED_SHARED STV_DEFAULT"
__nv_reservedSMEM_offset_0_alias:
	.zero		0
.nv.shared.reserved.0:
	.zero		64
	.weak		__nv_reservedSMEM_tcgen05_partition
	.type		__nv_reservedSMEM_tcgen05_partition,@object
	.size		__nv_reservedSMEM_tcgen05_partition,(.L_0 - __nv_reservedSMEM_tcgen05_partition)
__nv_reservedSMEM_tcgen05_partition:
	.zero		32
.L_0:


//--------------------- .nv.global                --------------------------
	.section	.nv.global,"aw",@nobits
.nv.global:
	.type		_ZN40_INTERNAL_a0230dc2_4_k_cu_9ef3591c_359614cute1_E,@object
	.size		_ZN40_INTERNAL_a0230dc2_4_k_cu_9ef3591c_359614cute1_E,(_ZN40_INTERNAL_a0230dc2_4_k_cu_9ef3591c_359614cuda3std3__45__cpo6cbeginE - _ZN40_INTERNAL_a0230dc2_4_k_cu_9ef3591c_359614cute1_E)
_ZN40_INTERNAL_a0230dc2_4_k_cu_9ef3591c_359614cute1_E:
	.zero		1
	.type		_ZN40_INTERNAL_a0230dc2_4_k_cu_9ef3591c_359614cuda3std3__45__cpo6cbeginE,@object
	.size		_ZN40_INTERNAL_a0230dc2_4_k_cu_9ef3591c_359614cuda3std3__45__cpo6cbeginE,(_ZN40_INTERNAL_a0230dc2_4_k_cu_9ef3591c_359614cuda3std3__48in_placeE - _ZN40_INTERNAL_a0230dc2_4_k_cu_9ef3591c_359614cuda3std3__45__cpo6cbeginE)
_ZN40_INTERNAL_a0230dc2_4_k_cu_9ef3591c_359614cuda3std3__45__cpo6cbeginE:
	.zero		1
	.type		_ZN40_INTERNAL_a0230dc2_4_k_cu_9ef3591c_359614cuda3std3__48in_placeE,@object
	.size		_ZN40_INTERNAL_a0230dc2_4_k_cu_9ef3591c_359614cuda3std3__48in_placeE,(_ZN40_INTERNAL_a0230dc2_4_k_cu_9ef3591c_359614cuda3std6ranges3__45__cpo9iter_moveE - _ZN40_INTERNAL_a0230dc2_4_k_cu_9ef3591c_359614cuda3std3__48in_placeE)
_ZN40_INTERNAL_a0230dc2_4_k_cu_9ef3591c_359614cuda3std3__48in_placeE:
	.zero		1
	.type		_ZN40_INTERNAL_a0230dc2_4_k_cu_9ef3591c_359614cuda3std6ranges3__45__cpo9iter_moveE,@object
	.size		_ZN40_INTERNAL_a0230dc2_4_k_cu_9ef3591c_359614cuda3std6ranges3__45__cpo9iter_moveE,(_ZN40_INTERNAL_a0230dc2_4_k_cu_9ef3591c_359614cuda3std3__45__cpo5beginE - _ZN40_INTERNAL_a0230dc2_4_k_cu_9ef3591c_359614cuda3std6ranges3__45__cpo9iter_moveE)
_ZN40_INTERNAL_a0230dc2_4_k_cu_9ef3591c_359614cuda3std6ranges3__45__cpo9iter_moveE:
	.zero		1
	.type		_ZN40_INTERNAL_a0230dc2_4_k_cu_9ef3591c_359614cuda3std3__45__cpo5beginE,@object
	.size		_ZN40_INTERNAL_a0230dc2_4_k_cu_9ef3591c_359614cuda3std3__45__cpo5beginE,(_ZN40_INTERNAL_a0230dc2_4_k_cu_9ef3591c_359614cuda3std3__442_GLOBAL__N__a0230dc2_4_k_cu_9ef3591c_359616ignoreE - _ZN40_INTERNAL_a0230dc2_4_k_cu_9ef3591c_359614cuda3std3__45__cpo5beginE)
_ZN40_INTERNAL_a0230dc2_4_k_cu_9ef3591c_359614cuda3std3__45__cpo5beginE:
	.zero		1
	.type		_ZN40_INTERNAL_a0230dc2_4_k_cu_9ef3591c_359614cuda3std3__442_GLOBAL__N__a0230dc2_4_k_cu_9ef3591c_359616ignoreE,@object
	.size		_ZN40_INTERNAL_a0230dc2_4_k_cu_9ef3591c_359614cuda3std3__442_GLOBAL__N__a0230dc2_4_k_cu_9ef3591c_359616ignoreE,(_ZN40_INTERNAL_a0230dc2_4_k_cu_9ef3591c_359614cute7productE - _ZN40_INTERNAL_a0230dc2_4_k_cu_9ef3591c_359614cuda3std3__442_GLOBAL__N__a0230dc2_4_k_cu_9ef3591c_359616ignoreE)
_ZN40_INTERNAL_a0230dc2_4_k_cu_9ef3591c_359614cuda3std3__442_GLOBAL__N__a0230dc2_4_k_cu_9ef3591c_359616ignoreE:
	.zero		1
	.type		_ZN40_INTERNAL_a0230dc2_4_k_cu_9ef3591c_359614cute7productE,@object
	.size		_ZN40_INTERNAL_a0230dc2_4_k_cu_9ef3591c_359614cute7productE,(_ZN40_INTERNAL_a0230dc2_4_k_cu_9ef3591c_359614cuda3std3__45__cpo3endE - _ZN40_INTERNAL_a0230dc2_4_k_cu_9ef3591c_359614cute7productE)
_ZN40_INTERNAL_a0230dc2_4_k_cu_9ef3591c_359614cute7productE:
	.zero		1
	.type		_ZN40_INTERNAL_a0230dc2_4_k_cu_9ef3591c_359614cuda3std3__45__cpo3endE,@object
	.size		_ZN40_INTERNAL_a0230dc2_4_k_cu_9ef3591c_359614cuda3std3__45__cpo3endE,(_ZN40_INTERNAL_a0230dc2_4_k_cu_9ef3591c_359614cuda3std3__419piecewise_constructE - _ZN40_INTERNAL_a0230dc2_4_k_cu_9ef3591c_359614cuda3std3__45__cpo3endE)
_ZN40_INTERNAL_a0230dc2_4_k_cu_9ef3591c_359614cuda3std3__45__cpo3endE:
	.zero		1
	.type		_ZN40_INTERNAL_a0230dc2_4_k_cu_9ef3591c_359614cuda3std3__419piecewise_constructE,@object
	.size		_ZN40_INTERNAL_a0230dc2_4_k_cu_9ef3591c_359614cuda3std3__419piecewise_constructE,(_ZN40_INTERNAL_a0230dc2_4_k_cu_9ef3591c_359614cuda3std3__45__cpo4cendE - _ZN40_INTERNAL_a0230dc2_4_k_cu_9ef3591c_359614cuda3std3__419piecewise_constructE)
_ZN40_INTERNAL_a0230dc2_4_k_cu_9ef3591c_359614cuda3std3__419piecewise_constructE:
	.zero		1
	.type		_ZN40_INTERNAL_a0230dc2_4_k_cu_9ef3591c_359614cuda3std3__45__cpo4cendE,@object
	.size		_ZN40_INTERNAL_a0230dc2_4_k_cu_9ef3591c_359614cuda3std3__45__cpo4cendE,(_ZN40_INTERNAL_a0230dc2_4_k_cu_9ef3591c_359614cuda3std6ranges3__45__cpo4swapE - _ZN40_INTERNAL_a0230dc2_4_k_cu_9ef3591c_359614cuda3std3__45__cpo4cendE)
_ZN40_INTERNAL_a0230dc2_4_k_cu_9ef3591c_359614cuda3std3__45__cpo4cendE:
	.zero		1
	.type		_ZN40_INTERNAL_a0230dc2_4_k_cu_9ef3591c_359614cuda3std6ranges3__45__cpo4swapE,@object
	.size		_ZN40_INTERNAL_a0230dc2_4_k_cu_9ef3591c_359614cuda3std6ranges3__45__cpo4swapE,(.L_10 - _ZN40_INTERNAL_a0230dc2_4_k_cu_9ef3591c_359614cuda3std6ranges3__45__cpo4swapE)
_ZN40_INTERNAL_a0230dc2_4_k_cu_9ef3591c_359614cuda3std6ranges3__45__cpo4swapE:
	.zero		1
.L_10:


//--------------------- .nv.constant0._ZN7cutlass13device_kernelINS_4gemm6kernel13GemmUniversalIN4cute5tupleIJiiiiEEENS1_10collective13CollectiveMmaINS1_46MainloopSm100TmaUmmaWarpSpecializedBlockScaledILi1ELi2ELi1ENS5_IJNS4_1CILi2EEESB_NSA_ILi1EEEEEEEENS5_IJNSA_ILi128EEENSA_ILi256EEESG_EEENS5_IJNS_12float_e5m2_tENS_13float_ue8m0_tEEEENS5_IJNS5_IJlSC_lEEENS4_6LayoutINS5_IJNS5_IJNS5_IJNSA_ILi32EEENSA_ILi4EEEEEEiEEESQ_NS5_IJSC_iEEEEEENS5_IJNS5_IJNS5_IJNSA_ILi16EEESO_EEEiEEENS5_IJNS5_IJNSA_ILi0EEESC_EEENSA_ILi512EEEEEENS5_IJSW_iEEEEEEEEEEESK_S13_NS4_8TiledMMAINS4_8MMA_AtomIJNS4_21SM100_MMA_MXF8F6F4_SSISI_SI_fSJ_Li128ELi256ELNS4_4UMMA5MajorE0ELS18_0ELNS17_7ScaleInE0ELS19_0EEEEEENSM_INS5_IJSC_SC_SC_EEENS5_IJSW_SW_SW_EEEEENS5_IJNS4_10UnderscoreES1F_S1F_EEEEENS5_IJNS4_23SM90_TMA_LOAD_MULTICASTES1I_EEENS5_IJNS4_14ComposedLayoutINS4_7SwizzleILi3ELi4ELi3EEENS4_18smem_ptr_flag_bitsILi8EEENSM_INS5_IJNSA_ILi8EEESF_EEENS5_IJSF_SC_EEEEEEENSM_INS5_IJNS5_IJNS5_IJSP_SC_EEENS5_IJSN_SC_EEEEEESC_NS5_IJSO_SB_EEEEEENS5_IJNS5_IJNS5_IJSU_SY_EEESX_EEESW_NS5_IJSC_SY_EEEEEEEEEEEvNS4_8identityES1J_NS5_IJS1T_NSM_INS5_IJNS5_IJNS5_IJSP_SB_EEES1V_EEESC_S1X_EEENS5_IJS20_SW_NS5_IJSC_NSA_ILi1024EEEEEEEEEEEEEEvS25_EENS_8epilogue10collective18CollectiveEpilogueINS2F_23Sm100TmaWarpSpecializedILi4ELi2ELi32ELb1ELb0EEEJNS5_IJNSA_ILi64EEESG_SG_EEENS5_IJNSM_IS2K_SC_EENSM_INS5_IJSN_SB_EEENS5_IJSC_SF_EEEEEEEENS_10bfloat16_tESL_S2R_SL_NS2F_6fusion15FusionCallbacksIS2J_NS2S_17LinearCombinationIS2R_fS2R_fLNS_15FloatRoundStyleE2EEES2L_S2Q_JEEENS4_5SM1004TMEM4LOAD26SM100_TMEM_LOAD_32dp32b32xENS4_13SM90_TMA_LOADENS1K_INS1L_ILi2ELi4ELi3EEENS1N_ILi16EEENSM_INS5_IJS1P_SN_EEES1V_EEEENS4_39AutoVectorizingCopyWithAssumedAlignmentILi128EEENS4_14SM90_TMA_STOREES37_S39_S39_EEEvvEEEEvNT_6ParamsE --------------------------
	.section	.nv.constant0._ZN7cutlass13device_kernelINS_4gemm6kernel13GemmUniversalIN4cute5tupleIJiiiiEEENS1_10collective13CollectiveMmaINS1_46MainloopSm100TmaUmmaWarpSpecializedBlockScaledILi1ELi2ELi1ENS5_IJNS4_1CILi2EEESB_NSA_ILi1EEEEEEEENS5_IJNSA_ILi128EEENSA_ILi256EEESG_EEENS5_IJNS_12float_e5m2_tENS_13float_ue8m0_tEEEENS5_IJNS5_IJlSC_lEEENS4_6LayoutINS5_IJNS5_IJNS5_IJNSA_ILi32EEENSA_ILi4EEEEEEiEEESQ_NS5_IJSC_iEEEEEENS5_IJNS5_IJNS5_IJNSA_ILi16EEESO_EEEiEEENS5_IJNS5_IJNSA_ILi0EEESC_EEENSA_ILi512EEEEEENS5_IJSW_iEEEEEEEEEEESK_S13_NS4_8TiledMMAINS4_8MMA_AtomIJNS4_21SM100_MMA_MXF8F6F4_SSISI_SI_fSJ_Li128ELi256ELNS4_4UMMA5MajorE0ELS18_0ELNS17_7ScaleInE0ELS19_0EEEEEENSM_INS5_IJSC_SC_SC_EEENS5_IJSW_SW_SW_EEEEENS5_IJNS4_10UnderscoreES1F_S1F_EEEEENS5_IJNS4_23SM90_TMA_LOAD_MULTICASTES1I_EEENS5_IJNS4_14ComposedLayoutINS4_7SwizzleILi3ELi4ELi3EEENS4_18smem_ptr_flag_bitsILi8EEENSM_INS5_IJNSA_ILi8EEESF_EEENS5_IJSF_SC_EEEEEEENSM_INS5_IJNS5_IJNS5_IJSP_SC_EEENS5_IJSN_SC_EEEEEESC_NS5_IJSO_SB_EEEEEENS5_IJNS5_IJNS5_IJSU_SY_EEESX_EEESW_NS5_IJSC_SY_EEEEEEEEEEEvNS4_8identityES1J_NS5_IJS1T_NSM_INS5_IJNS5_IJNS5_IJSP_SB_EEES1V_EEESC_S1X_EEENS5_IJS20_SW_NS5_IJSC_NSA_ILi1024EEEEEEEEEEEEEEvS25_EENS_8epilogue10collective18CollectiveEpilogueINS2F_23Sm100TmaWarpSpecializedILi4ELi2ELi32ELb1ELb0EEEJNS5_IJNSA_ILi64EEESG_SG_EEENS5_IJNSM_IS2K_SC_EENSM_INS5_IJSN_SB_EEENS5_IJSC_SF_EEEEEEEENS_10bfloat16_tESL_S2R_SL_NS2F_6fusion15FusionCallbacksIS2J_NS2S_17LinearCombinationIS2R_fS2R_fLNS_15FloatRoundStyleE2EEES2L_S2Q_JEEENS4_5SM1004TMEM4LOAD26SM100_TMEM_LOAD_32dp32b32xENS4_13SM90_TMA_LOADENS1K_INS1L_ILi2ELi4ELi3EEENS1N_ILi16EEENSM_INS5_IJS1P_SN_EEES1V_EEEENS4_39AutoVectorizingCopyWithAssumedAlignmentILi128EEENS4_14SM90_TMA_STOREES37_S39_S39_EEEvvEEEEvNT_6ParamsE,"a",@progbits
	.sectionflags	@""
	.align	4
.nv.constant0._ZN7cutlass13device_kernelINS_4gemm6kernel13GemmUniversalIN4cute5tupleIJiiiiEEENS1_10collective13CollectiveMmaINS1_46MainloopSm100TmaUmmaWarpSpecializedBlockScaledILi1ELi2ELi1ENS5_IJNS4_1CILi2EEESB_NSA_ILi1EEEEEEEENS5_IJNSA_ILi128EEENSA_ILi256EEESG_EEENS5_IJNS_12float_e5m2_tENS_13float_ue8m0_tEEEENS5_IJNS5_IJlSC_lEEENS4_6LayoutINS5_IJNS5_IJNS5_IJNSA_ILi32EEENSA_ILi4EEEEEEiEEESQ_NS5_IJSC_iEEEEEENS5_IJNS5_IJNS5_IJNSA_ILi16EEESO_EEEiEEENS5_IJNS5_IJNSA_ILi0EEESC_EEENSA_ILi512EEEEEENS5_IJSW_iEEEEEEEEEEESK_S13_NS4_8TiledMMAINS4_8MMA_AtomIJNS4_21SM100_MMA_MXF8F6F4_SSISI_SI_fSJ_Li128ELi256ELNS4_4UMMA5MajorE0ELS18_0ELNS17_7ScaleInE0ELS19_0EEEEEENSM_INS5_IJSC_SC_SC_EEENS5_IJSW_SW_SW_EEEEENS5_IJNS4_10UnderscoreES1F_S1F_EEEEENS5_IJNS4_23SM90_TMA_LOAD_MULTICASTES1I_EEENS5_IJNS4_14ComposedLayoutINS4_7SwizzleILi3ELi4ELi3EEENS4_18smem_ptr_flag_bitsILi8EEENSM_INS5_IJNSA_ILi8EEESF_EEENS5_IJSF_SC_EEEEEEENSM_INS5_IJNS5_IJNS5_IJSP_SC_EEENS5_IJSN_SC_EEEEEESC_NS5_IJSO_SB_EEEEEENS5_IJNS5_IJNS5_IJSU_SY_EEESX_EEESW_NS5_IJSC_SY_EEEEEEEEEEEvNS4_8identityES1J_NS5_IJS1T_NSM_INS5_IJNS5_IJNS5_IJSP_SB_EEES1V_EEESC_S1X_EEENS5_IJS20_SW_NS5_IJSC_NSA_ILi1024EEEEEEEEEEEEEEvS25_EENS_8epilogue10collective18CollectiveEpilogueINS2F_23Sm100TmaWarpSpecializedILi4ELi2ELi32ELb1ELb0EEEJNS5_IJNSA_ILi64EEESG_SG_EEENS5_IJNSM_IS2K_SC_EENSM_INS5_IJSN_SB_EEENS5_IJSC_SF_EEEEEEEENS_10bfloat16_tESL_S2R_SL_NS2F_6fusion15FusionCallbacksIS2J_NS2S_17LinearCombinationIS2R_fS2R_fLNS_15FloatRoundStyleE2EEES2L_S2Q_JEEENS4_5SM1004TMEM4LOAD26SM100_TMEM_LOAD_32dp32b32xENS4_13SM90_TMA_LOADENS1K_INS1L_ILi2ELi4ELi3EEENS1N_ILi16EEENSM_INS5_IJS1P_SN_EEES1V_EEEENS4_39AutoVectorizingCopyWithAssumedAlignmentILi128EEENS4_14SM90_TMA_STOREES37_S39_S39_EEEvvEEEEvNT_6ParamsE:
	.zero		3968


//--------------------- SYMBOLS --------------------------

	.type		.nv.reservedSmem.offset0,@object
	.size		.nv.reservedSmem.offset0,0x4
	.type		.nv.reservedSmem.cap,@object
	.size		.nv.reservedSmem.cap,0x4
	.type		__assertfail,@function
